def matmul_kernel(
    a_ptr,
    b_ptr,
    c_ptr,
    M,
    N,
    K,
    stride_am,
    stride_ak,
    stride_bk,
    stride_bn,
    stride_cm,
    stride_cn,
    BLOCK_M: tl.constexpr,
    BLOCK_N: tl.constexpr,
    BLOCK_K: tl.constexpr,
    GROUP_M: tl.constexpr,
):
    pid = tl.program_id(axis=0)
    num_pid_m = tl.cdiv(M, BLOCK_M)
    num_pid_n = tl.cdiv(N, BLOCK_N)
    num_pid_in_group = GROUP_M * num_pid_n
    group_id = pid // num_pid_in_group
    first_pid_m = group_id * GROUP_M
    group_size_m = min(num_pid_m - first_pid_m, GROUP_M)
    pid_m = first_pid_m + ((pid % num_pid_in_group) % group_size_m)
    pid_n = (pid % num_pid_in_group) // group_size_m

    offs_am = (pid_m * BLOCK_M + tl.arange(0, BLOCK_M)) % M
    offs_bn = (pid_n * BLOCK_N + tl.arange(0, BLOCK_N)) % N
    offs_k = tl.arange(0, BLOCK_K)
    a_ptrs = a_ptr + offs_am[:, None] * stride_am + offs_k[None, :] * stride_ak
    b_ptrs = b_ptr + offs_k[:, None] * stride_bk + offs_bn[None, :] * stride_bn

    acc = tl.zeros((BLOCK_M, BLOCK_N), dtype=tl.float32)
    for kk in range(0, tl.cdiv(K, BLOCK_K)):
        a = tl.load(a_ptrs, mask=offs_k[None, :] < K - kk * BLOCK_K, other=0.0)
        b = tl.load(b_ptrs, mask=offs_k[:, None] < K - kk * BLOCK_K, other=0.0)
        acc = tl.dot(a, b, acc)
        a_ptrs += BLOCK_K * stride_ak
        b_ptrs += BLOCK_K * stride_bk

    c = acc.to(c_ptr.dtype.element_ty)
    offs_cm = pid_m * BLOCK_M + tl.arange(0, BLOCK_M)
    offs_cn = pid_n * BLOCK_N + tl.arange(0, BLOCK_N)
    c_ptrs = c_ptr + offs_cm[:, None] * stride_cm + offs_cn[None, :] * stride_cn
    mask = (offs_cm[:, None] < M) & (offs_cn[None, :] < N)
    tl.store(c_ptrs, c, mask=mask)

# config = {"BLOCK_K": 64, "BLOCK_M": 256, "BLOCK_N": 512, "GROUP_M": 8, "arch": "sm_100", "dtype": "fp8e5m2", "num_ctas": 2, "num_stages": 3, "num_warps": 4}
# arch = sm_100


// ===== COMPILED SASS (sm_100a) =====

	.target	sm_100a

	.elftype	@"ET_EXEC"


//--------------------- .note.nv.tkinfo           --------------------------
	.section	.note.nv.tkinfo,"",@"SHT_NOTE"
	.sectionflags	@"SHF_NOTE_NV_TKINFO"
	.tkinfo
        /*0018*/ 	.word	0x00000081
        /*0030*/ 	.string	""
        /*0030*/ 	.string	"ptxas-blackwell"
        /*0030*/ 	.string	"Cuda compilation tools, release 12.9, V12.9.86"
        /*0030*/ 	.string	"Build cuda_12.9.r12.9/compiler.36037853_0"
        /*0030*/ 	.string	"-v  -suppress-debug-info  -lineinfo  -arch sm_100a "



//--------------------- .note.nv.cuver            --------------------------
	.section	.note.nv.cuver,"",@"SHT_NOTE"
	.sectionflags	@"SHF_NOTE_NV_CUVER"
        /*0018*/ 	.short	0x0001
        /*001a*/ 	.short	0x0064
        /*001c*/ 	.short	0x0001
        /*001e*/ 	.short	0x0000
        /*0020*/ 	.short	0x0001
        /*0022*/ 	.short	0x0000


//--------------------- .nv.info                  --------------------------
	.section	.nv.info,"",@"SHT_CUDA_INFO"
	.align	4


	//----- nvinfo : EIATTR_REGCOUNT
	.align		4
        /*0000*/ 	.byte	0x04, 0x2f
        /*0002*/ 	.short	(.L_6 - .L_5)
	.align		4
.L_5:
        /*0004*/ 	.word	index@(matmul_kernel)
        /*0008*/ 	.word	0x00000060


	//----- nvinfo : EIATTR_FRAME_SIZE
	.align		4
.L_6:
        /*000c*/ 	.byte	0x04, 0x11
        /*000e*/ 	.short	(.L_8 - .L_7)
	.align		4
.L_7:
        /*0010*/ 	.word	index@($__internal_2_$__cuda_sm10x_tcgen05_guardrail_trap_unallocated_columns_being_dealloced)
        /*0014*/ 	.word	0x00000ef8


	//----- nvinfo : EIATTR_FRAME_SIZE
	.align		4
.L_8:
        /*0018*/ 	.byte	0x04, 0x11
        /*001a*/ 	.short	(.L_10 - .L_9)
	.align		4
.L_9:
        /*001c*/ 	.word	index@($__internal_1_$__cuda_sm10x_tcgen05_guardrail_trap_phase_invalid_during_alloc)
        /*0020*/ 	.word	0x00000ef8


	//----- nvinfo : EIATTR_FRAME_SIZE
	.align		4
.L_10:
        /*0024*/ 	.byte	0x04, 0x11
        /*0026*/ 	.short	(.L_12 - .L_11)
	.align		4
.L_11:
        /*0028*/ 	.word	index@($__internal_0_$__cuda_sm10x_tcgen05_guardrail_trap_col_being_dealloced_not_returned_by_alloc)
        /*002c*/ 	.word	0x00000ef8


	//----- nvinfo : EIATTR_FRAME_SIZE
	.align		4
.L_12:
        /*0030*/ 	.byte	0x04, 0x11
        /*0032*/ 	.short	(.L_14 - .L_13)
	.align		4
.L_13:
        /*0034*/ 	.word	index@(matmul_kernel)
        /*0038*/ 	.word	0x00000ef8


	//----- nvinfo : EIATTR_MIN_STACK_SIZE
	.align		4
.L_14:
        /*003c*/ 	.byte	0x04, 0x12
        /*003e*/ 	.short	(.L_16 - .L_15)
	.align		4
.L_15:
        /*0040*/ 	.word	index@(matmul_kernel)
        /*0044*/ 	.word	0x00000ef8
.L_16:


//--------------------- .nv.info.matmul_kernel    --------------------------
	.section	.nv.info.matmul_kernel,"",@"SHT_CUDA_INFO"
	.sectionflags	@""
	.align	4


	//----- nvinfo : EIATTR_CUDA_API_VERSION
	.align		4
        /*0000*/ 	.byte	0x04, 0x37
        /*0002*/ 	.short	(.L_18 - .L_17)
.L_17:
        /*0004*/ 	.word	0x00000081


	//----- nvinfo : EIATTR_KPARAM_INFO
	.align		4
.L_18:
        /*0008*/ 	.byte	0x04, 0x17
        /*000a*/ 	.short	(.L_20 - .L_19)
.L_19:
        /*000c*/ 	.word	0x00000000
        /*0010*/ 	.short	0x000d
        /*0012*/ 	.short	0x0048
        /*0014*/ 	.byte	0x00, 0xf4, 0x21, 0x00


	//----- nvinfo : EIATTR_KPARAM_INFO
	.align		4
.L_20:
        /*0018*/ 	.byte	0x04, 0x17
        /*001a*/ 	.short	(.L_22 - .L_21)
.L_21:
        /*001c*/ 	.word	0x00000000
        /*0020*/ 	.short	0x000c
        /*0022*/ 	.short	0x0040
        /*0024*/ 	.byte	0x00, 0xf4, 0x21, 0x00


	//----- nvinfo : EIATTR_KPARAM_INFO
	.align		4
.L_22:
        /*0028*/ 	.byte	0x04, 0x17
        /*002a*/ 	.short	(.L_24 - .L_23)
.L_23:
        /*002c*/ 	.word	0x00000000
        /*0030*/ 	.short	0x000b
        /*0032*/ 	.short	0x0038
        /*0034*/ 	.byte	0x00, 0xf0, 0x11, 0x00


	//----- nvinfo : EIATTR_KPARAM_INFO
	.align		4
.L_24:
        /*0038*/ 	.byte	0x04, 0x17
        /*003a*/ 	.short	(.L_26 - .L_25)
.L_25:
        /*003c*/ 	.word	0x00000000
        /*0040*/ 	.short	0x000a
        /*0042*/ 	.short	0x0034
        /*0044*/ 	.byte	0x00, 0xf0, 0x11, 0x00


	//----- nvinfo : EIATTR_KPARAM_INFO
	.align		4
.L_26:
        /*0048*/ 	.byte	0x04, 0x17
        /*004a*/ 	.short	(.L_28 - .L_27)
.L_27:
        /*004c*/ 	.word	0x00000000
        /*0050*/ 	.short	0x0009
        /*0052*/ 	.short	0x0030
        /*0054*/ 	.byte	0x00, 0xf0, 0x11, 0x00


	//----- nvinfo : EIATTR_KPARAM_INFO
	.align		4
.L_28:
        /*0058*/ 	.byte	0x04, 0x17
        /*005a*/ 	.short	(.L_30 - .L_29)
.L_29:
        /*005c*/ 	.word	0x00000000
        /*0060*/ 	.short	0x0008
        /*0062*/ 	.short	0x002c
        /*0064*/ 	.byte	0x00, 0xf0, 0x11, 0x00


	//----- nvinfo : EIATTR_KPARAM_INFO
	.align		4
.L_30:
        /*0068*/ 	.byte	0x04, 0x17
        /*006a*/ 	.short	(.L_32 - .L_31)
.L_31:
        /*006c*/ 	.word	0x00000000
        /*0070*/ 	.short	0x0007
        /*0072*/ 	.short	0x0028
        /*0074*/ 	.byte	0x00, 0xf0, 0x11, 0x00


	//----- nvinfo : EIATTR_KPARAM_INFO
	.align		4
.L_32:
        /*0078*/ 	.byte	0x04, 0x17
        /*007a*/ 	.short	(.L_34 - .L_33)
.L_33:
        /*007c*/ 	.word	0x00000000
        /*0080*/ 	.short	0x0006
        /*0082*/ 	.short	0x0024
        /*0084*/ 	.byte	0x00, 0xf0, 0x11, 0x00


	//----- nvinfo : EIATTR_KPARAM_INFO
	.align		4
.L_34:
        /*0088*/ 	.byte	0x04, 0x17
        /*008a*/ 	.short	(.L_36 - .L_35)
.L_35:
        /*008c*/ 	.word	0x00000000
        /*0090*/ 	.short	0x0005
        /*0092*/ 	.short	0x0020
        /*0094*/ 	.byte	0x00, 0xf0, 0x11, 0x00


	//----- nvinfo : EIATTR_KPARAM_INFO
	.align		4
.L_36:
        /*0098*/ 	.byte	0x04, 0x17
        /*009a*/ 	.short	(.L_38 - .L_37)
.L_37:
        /*009c*/ 	.word	0x00000000
        /*00a0*/ 	.short	0x0004
        /*00a2*/ 	.short	0x001c
        /*00a4*/ 	.byte	0x00, 0xf0, 0x11, 0x00


	//----- nvinfo : EIATTR_KPARAM_INFO
	.align		4
.L_38:
        /*00a8*/ 	.byte	0x04, 0x17
        /*00aa*/ 	.short	(.L_40 - .L_39)
.L_39:
        /*00ac*/ 	.word	0x00000000
        /*00b0*/ 	.short	0x0003
        /*00b2*/ 	.short	0x0018
        /*00b4*/ 	.byte	0x00, 0xf0, 0x11, 0x00


	//----- nvinfo : EIATTR_KPARAM_INFO
	.align		4
.L_40:
        /*00b8*/ 	.byte	0x04, 0x17
        /*00ba*/ 	.short	(.L_42 - .L_41)
.L_41:
        /*00bc*/ 	.word	0x00000000
        /*00c0*/ 	.short	0x0002
        /*00c2*/ 	.short	0x0010
        /*00c4*/ 	.byte	0x00, 0xf4, 0x21, 0x00


	//----- nvinfo : EIATTR_KPARAM_INFO
	.align		4
.L_42:
        /*00c8*/ 	.byte	0x04, 0x17
        /*00ca*/ 	.short	(.L_44 - .L_43)
.L_43:
        /*00cc*/ 	.word	0x00000000
        /*00d0*/ 	.short	0x0001
        /*00d2*/ 	.short	0x0008
        /*00d4*/ 	.byte	0x00, 0xf4, 0x21, 0x00


	//----- nvinfo : EIATTR_KPARAM_INFO
	.align		4
.L_44:
        /*00d8*/ 	.byte	0x04, 0x17
        /*00da*/ 	.short	(.L_46 - .L_45)
.L_45:
        /*00dc*/ 	.word	0x00000000
        /*00e0*/ 	.short	0x0000
        /*00e2*/ 	.short	0x0000
        /*00e4*/ 	.byte	0x00, 0xf4, 0x21, 0x00


	//----- nvinfo : EIATTR_EXPLICIT_CLUSTER
	.align		4
.L_46:
        /*00e8*/ 	.byte	0x01, 0x3e
	.zero		2


	//----- nvinfo : EIATTR_CTA_PER_CLUSTER
	.align		4
        /*00ec*/ 	.byte	0x04, 0x3d
        /*00ee*/ 	.short	(.L_48 - .L_47)
.L_47:
        /*00f0*/ 	.word	0x00000002
        /*00f4*/ 	.word	0x00000001
        /*00f8*/ 	.word	0x00000001


	//----- nvinfo : EIATTR_AT_ENTRY_FRAGMENTS
	.align		4
.L_48:
        /*00fc*/ 	.byte	0x04, 0x4f
        /*00fe*/ 	.short	(.L_50 - .L_49)


	//   ....[0]....
.L_49:
        /*0100*/ 	.word	0x00000004


	//   ....[1]....
        /*0104*/ 	.word	0x00000005


	//----- nvinfo : EIATTR_RESERVED_SMEM_USED
	.align		4
.L_50:
        /*0108*/ 	.byte	0x01, 0x41
	.zero		2


	//----- nvinfo : EIATTR_SPARSE_MMA_MASK
	.align		4
        /*010c*/ 	.byte	0x03, 0x50
        /*010e*/ 	.short	0x0000


	//----- nvinfo : EIATTR_TCGEN05_2CTA_USED
	.align		4
        /*0110*/ 	.byte	0x01, 0x52
	.zero		2


	//----- nvinfo : EIATTR_MAXREG_COUNT
	.align		4
        /*0114*/ 	.byte	0x03, 0x1b
        /*0116*/ 	.short	0x00ff


	//----- nvinfo : EIATTR_NUM_BARRIERS
	.align		4
        /*0118*/ 	.byte	0x02, 0x4c
        /*011a*/ 	.byte	0x01
	.zero		1


	//----- nvinfo : EIATTR_ANNOTATIONS
	.align		4
        /*011c*/ 	.byte	0x04, 0x55
        /*011e*/ 	.short	(.L_52 - .L_51)


	//   ....[0]....
.L_51:
        /*0120*/ 	.word	0x00000001
        /*0124*/ 	.byte	0x50, 0x0d, 0x00, 0x00, 0x01, 0x00, 0x00, 0x00, 0x50, 0x1d, 0x00, 0x00, 0x01, 0x00, 0x00, 0x00
        /* <DEDUP_REMOVED lines=1466> */
        /*5cd4*/ 	.byte	0xe0, 0x26, 0x03, 0x00, 0x01, 0x00, 0x00, 0x00, 0xf0, 0x26, 0x03, 0x00


	//----- nvinfo : EIATTR_INT_WARP_WIDE_INSTR_OFFSETS
	.align		4
.L_52:
        /*5ce0*/ 	.byte	0x04, 0x31
        /*5ce2*/ 	.short	(.L_54 - .L_53)


	//   ....[0]....
.L_53:
        /*5ce4*/ 	.word	0x00001d20


	//   ....[1]....
        /*5ce8*/ 	.word	0x00001d30


	//   ....[2]....
        /*5cec*/ 	.word	0x0000b4b0


	//   ....[3]....
        /*5cf0*/ 	.word	0x00032be0


	//   ....[4]....
        /*5cf4*/ 	.word	0x00032c30


	//----- nvinfo : EIATTR_COOP_GROUP_MASK_REGIDS
	.align		4
.L_54:
        /*5cf8*/ 	.byte	0x04, 0x29
        /*5cfa*/ 	.short	(.L_56 - .L_55)


	//   ....[0]....
.L_55:
        /*5cfc*/ 	.word	0xffffffff


	//   ....[1]....
        /*5d00*/ 	.word	0xffffffff


	//   ....[2]....
        /*5d04*/ 	.word	0xffffffff


	//   ....[3]....
        /*5d08*/ 	.word	0xffffffff


	//----- nvinfo : EIATTR_COOP_GROUP_INSTR_OFFSETS
	.align		4
.L_56:
        /*5d0c*/ 	.byte	0x04, 0x28
        /*5d0e*/ 	.short	(.L_58 - .L_57)


	//   ....[0]....
.L_57:
        /*5d10*/ 	.word	0x00000070


	//   ....[1]....
        /*5d14*/ 	.word	0x00000670


	//   ....[2]....
        /*5d18*/ 	.word	0x00032a70


	//   ....[3]....
        /*5d1c*/ 	.word	0x00032ce0


	//----- nvinfo : EIATTR_VRC_CTA_INIT_COUNT
	.align		4
.L_58:
        /*5d20*/ 	.byte	0x02, 0x4a
        /*5d22*/ 	.byte	0x80
	.zero		1


	//----- nvinfo : EIATTR_MBARRIER_INSTR_OFFSETS
	.align		4
        /*5d24*/ 	.byte	0x04, 0x39
        /*5d26*/ 	.short	(.L_60 - .L_59)


	//   ....[0]....
.L_59:
        /*5d28*/ 	.word	0x000002f0
        /*5d2c*/ 	.word	0x00000007
        /*5d30*/ 	.word	0x00000000
        /*5d34*/ 	.short	0x010a
        /*5d36*/ 	.byte	0xff
	.zero		1


	//   ....[1]....
        /*5d38*/ 	.word	0x00000310
        /*5d3c*/ 	.word	0x00000007
        /*5d40*/ 	.word	0x00000000
        /*5d44*/ 	.short	0x010a
        /*5d46*/ 	.byte	0xff
	.zero		1


	//   ....[2]....
        /*5d48*/ 	.word	0x000004e0
        /*5d4c*/ 	.word	0x00000009
        /*5d50*/ 	.word	0x00000000
        /*5d54*/ 	.short	0x010a
        /*5d56*/ 	.byte	0xff
	.zero		1


	//   ....[3]....
        /*5d58*/ 	.word	0x00000500
        /*5d5c*/ 	.word	0x00000009
        /*5d60*/ 	.word	0x00000000
        /*5d64*/ 	.short	0x010a
        /*5d66*/ 	.byte	0xff
	.zero		1


	//   ....[4]....
        /*5d68*/ 	.word	0x000005f0
        /*5d6c*/ 	.word	0x00000005
        /*5d70*/ 	.word	0x00000000
        /*5d74*/ 	.short	0x0101
        /*5d76*/ 	.byte	0xff
	.zero		1


	//   ....[5]....
        /*5d78*/ 	.word	0x00001dd0
        /*5d7c*/ 	.word	0x000000ff
        /*5d80*/ 	.word	0x00000000
        /*5d84*/ 	.short	0x0100
        /*5d86*/ 	.byte	0x0a
	.zero		1


	//   ....[6]....
        /*5d88*/ 	.word	0x0000b500
        /*5d8c*/ 	.word	0x000000ff
        /*5d90*/ 	.word	0x0000c008
        /*5d94*/ 	.short	0x0100
        /*5d96*/ 	.byte	0x08
	.zero		1


	//   ....[7]....
        /*5d98*/ 	.word	0x00011940
        /*5d9c*/ 	.word	0x000000ff
        /*5da0*/ 	.word	0x00000000
        /*5da4*/ 	.short	0x010a
        /*5da6*/ 	.byte	0x0a
	.zero		1


	//   ....[8]....
        /*5da8*/ 	.word	0x0001aa80
        /*5dac*/ 	.word	0x000000ff
        /*5db0*/ 	.word	0x00000000
        /*5db4*/ 	.short	0x010a
        /*5db6*/ 	.byte	0x0a
	.zero		1


	//   ....[9]....
        /*5db8*/ 	.word	0x0001aba0
        /*5dbc*/ 	.word	0x000000ff
        /*5dc0*/ 	.word	0x0000c000
        /*5dc4*/ 	.short	0x0108
        /*5dc6*/ 	.byte	0x08
	.zero		1


	//   ....[10]....
        /*5dc8*/ 	.word	0x0001ac90
        /*5dcc*/ 	.word	0x000000ff
        /*5dd0*/ 	.word	0x0000c008
        /*5dd4*/ 	.short	0x0108
        /*5dd6*/ 	.byte	0x08
	.zero		1


	//   ....[11]....
        /*5dd8*/ 	.word	0x00032d10
        /*5ddc*/ 	.word	0x00000007
        /*5de0*/ 	.word	0x00000000
        /*5de4*/ 	.short	0x010a
        /*5de6*/ 	.byte	0xff
	.zero		1


	//   ....[12]....
        /*5de8*/ 	.word	0x00032d70
        /*5dec*/ 	.word	0x00000009
        /*5df0*/ 	.word	0x00000000
        /*5df4*/ 	.short	0x010a
        /*5df6*/ 	.byte	0xff
	.zero		1


	//   ....[13]....
        /*5df8*/ 	.word	0x00032dc0
        /*5dfc*/ 	.word	0x000000ff
        /*5e00*/ 	.word	0x00000000
        /*5e04*/ 	.short	0x010a
        /*5e06*/ 	.byte	0x0a
	.zero		1


	//   ....[14]....
        /*5e08*/ 	.word	0x00032df0
        /*5e0c*/ 	.word	0x000000ff
        /*5e10*/ 	.word	0x00000000
        /*5e14*/ 	.short	0x010a
        /*5e16*/ 	.byte	0x0a
	.zero		1


	//----- nvinfo : EIATTR_NUM_MBARRIERS
	.align		4
.L_60:
        /*5e18*/ 	.byte	0x03, 0x38
        /*5e1a*/ 	.short	0x0002


	//----- nvinfo : EIATTR_EXIT_INSTR_OFFSETS
	.align		4
        /*5e1c*/ 	.byte	0x04, 0x1c
        /*5e1e*/ 	.short	(.L_62 - .L_61)


	//   ....[0]....
.L_61:
        /*5e20*/ 	.word	0x00032cf0


	//----- nvinfo : EIATTR_REQNTID
	.align		4
.L_62:
        /*5e24*/ 	.byte	0x04, 0x10
        /*5e26*/ 	.short	(.L_64 - .L_63)
.L_63:
        /*5e28*/ 	.word	0x00000080
        /*5e2c*/ 	.word	0x00000001
        /*5e30*/ 	.word	0x00000001


	//----- nvinfo : EIATTR_CRS_STACK_SIZE
	.align		4
.L_64:
        /*5e34*/ 	.byte	0x04, 0x1e
        /*5e36*/ 	.short	(.L_66 - .L_65)
.L_65:
        /*5e38*/ 	.word	0x00000000


	//----- nvinfo : EIATTR_CBANK_PARAM_SIZE
	.align		4
.L_66:
        /*5e3c*/ 	.byte	0x03, 0x19
        /*5e3e*/ 	.short	0x0050


	//----- nvinfo : EIATTR_PARAM_CBANK
	.align		4
        /*5e40*/ 	.byte	0x04, 0x0a
        /*5e42*/ 	.short	(.L_68 - .L_67)
	.align		4
.L_67:
        /*5e44*/ 	.word	index@(.nv.constant0.matmul_kernel)
        /*5e48*/ 	.short	0x0380
        /*5e4a*/ 	.short	0x0050


	//----- nvinfo : EIATTR_SW_WAR
	.align		4
.L_68:
        /*5e4c*/ 	.byte	0x04, 0x36
        /*5e4e*/ 	.short	(.L_70 - .L_69)
.L_69:
        /*5e50*/ 	.word	0x00000008
.L_70:


//--------------------- .nv.compat                --------------------------
	.section	.nv.compat,"",@"SHT_CUDA_COMPAT_INFO"
	.align	4
        /*0000*/ 	.byte	0x02, 0x02, 0x02, 0x00, 0x02, 0x05, 0x05, 0x00, 0x02, 0x03, 0x00, 0x00, 0x02, 0x06, 0x01, 0x00


//--------------------- .nv.callgraph             --------------------------
	.section	.nv.callgraph,"",@"SHT_CUDA_CALLGRAPH"
	.align	4
	.sectionentsize	8
	.align		4
        /*0000*/ 	.word	0x00000000
	.align		4
        /*0004*/ 	.word	0xffffffff
	.align		4
        /*0008*/ 	.word	0x00000000
	.align		4
        /*000c*/ 	.word	0xfffffffe
	.align		4
        /*0010*/ 	.word	0x00000000
	.align		4
        /*0014*/ 	.word	0xfffffffd
	.align		4
        /*0018*/ 	.word	0x00000000
	.align		4
        /*001c*/ 	.word	0xfffffffc


//--------------------- .text.matmul_kernel       --------------------------
	.section	.text.matmul_kernel,"ax",@progbits
	.align	128
        .global         matmul_kernel
        .type           matmul_kernel,@function
        .size           matmul_kernel,(.L_x_28 - matmul_kernel)
        .other          matmul_kernel,@"STO_CUDA_ENTRY STV_DEFAULT"
matmul_kernel:
.text.matmul_kernel:
[----:B------:R-:W0:Y:S01]  /*0000*/  LDC R1, c[0x0][0x37c] ;  /* 0x0000df00ff017b82 */ /* 0x000e220000000800 */
[----:B------:R-:W1:Y:S01]  /*0010*/  S2R R77, SR_TID.X ;  /* 0x00000000004d7919 */ /* 0x000e620000002100 */
[----:B0-----:R-:W-:Y:S01]  /*0020*/  VIADD R1, R1, 0xfffff108 ;  /* 0xfffff10801017836 */ /* 0x001fe20000000000 */
[----:B-1----:R-:W-:-:S13]  /*0030*/  ISETP.GE.U32.AND P0, PT, R77, 0x20, PT ;  /* 0x000000204d00780c */ /* 0x002fda0003f06070 */
[----:B------:R-:W-:Y:S02]  /*0040*/  VOTEU.ANY UP0, P0 ;  /* 0x0000000000ff7886 */ /* 0x000fe40000000100 */
[----:B------:R-:W-:Y:S05]  /*0050*/  BRA.U UP0, `(.L_x_0) ;  /* 0x0000000500887547 */ /* 0x000fea000b800000 */
[----:B------:R-:W0:Y:S01]  /*0060*/  S2R R11, SR_CgaCtaId ;  /* 0x00000000000b7919 */ /* 0x000e220000008800 */
[----:B------:R-:W-:Y:S01]  /*0070*/  NOP ;  /* 0x0000000000007918 */ /* 0x000fe20000000000 */
[----:B------:R-:W-:-:S04]  /*0080*/  MOV R0, 0x40 ;  /* 0x0000004000007802 */ /* 0x000fc80000000f00 */
[----:B0-----:R-:W-:Y:S02]  /*0090*/  LEA R2, R11, R0, 0x18 ;  /* 0x000000000b027211 */ /* 0x001fe400078ec0ff */
[----:B------:R-:W-:-:S04]  /*00a0*/  MOV R0, 0x400 ;  /* 0x0000040000007802 */ /* 0x000fc80000000f00 */
[----:B------:R-:W0:Y:S01]  /*00b0*/  LDS.U8 R2, [R2] ;  /* 0x0000000002027984 */ /* 0x000e220000000000 */
[----:B------:R-:W-:Y:S02]  /*00c0*/  LEA R0, R11, R0, 0x18 ;  /* 0x000000000b007211 */ /* 0x000fe400078ec0ff */
[----:B0-----:R-:W-:-:S13]  /*00d0*/  ISETP.NE.AND P0, PT, R2, RZ, PT ;  /* 0x000000ff0200720c */ /* 0x001fda0003f05270 */
[----:B------:R-:W-:Y:S05]  /*00e0*/  @P0 BRA `(.L_x_1) ;  /* 0x00000004004c0947 */ /* 0x000fea0003800000 */
[C---:B------:R-:W-:Y:S02]  /*00f0*/  LOP3.LUT R2, R11.reuse, 0x1, RZ, 0xc0, !PT ;  /* 0x000000010b027812 */ /* 0x040fe400078ec0ff */
[----:B------:R-:W-:Y:S02]  /*0100*/  LOP3.LUT R5, R11, 0x1, RZ, 0x3c, !PT ;  /* 0x000000010b057812 */ /* 0x000fe400078e3cff */
[----:B------:R-:W-:-:S13]  /*0110*/  ISETP.NE.U32.AND P0, PT, R2, 0x1, PT ;  /* 0x000000010200780c */ /* 0x000fda0003f05070 */
[----:B------:R-:W-:Y:S05]  /*0120*/  @!P0 BRA `(.L_x_2) ;  /* 0x0000000000c08947 */ /* 0x000fea0003800000 */
[----:B------:R-:W-:Y:S01]  /*0130*/  ELECT P1, URZ, PT ;  /* 0x0000000000ff782f */ /* 0x000fe20003820000 */
[----:B------:R-:W-:-:S12]  /*0140*/  BSSY B0, `(.L_x_2) ;  /* 0x000002e000007945 */ /* 0x000fd80003800000 */
[----:B------:R-:W-:Y:S05]  /*0150*/  @!P1 BRA `(.L_x_3) ;  /* 0x0000000000b09947 */ /* 0x000fea0003800000 */
[----:B------:R-:W-:-:S05]  /*0160*/  UMOV UR4, 0x10 ;  /* 0x0000001000047882 */ /* 0x000fca0000000000 */
[----:B------:R-:W-:Y:S04]  /*0170*/  DEPBAR.LE SB0, 0x36 ;  /* 0x00008d800000791a */ /* 0x000fe80000000000 */
[----:B------:R-:W0:Y:S02]  /*0180*/  UTCATOMSWS.2CTA.FIND_AND_SET.ALIGN UP1, UR4, UR4 ;  /* 0x00000004000475e3 */ /* 0x000e240008220800 */
[----:B0-----:R-:W-:Y:S01]  /*0190*/  PLOP3.LUT P1, PT, PT, PT, UP1, 0x80, 0x8 ;  /* 0x000000000008781c */ /* 0x001fe20003f2f018 */
[----:B------:R-:W-:-:S03]  /*01a0*/  IMAD.U32 R4, RZ, RZ, UR4 ;  /* 0x00000004ff047e24 */ /* 0x000fc6000f8e00ff */
[----:B------:R-:W-:-:S04]  /*01b0*/  SEL R2, RZ, 0xffffffff, !P1 ;  /* 0xffffffffff027807 */ /* 0x000fc80004800000 */
[----:B------:R-:W-:-:S13]  /*01c0*/  ISETP.NE.AND P1, PT, R2, RZ, PT ;  /* 0x000000ff0200720c */ /* 0x000fda0003f25270 */
[----:B------:R-:W-:Y:S05]  /*01d0*/  @P1 BRA `(.L_x_4) ;  /* 0x0000000000241947 */ /* 0x000fea0003800000 */
.L_x_5:
[----:B------:R-:W-:Y:S05]  /*01e0*/  NANOSLEEP 0x64 ;  /* 0x000000640000795d */ /* 0x000fea0003800000 */
[----:B------:R-:W-:-:S05]  /*01f0*/  UMOV UR4, 0x10 ;  /* 0x0000001000047882 */ /* 0x000fca0000000000 */
[----:B------:R-:W-:Y:S04]  /*0200*/  DEPBAR.LE SB0, 0x36 ;  /* 0x00008d800000791a */ /* 0x000fe80000000000 */
[----:B------:R-:W0:Y:S02]  /*0210*/  UTCATOMSWS.2CTA.FIND_AND_SET.ALIGN UP1, UR4, UR4 ;  /* 0x00000004000475e3 */ /* 0x000e240008220800 */
[----:B0-----:R-:W-:Y:S01]  /*0220*/  PLOP3.LUT P1, PT, PT, PT, UP1, 0x80, 0x8 ;  /* 0x000000000008781c */ /* 0x001fe20003f2f018 */
[----:B------:R-:W-:-:S03]  /*0230*/  IMAD.U32 R4, RZ, RZ, UR4 ;  /* 0x00000004ff047e24 */ /* 0x000fc6000f8e00ff */
[----:B------:R-:W-:-:S04]  /*0240*/  SEL R2, RZ, 0xffffffff, !P1 ;  /* 0xffffffffff027807 */ /* 0x000fc80004800000 */
[----:B------:R-:W-:-:S13]  /*0250*/  ISETP.NE.AND P1, PT, R2, RZ, PT ;  /* 0x000000ff0200720c */ /* 0x000fda0003f25270 */
[----:B------:R-:W-:Y:S05]  /*0260*/  @!P1 BRA `(.L_x_5) ;  /* 0xfffffffc00dc9947 */ /* 0x000fea000383ffff */
.L_x_4:
[----:B------:R-:W-:Y:S01]  /*0270*/  MOV R2, 0x60 ;  /* 0x0000006000027802 */ /* 0x000fe20000000f00 */
[----:B------:R-:W-:Y:S01]  /*0280*/  IMAD.MOV.U32 R10, RZ, RZ, 0x4 ;  /* 0x00000004ff0a7424 */ /* 0x000fe200078e00ff */
[----:B------:R-:W-:Y:S01]  /*0290*/  MOV R3, 0x58 ;  /* 0x0000005800037802 */ /* 0x000fe20000000f00 */
[----:B------:R-:W-:Y:S01]  /*02a0*/  IMAD.MOV.U32 R13, RZ, RZ, 0xffff ;  /* 0x0000ffffff0d7424 */ /* 0x000fe200078e00ff */
[C---:B------:R-:W-:Y:S02]  /*02b0*/  LEA R6, R11.reuse, R2, 0x18 ;  /* 0x000000020b067211 */ /* 0x040fe400078ec0ff */
[----:B------:R-:W-:-:S03]  /*02c0*/  LEA R7, R11, R3, 0x18 ;  /* 0x000000030b077211 */ /* 0x000fc600078ec0ff */
[----:B------:R-:W0:Y:S02]  /*02d0*/  LDS R2, [R6] ;  /* 0x0000000006027984 */ /* 0x000e240000000800 */
[----:B0-----:R-:W-:-:S04]  /*02e0*/  IMAD.U32 R2, R2, -0x80000000, RZ ;  /* 0x8000000002027824 */ /* 0x001fc800078e00ff */
[----:B------:R-:W0:Y:S02]  /*02f0*/  SYNCS.PHASECHK.TRANS64.TRYWAIT P1, [R7+URZ], R2 ;  /* 0x00000002070075a7 */ /* 0x000e2400080211ff */
[----:B0-----:R-:W-:Y:S05]  /*0300*/  @P1 BRA `(.L_x_6) ;  /* 0x0000000000081947 */ /* 0x001fea0003800000 */
[----:B------:R-:W0:Y:S02]  /*0310*/  SYNCS.PHASECHK.TRANS64.TRYWAIT P1, [R7+URZ], R2 ;  /* 0x00000002070075a7 */ /* 0x000e2400080211ff */
[----:B0-----:R-:W-:Y:S05]  /*0320*/  @!P1 BRA `(.L_x_7) ;  /* 0x0000032800749947 */ /* 0x001fea0003800000 */
.L_x_6:
[C---:B------:R-:W-:Y:S01]  /*0330*/  PRMT R9, R5.reuse, 0x654, R7 ;  /* 0x0000065405097816 */ /* 0x040fe20000000007 */
[C---:B0-----:R-:W-:Y:S01]  /*0340*/  IMAD.SHL.U32 R3, R4.reuse, 0x20, RZ ;  /* 0x0000002004037824 */ /* 0x041fe200078e00ff */
[----:B------:R-:W-:Y:S01]  /*0350*/  PRMT R8, R5, 0x654, R0 ;  /* 0x0000065405087816 */ /* 0x000fe20000000000 */
[----:B------:R-:W-:Y:S01]  /*0360*/  IMAD.MOV.U32 R12, RZ, RZ, 0x1 ;  /* 0x00000001ff0c7424 */ /* 0x000fe200078e00ff */
[----:B------:R0:W-:Y:S01]  /*0370*/  SYNCS.ARRIVE.TRANS64.RED RZ, [R9+URZ], R10 ;  /* 0x0000000a09ff79a7 */ /* 0x0001e200080004ff */
[----:B------:R-:W-:Y:S01]  /*0380*/  VIADD R7, R4, 0x10 ;  /* 0x0000001004077836 */ /* 0x000fe20000000000 */
[----:B------:R1:W-:Y:S01]  /*0390*/  STS [R0], R3 ;  /* 0x0000000300007388 */ /* 0x0003e20000000800 */
[----:B------:R-:W-:-:S03]  /*03a0*/  SHF.L.U32 R2, R13, R4, RZ ;  /* 0x000000040d027219 */ /* 0x000fc600000006ff */
[----:B------:R-:W-:Y:S01]  /*03b0*/  SHF.L.U32 R7, R12, R7, RZ ;  /* 0x000000070c077219 */ /* 0x000fe200000006ff */
[----:B------:R1:W-:Y:S01]  /*03c0*/  STAS [R8.64], R4 ;  /* 0x0000000408007dbd */ /* 0x0003e2000c0008ff */
[----:B0-----:R-:W-:Y:S02]  /*03d0*/  MOV R10, 0x50 ;  /* 0x00000050000a7802 */ /* 0x001fe40000000f00 */
[----:B------:R-:W-:Y:S02]  /*03e0*/  LOP3.LUT R2, R7, R2, RZ, 0xfc, !PT ;  /* 0x0000000207027212 */ /* 0x000fe400078efcff */
[----:B------:R-:W-:-:S05]  /*03f0*/  LEA R7, R11, R10, 0x18 ;  /* 0x0000000a0b077211 */ /* 0x000fca00078ec0ff */
[----:B------:R1:W-:Y:S04]  /*0400*/  ATOMS.OR RZ, [R7], R2 ;  /* 0x0000000207ff738c */ /* 0x0003e80003000000 */
[----:B------:R1:W-:Y:S02]  /*0410*/  ATOMS.XOR RZ, [R6], R12 ;  /* 0x0000000c06ff738c */ /* 0x0003e40003800000 */
.L_x_3:
[----:B------:R-:W-:Y:S05]  /*0420*/  BSYNC B0 ;  /* 0x0000000000007941 */ /* 0x000fea0003800000 */
.L_x_2:
[----:B------:R-:W-:Y:S05]  /*0430*/  @P0 BRA `(.L_x_8) ;  /* 0x0000000000880947 */ /* 0x000fea0003800000 */
[----:B------:R-:W-:Y:S05]  /*0440*/  WARPSYNC.ALL ;  /* 0x0000000000007948 */ /* 0x000fea0003800000 */
[----:B------:R-:W-:Y:S01]  /*0450*/  NOP ;  /* 0x0000000000007918 */ /* 0x000fe20000000000 */
[----:B------:R-:W-:-:S13]  /*0460*/  ELECT P0, URZ, PT ;  /* 0x0000000000ff782f */ /* 0x000fda0003800000 */
[----:B------:R-:W-:Y:S05]  /*0470*/  @!P0 BRA `(.L_x_8) ;  /* 0x0000000000788947 */ /* 0x000fea0003800000 */
[----:B-1----:R-:W-:Y:S02]  /*0480*/  MOV R2, 0x60 ;  /* 0x0000006000027802 */ /* 0x002fe40000000f00 */
[----:B------:R-:W-:Y:S02]  /*0490*/  MOV R4, 0x58 ;  /* 0x0000005800047802 */ /* 0x000fe40000000f00 */
        /* <DEDUP_REMOVED lines=8> */
.L_x_9:
[----:B------:R-:W1:Y:S01]  /*0520*/  LDS R2, [R0] ;  /* 0x0000000000027984 */ /* 0x000e620000000800 */
[----:B------:R-:W-:Y:S01]  /*0530*/  IMAD.MOV.U32 R7, RZ, RZ, 0xffff ;  /* 0x0000ffffff077424 */ /* 0x000fe200078e00ff */
[----:B------:R-:W-:Y:S01]  /*0540*/  PRMT R5, R5, 0x654, R9 ;  /* 0x0000065405057816 */ /* 0x000fe20000000009 */
[----:B------:R-:W-:Y:S02]  /*0550*/  IMAD.MOV.U32 R13, RZ, RZ, 0x1 ;  /* 0x00000001ff0d7424 */ /* 0x000fe400078e00ff */
[C---:B01----:R-:W-:Y:S02]  /*0560*/  IMAD.SHL.U32 R3, R2.reuse, 0x20, RZ ;  /* 0x0000002002037824 */ /* 0x043fe400078e00ff */
[----:B------:R-:W-:Y:S01]  /*0570*/  VIADD R4, R2, 0x10 ;  /* 0x0000001002047836 */ /* 0x000fe20000000000 */
[----:B------:R-:W-:Y:S02]  /*0580*/  SHF.L.U32 R2, R7, R2, RZ ;  /* 0x0000000207027219 */ /* 0x000fe400000006ff */
[----:B------:R0:W-:Y:S02]  /*0590*/  STS [R0], R3 ;  /* 0x0000000300007388 */ /* 0x0001e40000000800 */
[----:B------:R-:W-:-:S02]  /*05a0*/  SHF.L.U32 R7, R13, R4, RZ ;  /* 0x000000040d077219 */ /* 0x000fc400000006ff */
[----:B------:R-:W-:Y:S02]  /*05b0*/  MOV R4, 0x50 ;  /* 0x0000005000047802 */ /* 0x000fe40000000f00 */
[----:B------:R-:W-:Y:S02]  /*05c0*/  LOP3.LUT R2, R7, R2, RZ, 0xfc, !PT ;  /* 0x0000000207027212 */ /* 0x000fe400078efcff */
[----:B------:R-:W-:-:S05]  /*05d0*/  LEA R11, R11, R4, 0x18 ;  /* 0x000000040b0b7211 */ /* 0x000fca00078ec0ff */
[----:B------:R0:W-:Y:S01]  /*05e0*/  ATOMS.OR RZ, [R11], R2 ;  /* 0x000000020bff738c */ /* 0x0001e20003000000 */
[----:B------:R0:W-:Y:S03]  /*05f0*/  SYNCS.ARRIVE.TRANS64.RED.A1T0 RZ, [R5+URZ], RZ ;  /* 0x000000ff05ff79a7 */ /* 0x0001e600081004ff */
[----:B------:R0:W-:Y:S01]  /*0600*/  ATOMS.XOR RZ, [R6], R13 ;  /* 0x0000000d06ff738c */ /* 0x0001e20003800000 */
[----:B------:R-:W-:Y:S05]  /*0610*/  BRA `(.L_x_8) ;  /* 0x0000000000107947 */ /* 0x000fea0003800000 */
.L_x_1:
[----:B------:R-:W-:Y:S01]  /*0620*/  IMAD.MOV.U32 R3, RZ, RZ, -0x1 ;  /* 0xffffffffff037424 */ /* 0x000fe200078e00ff */
[----:B------:R-:W-:-:S04]  /*0630*/  MOV R2, 0x660 ;  /* 0x0000066000027802 */ /* 0x000fc80000000f00 */
[----:B------:R0:W-:Y:S03]  /*0640*/  STS [R0], R3 ;  /* 0x0000000300007388 */ /* 0x0001e60000000800 */
[----:B0-----:R-:W-:Y:S05]  /*0650*/  CALL.REL.NOINC `($__internal_1_$__cuda_sm10x_tcgen05_guardrail_trap_phase_invalid_during_alloc) ;  /* 0x0000032400fc7944 */ /* 0x001fea0003c00000 */
.L_x_8:
[----:B------:R-:W-:Y:S05]  /*0660*/  WARPSYNC.ALL ;  /* 0x0000000000007948 */ /* 0x000fea0003800000 */
[----:B------:R-:W-:Y:S01]  /*0670*/  NOP ;  /* 0x0000000000007918 */ /* 0x000fe20000000000 */
.L_x_0:
[----:B0-----:R-:W0:Y:S08]  /*0680*/  LDC.64 R10, c[0x0][0x398] ;  /* 0x0000e600ff0a7b82 */ /* 0x001e300000000a00 */
[----:B------:R-:W2:Y:S02]  /*0690*/  S2UR UR5, SR_CgaSize ;  /* 0x00000000000579c3 */ /* 0x000ea40000008a00 */
[----:B--2---:R-:W-:-:S12]  /*06a0*/  UIMAD UR5, UR5, -0xa0, URZ ;  /* 0xffffff60050578a4 */ /* 0x004fd8000f8e02ff */
[----:B------:R-:W2:Y:S01]  /*06b0*/  LDCU UR5, c[0x0][UR5+0x2b0] ;  /* 0x00005600050577ac */ /* 0x000ea20008000800 */
[----:B------:R-:W-:Y:S02]  /*06c0*/  LOP3.LUT R51, R77, 0x7f, RZ, 0xc0, !PT ;  /* 0x0000007f4d337812 */ /* 0x000fe400078ec0ff */
[----:B-1----:R-:W-:Y:S01]  /*06d0*/  SHF.R.U32.HI R12, RZ, 0x5, R77 ;  /* 0x00000005ff0c7819 */ /* 0x002fe2000001164d */
[----:B------:R-:W-:Y:S01]  /*06e0*/  UMOV UR8, 0x400 ;  /* 0x0000040000087882 */ /* 0x000fe20000000000 */
[----:B------:R-:W-:Y:S01]  /*06f0*/  PRMT R76, RZ, 0x7610, R76 ;  /* 0x00007610ff4c7816 */ /* 0x000fe2000000004c */
[----:B------:R-:W1:Y:S01]  /*0700*/  LDCU UR11, c[0x0][0x3a4] ;  /* 0x00007480ff0b77ac */ /* 0x000e620008000800 */
[----:B------:R-:W3:Y:S01]  /*0710*/  S2UR UR4, SR_CTAID.X ;  /* 0x00000000000479c3 */ /* 0x000ee20000002500 */
[----:B------:R-:W4:Y:S01]  /*0720*/  LDCU.64 UR18, c[0x0][0x358] ;  /* 0x00006b00ff1277ac */ /* 0x000f220008000a00 */
[----:B------:R-:W1:Y:S06]  /*0730*/  LDCU.128 UR12, c[0x0][0x380] ;  /* 0x00007000ff0c77ac */ /* 0x000e6c0008000c00 */
[----:B------:R-:W5:Y:S01]  /*0740*/  S2UR UR16, SR_CgaCtaId ;  /* 0x00000000001079c3 */ /* 0x000f620000008800 */
[----:B0-----:R-:W-:Y:S01]  /*0750*/  VIADD R0, R11, 0x1ff ;  /* 0x000001ff0b007836 */ /* 0x001fe20000000000 */
[----:B------:R-:W-:-:S06]  /*0760*/  IABS R13, R10 ;  /* 0x0000000a000d7213 */ /* 0x000fcc0000000000 */
[----:B------:R-:W0:Y:S01]  /*0770*/  LDC R75, c[0x0][0x3a0] ;  /* 0x0000e800ff4b7b82 */ /* 0x000e220000000800 */
[----:B------:R-:W-:Y:S02]  /*0780*/  SHF.R.S32.HI R3, RZ, 0x1f, R0 ;  /* 0x0000001fff037819 */ /* 0x000fe40000011400 */
[----:B---3--:R-:W-:Y:S02]  /*0790*/  I2FP.F32.U32 R5, UR4 ;  /* 0x0000000400057c45 */ /* 0x008fe40008201000 */
[----:B------:R-:W-:-:S03]  /*07a0*/  LEA.HI R3, R3, R0, RZ, 0x9 ;  /* 0x0000000003037211 */ /* 0x000fc600078f48ff */
[----:B--2---:R-:W-:Y:S01]  /*07b0*/  FMUL R5, R5, UR5 ;  /* 0x0000000505057c20 */ /* 0x004fe20008400000 */
[----:B------:R-:W-:Y:S01]  /*07c0*/  SHF.R.S32.HI R3, RZ, 0x9, R3 ;  /* 0x00000009ff037819 */ /* 0x000fe20000011403 */
[----:B------:R-:W-:Y:S01]  /*07d0*/  UMOV UR5, 0x1 ;  /* 0x0000000100057882 */ /* 0x000fe20000000000 */
[----:B-----5:R-:W-:Y:S02]  /*07e0*/  USHF.L.U32 UR4, UR16, 0x7, URZ ;  /* 0x0000000710047899 */ /* 0x020fe400080006ff */
[----:B------:R-:W-:Y:S01]  /*07f0*/  ULEA UR8, UR16, UR8, 0x18 ;  /* 0x0000000810087291 */ /* 0x000fe2000f8ec0ff */
[----:B------:R-:W-:Y:S01]  /*0800*/  IMAD.SHL.U32 R4, R3, 0x8, RZ ;  /* 0x0000000803047824 */ /* 0x000fe200078e00ff */
[----:B------:R-:W-:Y:S01]  /*0810*/  F2I.U32.TRUNC.NTZ R5, R5 ;  /* 0x0000000500057305 */ /* 0x000fe2000020f000 */
[----:B------:R-:W-:Y:S02]  /*0820*/  ULOP3.LUT UR4, UR4, 0x80, URZ, 0xc0, !UPT ;  /* 0x0000008004047892 */ /* 0x000fe4000f8ec0ff */
[----:B------:R-:W-:Y:S01]  /*0830*/  UIADD3 UR10, UPT, UPT, UR8, 0xc000, URZ ;  /* 0x0000c000080a7890 */ /* 0x000fe2000fffe0ff */
[----:B------:R-:W-:Y:S01]  /*0840*/  IABS R7, R4 ;  /* 0x0000000400077213 */ /* 0x000fe20000000000 */
[----:B0-----:R-:W-:-:S03]  /*0850*/  VIADD R43, R75, 0xffffffd6 ;  /* 0xffffffd64b2b7836 */ /* 0x001fc60000000000 */
[----:B------:R-:W0:Y:S01]  /*0860*/  I2F.RP R0, R7 ;  /* 0x0000000700007306 */ /* 0x000e220000209400 */
[C---:B------:R-:W-:Y:S02]  /*0870*/  VIADD R44, R75.reuse, 0xffffffd7 ;  /* 0xffffffd74b2c7836 */ /* 0x040fe40000000000 */
[C---:B------:R-:W-:Y:S02]  /*0880*/  VIADD R45, R75.reuse, 0xffffffd1 ;  /* 0xffffffd14b2d7836 */ /* 0x040fe40000000000 */
[C---:B------:R-:W-:Y:S02]  /*0890*/  VIADD R46, R75.reuse, 0xffffffd2 ;  /* 0xffffffd24b2e7836 */ /* 0x040fe40000000000 */
[----:B------:R-:W-:Y:S01]  /*08a0*/  VIADD R49, R75, 0xffffffd3 ;  /* 0xffffffd34b317836 */ /* 0x000fe20000000000 */
[----:B0-----:R-:W0:Y:S02]  /*08b0*/  MUFU.RCP R0, R0 ;  /* 0x0000000000007308 */ /* 0x001e240000001000 */
[----:B0-----:R-:W-:Y:S01]  /*08c0*/  VIADD R2, R0, 0xffffffe ;  /* 0x0ffffffe00027836 */ /* 0x001fe20000000000 */
[----:B------:R-:W-:-:S05]  /*08d0*/  IABS R0, R5 ;  /* 0x0000000500007213 */ /* 0x000fca0000000000 */
[----:B------:R0:W2:Y:S02]  /*08e0*/  F2I.FTZ.U32.TRUNC.NTZ R3, R2 ;  /* 0x0000000200037305 */ /* 0x0000a4000021f000 */
[----:B0-----:R-:W-:Y:S02]  /*08f0*/  IMAD.MOV.U32 R2, RZ, RZ, RZ ;  /* 0x000000ffff027224 */ /* 0x001fe400078e00ff */
[----:B--2---:R-:W-:-:S04]  /*0900*/  IMAD.MOV R6, RZ, RZ, -R3 ;  /* 0x000000ffff067224 */ /* 0x004fc800078e0a03 */
[----:B------:R-:W-:Y:S01]  /*0910*/  IMAD R9, R6, R7, RZ ;  /* 0x0000000706097224 */ /* 0x000fe200078e02ff */
[----:B------:R-:W-:-:S03]  /*0920*/  IABS R6, R4 ;  /* 0x0000000400067213 */ /* 0x000fc60000000000 */
[----:B------:R-:W-:-:S04]  /*0930*/  IMAD.HI.U32 R3, R3, R9, R2 ;  /* 0x0000000903037227 */ /* 0x000fc800078e0002 */
[----:B------:R-:W-:Y:S02]  /*0940*/  IMAD.MOV R2, RZ, RZ, -R6 ;  /* 0x000000ffff027224 */ /* 0x000fe400078e0a06 */
[----:B------:R-:W-:-:S04]  /*0950*/  IMAD.HI.U32 R3, R3, R0, RZ ;  /* 0x0000000003037227 */ /* 0x000fc800078e00ff */
[----:B------:R-:W-:Y:S01]  /*0960*/  IMAD R0, R3, R2, R0 ;  /* 0x0000000203007224 */ /* 0x000fe200078e0200 */
[----:B------:R-:W-:Y:S04]  /*0970*/  BAR.SYNC.DEFER_BLOCKING 0x0 ;  /* 0x0000000000007b1d */ /* 0x000fe80000010000 */
[----:B------:R-:W-:-:S13]  /*0980*/  ISETP.GT.U32.AND P1, PT, R7, R0, PT ;  /* 0x000000000700720c */ /* 0x000fda0003f24070 */
[----:B------:R-:W-:Y:S02]  /*0990*/  @!P1 IMAD.IADD R0, R0, 0x1, -R7 ;  /* 0x0000000100009824 */ /* 0x000fe400078e0a07 */
[----:B------:R-:W-:Y:S01]  /*09a0*/  @!P1 VIADD R3, R3, 0x1 ;  /* 0x0000000103039836 */ /* 0x000fe20000000000 */
[----:B------:R-:W-:Y:S02]  /*09b0*/  ISETP.NE.AND P1, PT, R4, RZ, PT ;  /* 0x000000ff0400720c */ /* 0x000fe40003f25270 */
[----:B------:R-:W-:Y:S02]  /*09c0*/  ISETP.GE.U32.AND P0, PT, R0, R7, PT ;  /* 0x000000070000720c */ /* 0x000fe40003f06070 */
[----:B------:R-:W-:-:S04]  /*09d0*/  LOP3.LUT R0, R5, R4, RZ, 0x3c, !PT ;  /* 0x0000000405007212 */ /* 0x000fc800078e3cff */
[----:B------:R-:W-:Y:S01]  /*09e0*/  ISETP.GE.AND P2, PT, R0, RZ, PT ;  /* 0x000000ff0000720c */ /* 0x000fe20003f46270 */
[----:B------:R-:W-:-:S06]  /*09f0*/  VIADD R0, R10, 0xff ;  /* 0x000000ff0a007836 */ /* 0x000fcc0000000000 */
[----:B------:R-:W-:-:S04]  /*0a00*/  @P0 VIADD R3, R3, 0x1 ;  /* 0x0000000103030836 */ /* 0x000fc80000000000 */
[----:B------:R-:W-:Y:S01]  /*0a10*/  IMAD.MOV.U32 R2, RZ, RZ, R3 ;  /* 0x000000ffff027224 */ /* 0x000fe200078e0003 */
[----:B------:R-:W-:-:S03]  /*0a20*/  SHF.R.S32.HI R3, RZ, 0x1f, R0 ;  /* 0x0000001fff037819 */ /* 0x000fc60000011400 */
[----:B------:R-:W-:Y:S01]  /*0a30*/  @!P2 IMAD.MOV R2, RZ, RZ, -R2 ;  /* 0x000000ffff02a224 */ /* 0x000fe200078e0a02 */
[----:B------:R-:W-:Y:S02]  /*0a40*/  @!P1 LOP3.LUT R2, RZ, R4, RZ, 0x33, !PT ;  /* 0x00000004ff029212 */ /* 0x000fe400078e33ff */
[----:B------:R-:W-:-:S03]  /*0a50*/  LEA.HI R3, R3, R0, RZ, 0x8 ;  /* 0x0000000003037211 */ /* 0x000fc600078f40ff */
[----:B------:R-:W-:Y:S02]  /*0a60*/  IMAD.SHL.U32 R8, R2, 0x8, RZ ;  /* 0x0000000802087824 */ /* 0x000fe400078e00ff */
[----:B------:R-:W-:-:S03]  /*0a70*/  IMAD.MOV R2, RZ, RZ, -R2 ;  /* 0x000000ffff027224 */ /* 0x000fc600078e0a02 */
[----:B------:R-:W-:Y:S01]  /*0a80*/  LEA.HI.SX32 R3, R3, -R8, 0x18 ;  /* 0x8000000803037211 */ /* 0x000fe200078fc2ff */
[----:B------:R-:W-:-:S03]  /*0a90*/  IMAD R6, R4, R2, R5 ;  /* 0x0000000204067224 */ /* 0x000fc600078e0205 */
[----:B------:R-:W-:-:S04]  /*0aa0*/  VIMNMX R15, PT, PT, R3, 0x8, PT ;  /* 0x00000008030f7848 */ /* 0x000fc80003fe0100 */
[-C--:B------:R-:W-:Y:S02]  /*0ab0*/  IABS R7, R15.reuse ;  /* 0x0000000f00077213 */ /* 0x080fe40000000000 */
[----:B------:R-:W-:Y:S02]  /*0ac0*/  IABS R4, R15 ;  /* 0x0000000f00047213 */ /* 0x000fe40000000000 */
[----:B------:R-:W0:Y:S08]  /*0ad0*/  I2F.RP R0, R7 ;  /* 0x0000000700007306 */ /* 0x000e300000209400 */
[----:B0-----:R-:W0:Y:S02]  /*0ae0*/  MUFU.RCP R0, R0 ;  /* 0x0000000000007308 */ /* 0x001e240000001000 */
[----:B0-----:R-:W-:-:S06]  /*0af0*/  VIADD R3, R0, 0xffffffe ;  /* 0x0ffffffe00037836 */ /* 0x001fcc0000000000 */
[----:B------:R-:W0:Y:S02]  /*0b00*/  F2I.FTZ.U32.TRUNC.NTZ R3, R3 ;  /* 0x0000000300037305 */ /* 0x000e24000021f000 */
[----:B0-----:R-:W-:-:S04]  /*0b10*/  IMAD.MOV R9, RZ, RZ, -R3 ;  /* 0x000000ffff097224 */ /* 0x001fc800078e0a03 */
[----:B------:R-:W-:Y:S01]  /*0b20*/  IMAD.MOV.U32 R2, RZ, RZ, R9 ;  /* 0x000000ffff027224 */ /* 0x000fe200078e0009 */
[----:B------:R-:W-:-:S03]  /*0b30*/  IABS R9, R6 ;  /* 0x0000000600097213 */ /* 0x000fc60000000000 */
[----:B------:R-:W-:Y:S02]  /*0b40*/  IMAD R5, R2, R7, RZ ;  /* 0x0000000702057224 */ /* 0x000fe400078e02ff */
[----:B------:R-:W-:-:S04]  /*0b50*/  IMAD.MOV.U32 R2, RZ, RZ, RZ ;  /* 0x000000ffff027224 */ /* 0x000fc800078e00ff */
[----:B------:R-:W-:-:S04]  /*0b60*/  IMAD.HI.U32 R2, R3, R5, R2 ;  /* 0x0000000503027227 */ /* 0x000fc800078e0002 */
[----:B------:R-:W-:Y:S02]  /*0b70*/  IMAD.MOV R3, RZ, RZ, -R4 ;  /* 0x000000ffff037224 */ /* 0x000fe400078e0a04 */
[----:B------:R-:W-:Y:S01]  /*0b80*/  IMAD.HI.U32 R0, R2, R9, RZ ;  /* 0x0000000902007227 */ /* 0x000fe200078e00ff */
[----:B------:R-:W0:Y:S03]  /*0b90*/  I2F.RP R4, R13 ;  /* 0x0000000d00047306 */ /* 0x000e260000209400 */
[----:B------:R-:W-:Y:S01]  /*0ba0*/  IMAD R2, R0, R3, R9 ;  /* 0x0000000300027224 */ /* 0x000fe200078e0209 */
[----:B------:R-:W-:-:S04]  /*0bb0*/  IABS R9, R11 ;  /* 0x0000000b00097213 */ /* 0x000fc80000000000 */
[----:B------:R-:W-:Y:S01]  /*0bc0*/  ISETP.GT.U32.AND P1, PT, R7, R2, PT ;  /* 0x000000020700720c */ /* 0x000fe20003f24070 */
[----:B0-----:R-:W0:-:S12]  /*0bd0*/  MUFU.RCP R4, R4 ;  /* 0x0000000400047308 */ /* 0x001e180000001000 */
[----:B------:R-:W-:Y:S02]  /*0be0*/  @!P1 IMAD.IADD R2, R2, 0x1, -R7 ;  /* 0x0000000102029824 */ /* 0x000fe400078e0a07 */
[----:B------:R-:W-:Y:S01]  /*0bf0*/  @!P1 VIADD R0, R0, 0x1 ;  /* 0x0000000100009836 */ /* 0x000fe20000000000 */
[----:B------:R-:W-:Y:S02]  /*0c00*/  ISETP.NE.AND P1, PT, R15, RZ, PT ;  /* 0x000000ff0f00720c */ /* 0x000fe40003f25270 */
[----:B------:R-:W-:Y:S02]  /*0c10*/  ISETP.GE.U32.AND P0, PT, R2, R7, PT ;  /* 0x000000070200720c */ /* 0x000fe40003f06070 */
[----:B------:R-:W-:-:S04]  /*0c20*/  LOP3.LUT R2, R6, R15, RZ, 0x3c, !PT ;  /* 0x0000000f06027212 */ /* 0x000fc800078e3cff */
[----:B------:R-:W-:Y:S01]  /*0c30*/  ISETP.GE.AND P2, PT, R2, RZ, PT ;  /* 0x000000ff0200720c */ /* 0x000fe20003f46270 */
[----:B0-----:R-:W-:-:S06]  /*0c40*/  VIADD R3, R4, 0xffffffe ;  /* 0x0ffffffe04037836 */ /* 0x001fcc0000000000 */
[----:B------:R-:W-:Y:S01]  /*0c50*/  @P0 VIADD R0, R0, 0x1 ;  /* 0x0000000100000836 */ /* 0x000fe20000000000 */
[----:B------:R-:W0:Y:S05]  /*0c60*/  F2I.FTZ.U32.TRUNC.NTZ R3, R3 ;  /* 0x0000000300037305 */ /* 0x000e2a000021f000 */
[----:B------:R-:W-:Y:S01]  /*0c70*/  @!P2 IMAD.MOV R0, RZ, RZ, -R0 ;  /* 0x000000ffff00a224 */ /* 0x000fe200078e0a00 */
[----:B------:R-:W-:-:S05]  /*0c80*/  @!P1 LOP3.LUT R0, RZ, R15, RZ, 0x33, !PT ;  /* 0x0000000fff009212 */ /* 0x000fca00078e33ff */
[----:B------:R-:W-:-:S04]  /*0c90*/  IMAD.MOV R2, RZ, RZ, -R0 ;  /* 0x000000ffff027224 */ /* 0x000fc800078e0a00 */
[----:B------:R-:W-:Y:S02]  /*0ca0*/  IMAD R2, R15, R2, R6 ;  /* 0x000000020f027224 */ /* 0x000fe400078e0206 */
[----:B------:R-:W2:Y:S01]  /*0cb0*/  I2F.RP R6, R9 ;  /* 0x0000000900067306 */ /* 0x000ea20000209400 */
[----:B0-----:R-:W-:Y:S02]  /*0cc0*/  IMAD.MOV R4, RZ, RZ, -R3 ;  /* 0x000000ffff047224 */ /* 0x001fe400078e0a03 */
[----:B------:R-:W-:Y:S02]  /*0cd0*/  IMAD.IADD R2, R8, 0x1, R2 ;  /* 0x0000000108027824 */ /* 0x000fe400078e0202 */
[----:B------:R-:W-:Y:S01]  /*0ce0*/  IMAD R5, R4, R13, RZ ;  /* 0x0000000d04057224 */ /* 0x000fe200078e02ff */
[----:B------:R-:W0:Y:S02]  /*0cf0*/  LDS R8, [UR8] ;  /* 0x00000008ff087984 */ /* 0x000e240008000800 */
[----:B------:R-:W-:-:S05]  /*0d00*/  LEA R2, R2, UR4, 0x8 ;  /* 0x0000000402027c11 */ /* 0x000fca000f8e40ff */
[----:B------:R-:W-:Y:S01]  /*0d10*/  IMAD.IADD R52, R51, 0x1, R2 ;  /* 0x0000000133347824 */ /* 0x000fe200078e0202 */
[----:B--2---:R-:W2:Y:S01]  /*0d20*/  MUFU.RCP R6, R6 ;  /* 0x0000000600067308 */ /* 0x004ea20000001000 */
[----:B------:R-:W-:-:S03]  /*0d30*/  IMAD.MOV.U32 R2, RZ, RZ, RZ ;  /* 0x000000ffff027224 */ /* 0x000fc600078e00ff */
[----:B------:R-:W-:Y:S01]  /*0d40*/  IABS R4, R52 ;  /* 0x0000003400047213 */ /* 0x000fe20000000000 */
[----:B------:R3:W-:Y:S01]  /*0d50*/  STL [R1+0x650], R52 ;  /* 0x0006503401007387 */ /* 0x0007e20000100800 */
[----:B------:R-:W-:-:S04]  /*0d60*/  IMAD.HI.U32 R2, R3, R5, R2 ;  /* 0x0000000503027227 */ /* 0x000fc800078e0002 */
[----:B------:R-:W-:-:S04]  /*0d70*/  IMAD.MOV.U32 R3, RZ, RZ, R4 ;  /* 0x000000ffff037224 */ /* 0x000fc800078e0004 */
[----:B------:R-:W-:-:S04]  /*0d80*/  IMAD.HI.U32 R2, R2, R3, RZ ;  /* 0x0000000302027227 */ /* 0x000fc800078e00ff */
[----:B------:R-:W-:Y:S02]  /*0d90*/  IMAD.MOV R2, RZ, RZ, -R2 ;  /* 0x000000ffff027224 */ /* 0x000fe400078e0a02 */
[----:B--2---:R-:W-:Y:S02]  /*0da0*/  VIADD R4, R6, 0xffffffe ;  /* 0x0ffffffe06047836 */ /* 0x004fe40000000000 */
[C---:B------:R-:W-:Y:S02]  /*0db0*/  IMAD R2, R13.reuse, R2, R3 ;  /* 0x000000020d027224 */ /* 0x040fe400078e0203 */
[----:B------:R2:W5:Y:S01]  /*0dc0*/  F2I.FTZ.U32.TRUNC.NTZ R5, R4 ;  /* 0x0000000400057305 */ /* 0x000562000021f000 */
[----:B------:R-:W-:Y:S01]  /*0dd0*/  IMAD.SHL.U32 R3, R12, 0x200000, RZ ;  /* 0x002000000c037824 */ /* 0x000fe200078e00ff */
[----:B------:R-:W-:Y:S01]  /*0de0*/  BAR.SYNC.DEFER_BLOCKING 0x0 ;  /* 0x0000000000007b1d */ /* 0x000fe20000010000 */
[----:B------:R-:W-:-:S03]  /*0df0*/  ISETP.GT.U32.AND P0, PT, R13, R2, PT ;  /* 0x000000020d00720c */ /* 0x000fc60003f04070 */
[----:B------:R-:W-:Y:S02]  /*0e00*/  LOP3.LUT R3, R3, 0x600000, RZ, 0xc0, !PT ;  /* 0x0060000003037812 */ /* 0x000fe400078ec0ff */
[----:B0-----:R-:W-:Y:S01]  /*0e10*/  R2UR UR20, R8 ;  /* 0x00000000081472ca */ /* 0x001fe200000e0000 */
[----:B--2---:R-:W-:Y:S01]  /*0e20*/  IMAD.MOV.U32 R4, RZ, RZ, RZ ;  /* 0x000000ffff047224 */ /* 0x004fe200078e00ff */
[----:B------:R-:W-:Y:S01]  /*0e30*/  R2UR UR9, R3 ;  /* 0x00000000030972ca */ /* 0x000fe200000e0000 */
[----:B------:R-:W-:Y:S02]  /*0e40*/  VIADD R3, R75, 0xffffffff ;  /* 0xffffffff4b037836 */ /* 0x000fe40000000000 */
[----:B-----5:R-:W-:-:S03]  /*0e50*/  IMAD.MOV R6, RZ, RZ, -R5 ;  /* 0x000000ffff067224 */ /* 0x020fc600078e0a05 */
[----:B------:R-:W-:Y:S01]  /*0e60*/  ISETP.GE.U32.AND P5, PT, R3, 0x7fffffc0, PT ;  /* 0x7fffffc00300780c */ /* 0x000fe20003fa6070 */
[----:B------:R-:W-:Y:S02]  /*0e70*/  @!P0 IMAD.IADD R2, R2, 0x1, -R13 ;  /* 0x0000000102028824 */ /* 0x000fe400078e0a0d */
[----:B------:R-:W-:Y:S02]  /*0e80*/  IMAD R7, R6, R9, RZ ;  /* 0x0000000906077224 */ /* 0x000fe400078e02ff */
[----:B------:R-:W-:Y:S01]  /*0e90*/  VIADD R3, R75, 0xffffffed ;  /* 0xffffffed4b037836 */ /* 0x000fe20000000000 */
[----:B------:R-:W-:Y:S01]  /*0ea0*/  ISETP.GT.U32.AND P0, PT, R13, R2, PT ;  /* 0x000000020d00720c */ /* 0x000fe20003f04070 */
[----:B------:R-:W-:Y:S01]  /*0eb0*/  IMAD.HI.U32 R8, R5, R7, R4 ;  /* 0x0000000705087227 */ /* 0x000fe200078e0004 */
[----:B------:R-:W-:Y:S02]  /*0ec0*/  UIADD3 UR9, UPT, UPT, UR20, UR9, URZ ;  /* 0x0000000914097290 */ /* 0x000fe4000fffe0ff */
[----:B------:R-:W-:Y:S01]  /*0ed0*/  ISETP.GE.U32.AND P6, PT, R3, 0x7fffffae, PT ;  /* 0x7fffffae0300780c */ /* 0x000fe20003fc6070 */
[----:B------:R-:W-:-:S02]  /*0ee0*/  VIADD R4, R75, 0xfffffff7 ;  /* 0xfffffff74b047836 */ /* 0x000fc40000000000 */
[C---:B------:R-:W-:Y:S01]  /*0ef0*/  VIADD R5, R75.reuse, 0xffffffec ;  /* 0xffffffec4b057836 */ /* 0x040fe20000000000 */
[----:B------:R-:W-:Y:S01]  /*0f00*/  SEL R28, RZ, 0x1fffe, P6 ;  /* 0x0001fffeff1c7807 */ /* 0x000fe20003000000 */
[C---:B------:R-:W-:Y:S01]  /*0f10*/  VIADD R3, R75.reuse, 0xffffffe9 ;  /* 0xffffffe94b037836 */ /* 0x040fe20000000000 */
[----:B------:R-:W-:Y:S01]  /*0f20*/  ISETP.GE.U32.AND P3, PT, R4, 0x7fffffb8, PT ;  /* 0x7fffffb80400780c */ /* 0x000fe20003f66070 */
[----:B------:R-:W-:Y:S01]  /*0f30*/  VIADD R4, R75, 0xffffffe8 ;  /* 0xffffffe84b047836 */ /* 0x000fe20000000000 */
[----:B------:R-:W-:Y:S01]  /*0f40*/  ISETP.GE.U32.AND P1, PT, R5, 0x7fffffad, PT ;  /* 0x7fffffad0500780c */ /* 0x000fe20003f26070 */
[C---:B------:R-:W-:Y:S02]  /*0f50*/  VIADD R6, R75.reuse, 0xffffffee ;  /* 0xffffffee4b067836 */ /* 0x040fe40000000000 */
[----:B------:R-:W-:Y:S01]  /*0f60*/  @!P0 IMAD.IADD R2, R2, 0x1, -R13 ;  /* 0x0000000102028824 */ /* 0x000fe200078e0a0d */
[----:B------:R-:W-:Y:S01]  /*0f70*/  ISETP.GE.U32.AND P0, PT, R4, 0x7fffffa9, PT ;  /* 0x7fffffa90400780c */ /* 0x000fe20003f06070 */
[C---:B------:R-:W-:Y:S01]  /*0f80*/  VIADD R4, R75.reuse, 0xffffffea ;  /* 0xffffffea4b047836 */ /* 0x040fe20000000000 */
[----:B------:R-:W-:Y:S01]  /*0f90*/  SEL R27, RZ, 0x1, P1 ;  /* 0x00000001ff1b7807 */ /* 0x000fe20000800000 */
[----:B------:R-:W-:Y:S01]  /*0fa0*/  VIADD R5, R75, 0xffffffef ;  /* 0xffffffef4b057836 */ /* 0x000fe20000000000 */
[----:B------:R-:W-:Y:S01]  /*0fb0*/  ISETP.GE.U32.AND P1, PT, R3, 0x7fffffaa, PT ;  /* 0x7fffffaa0300780c */ /* 0x000fe20003f26070 */
[C---:B------:R-:W-:Y:S01]  /*0fc0*/  VIADD R3, R75.reuse, 0xffffffeb ;  /* 0xffffffeb4b037836 */ /* 0x040fe20000000000 */
[----:B------:R-:W-:Y:S01]  /*0fd0*/  ISETP.GE.U32.AND P2, PT, R6, 0x7fffffaf, PT ;  /* 0x7fffffaf0600780c */ /* 0x000fe20003f46070 */
[C---:B------:R-:W-:Y:S01]  /*0fe0*/  VIADD R6, R75.reuse, 0xffffffda ;  /* 0xffffffda4b067836 */ /* 0x040fe20000000000 */
[----:B------:R-:W-:Y:S01]  /*0ff0*/  ISETP.GE.U32.AND P6, PT, R4, 0x7fffffab, PT ;  /* 0x7fffffab0400780c */ /* 0x000fe20003fc6070 */
[----:B------:R-:W-:Y:S01]  /*1000*/  VIADD R4, R75, 0xffffffe4 ;  /* 0xffffffe44b047836 */ /* 0x000fe20000000000 */
[----:B------:R-:W-:Y:S01]  /*1010*/  ISETP.GE.U32.AND P4, PT, R5, 0x7fffffb0, PT ;  /* 0x7fffffb00500780c */ /* 0x000fe20003f86070 */
[----:B------:R-:W-:Y:S01]  /*1020*/  VIADD R5, R75, 0xffffffe6 ;  /* 0xffffffe64b057836 */ /* 0x000fe20000000000 */
[----:B------:R-:W-:Y:S01]  /*1030*/  SEL R15, RZ, 0x4, P2 ;  /* 0x00000004ff0f7807 */ /* 0x000fe20001000000 */
[----:B------:R-:W-:Y:S01]  /*1040*/  IMAD.IADD R28, R27, 0x1, R28 ;  /* 0x000000011b1c7824 */ /* 0x000fe200078e021c */
[----:B------:R-:W-:Y:S01]  /*1050*/  ISETP.GE.U32.AND P2, PT, R3, 0x7fffffac, PT ;  /* 0x7fffffac0300780c */ /* 0x000fe20003f46070 */
[----:B------:R-:W-:Y:S01]  /*1060*/  VIADD R3, R75, 0xffffffe5 ;  /* 0xffffffe54b037836 */ /* 0x000fe20000000000 */
[----:B------:R-:W-:-:S02]  /*1070*/  SEL R20, RZ, 0x7fff8, P4 ;  /* 0x0007fff8ff147807 */ /* 0x000fc40002000000 */
[----:B------:R-:W-:Y:S01]  /*1080*/  ISETP.GE.U32.AND P4, PT, R4, 0x7fffffa5, PT ;  /* 0x7fffffa50400780c */ /* 0x000fe20003f86070 */
[----:B------:R-:W-:Y:S01]  /*1090*/  VIADD R4, R75, 0xffffffe7 ;  /* 0xffffffe74b047836 */ /* 0x000fe20000000000 */
[----:B------:R-:W-:Y:S02]  /*10a0*/  SEL R29, RZ, 0x1, P0 ;  /* 0x00000001ff1d7807 */ /* 0x000fe40000000000 */
[----:B------:R-:W-:Y:S01]  /*10b0*/  ISETP.GE.U32.AND P0, PT, R3, 0x7fffffa6, PT ;  /* 0x7fffffa60300780c */ /* 0x000fe20003f06070 */
[C---:B------:R-:W-:Y:S01]  /*10c0*/  VIADD R3, R75.reuse, 0xffffffe1 ;  /* 0xffffffe14b037836 */ /* 0x040fe20000000000 */
[----:B------:R-:W-:Y:S02]  /*10d0*/  SEL R25, RZ, 0x4, P6 ;  /* 0x00000004ff197807 */ /* 0x000fe40003000000 */
[----:B------:R-:W-:Y:S01]  /*10e0*/  ISETP.GE.U32.AND P6, PT, R4, 0x7fffffa8, PT ;  /* 0x7fffffa80400780c */ /* 0x000fe20003fc6070 */
[----:B------:R-:W-:Y:S01]  /*10f0*/  VIADD R4, R75, 0xffffffe0 ;  /* 0xffffffe04b047836 */ /* 0x000fe20000000000 */
[----:B------:R-:W-:-:S02]  /*1100*/  SEL R26, RZ, 0x7fff8, P2 ;  /* 0x0007fff8ff1a7807 */ /* 0x000fc40001000000 */
[----:B------:R-:W-:Y:S02]  /*1110*/  SEL R30, RZ, 0x1fffe, P1 ;  /* 0x0001fffeff1e7807 */ /* 0x000fe40000800000 */
        /* <DEDUP_REMOVED lines=10> */
[C---:B------:R-:W-:Y:S01]  /*11c0*/  VIADD R3, R75.reuse, 0xffffffcd ;  /* 0xffffffcd4b037836 */ /* 0x040fe20000000000 */
[----:B------:R-:W-:Y:S02]  /*11d0*/  SEL R24, RZ, 0x7fff8, P6 ;  /* 0x0007fff8ff187807 */ /* 0x000fe40003000000 */
        /* <DEDUP_REMOVED lines=19> */
[----:B------:R-:W-:Y:S01]  /*1310*/  ISETP.GE.U32.AND P2, PT, R3, 0x7fffff8a, PT ;  /* 0x7fffff8a0300780c */ /* 0x000fe20003f46070 */
[----:B------:R-:W-:Y:S01]  /*1320*/  VIADD R3, R75, 0xffffffcb ;  /* 0xffffffcb4b037836 */ /* 0x000fe20000000000 */
[----:B------:R-:W-:Y:S01]  /*1330*/  SEL R18, RZ, 0x4, P0 ;  /* 0x00000004ff127807 */ /* 0x000fe20000000000 */
[----:B------:R-:W-:Y:S01]  /*1340*/  IMAD.IADD R31, R31, 0x1, R32 ;  /* 0x000000011f1f7824 */ /* 0x000fe200078e0220 */
[----:B------:R-:W-:Y:S01]  /*1350*/  ISETP.GE.U32.AND P0, PT, R4, 0x7fffff8b, PT ;  /* 0x7fffff8b0400780c */ /* 0x000fe20003f06070 */
[----:B------:R-:W-:Y:S01]  /*1360*/  VIADD R4, R75, 0xffffffc4 ;  /* 0xffffffc44b047836 */ /* 0x000fe20000000000 */
[----:B------:R-:W-:Y:S02]  /*1370*/  SEL R19, RZ, 0x7fff8, P1 ;  /* 0x0007fff8ff137807 */ /* 0x000fe40000800000 */
[----:B------:R-:W-:Y:S01]  /*1380*/  ISETP.GE.U32.AND P1, PT, R3, 0x7fffff8c, PT ;  /* 0x7fffff8c0300780c */ /* 0x000fe20003f26070 */
[----:B------:R-:W-:Y:S01]  /*1390*/  VIADD R3, R75, 0xffffffc5 ;  /* 0xffffffc54b037836 */ /* 0x000fe20000000000 */
[----:B------:R-:W-:-:S02]  /*13a0*/  SEL R33, RZ, 0x1, P6 ;  /* 0x00000001ff217807 */ /* 0x000fc40003000000 */
[----:B------:R-:W-:Y:S01]  /*13b0*/  ISETP.GE.U32.AND P6, PT, R4, 0x7fffff85, PT ;  /* 0x7fffff850400780c */ /* 0x000fe20003fc6070 */
[----:B------:R-:W-:Y:S01]  /*13c0*/  VIADD R4, R75, 0xffffffc7 ;  /* 0xffffffc74b047836 */ /* 0x000fe20000000000 */
[----:B------:R-:W-:Y:S02]  /*13d0*/  SEL R34, RZ, 0x1fffe, P2 ;  /* 0x0001fffeff227807 */ /* 0x000fe40001000000 */
[----:B------:R-:W-:Y:S01]  /*13e0*/  ISETP.GE.U32.AND P2, PT, R3, 0x7fffff86, PT ;  /* 0x7fffff860300780c */ /* 0x000fe20003f46070 */
[----:B------:R-:W-:Y:S01]  /*13f0*/  VIADD R3, R75, 0xffffffc1 ;  /* 0xffffffc14b037836 */ /* 0x000fe20000000000 */
[----:B------:R-:W-:Y:S01]  /*1400*/  SEL R17, RZ, 0x7fff8, P1 ;  /* 0x0007fff8ff117807 */ /* 0x000fe20000800000 */
[----:B------:R-:W-:Y:S01]  /*1410*/  IMAD.IADD R33, R33, 0x1, R34 ;  /* 0x0000000121217824 */ /* 0x000fe200078e0222 */
[----:B------:R-:W-:Y:S01]  /*1420*/  ISETP.GE.U32.AND P1, PT, R4, 0x7fffff88, PT ;  /* 0x7fffff880400780c */ /* 0x000fe20003f26070 */
[----:B------:R-:W-:Y:S01]  /*1430*/  VIADD R4, R75, 0xffffffc0 ;  /* 0xffffffc04b047836 */ /* 0x000fe20000000000 */
[----:B------:R-:W-:-:S02]  /*1440*/  SEL R35, RZ, 0x1, P6 ;  /* 0x00000001ff237807 */ /* 0x000fc40003000000 */
[----:B------:R-:W-:Y:S02]  /*1450*/  SEL R16, RZ, 0x4, P0 ;  /* 0x00000004ff107807 */ /* 0x000fe40000000000 */
[----:B------:R-:W-:Y:S01]  /*1460*/  ISETP.GE.U32.AND P6, PT, R3, 0x7fffff82, PT ;  /* 0x7fffff820300780c */ /* 0x000fe20003fc6070 */
[----:B------:R-:W-:Y:S01]  /*1470*/  VIADD R3, R75, 0xffffffc3 ;  /* 0xffffffc34b037836 */ /* 0x000fe20000000000 */
[----:B------:R-:W-:Y:S01]  /*1480*/  ISETP.GE.U32.AND P0, PT, R5, 0x7fffff87, PT ;  /* 0x7fffff870500780c */ /* 0x000fe20003f06070 */
[C---:B------:R-:W-:Y:S01]  /*1490*/  VIADD R5, R75.reuse, 0xffffffc2 ;  /* 0xffffffc24b057836 */ /* 0x040fe20000000000 */
[----:B------:R-:W-:Y:S02]  /*14a0*/  SEL R36, RZ, 0x1fffe, P2 ;  /* 0x0001fffeff247807 */ /* 0x000fe40001000000 */
[----:B------:R-:W-:Y:S01]  /*14b0*/  ISETP.GE.U32.AND P2, PT, R4, 0x7fffff81, PT ;  /* 0x7fffff810400780c */ /* 0x000fe20003f46070 */
[----:B------:R-:W-:Y:S01]  /*14c0*/  VIADD R4, R75, 0xffffffdc ;  /* 0xffffffdc4b047836 */ /* 0x000fe20000000000 */
[----:B------:R-:W-:Y:S01]  /*14d0*/  SEL R14, RZ, 0x7fff8, P1 ;  /* 0x0007fff8ff0e7807 */ /* 0x000fe20000800000 */
[----:B------:R-:W-:Y:S01]  /*14e0*/  IMAD.IADD R35, R35, 0x1, R36 ;  /* 0x0000000123237824 */ /* 0x000fe200078e0224 */
[----:B------:R-:W-:-:S02]  /*14f0*/  SEL R13, RZ, 0x4, P0 ;  /* 0x00000004ff0d7807 */ /* 0x000fc40000000000 */
[----:B------:R-:W-:Y:S01]  /*1500*/  ISETP.GE.U32.AND P1, PT, R3, 0x7fffff84, PT ;  /* 0x7fffff840300780c */ /* 0x000fe20003f26070 */
[----:B------:R-:W-:Y:S01]  /*1510*/  VIADD R3, R75, 0xffffffdd ;  /* 0xffffffdd4b037836 */ /* 0x000fe20000000000 */
[----:B------:R-:W-:Y:S02]  /*1520*/  ISETP.GE.U32.AND P0, PT, R5, 0x7fffff83, PT ;  /* 0x7fffff830500780c */ /* 0x000fe40003f06070 */
[----:B------:R-:W-:Y:S02]  /*1530*/  SEL R38, RZ, 0x1fffe, P6 ;  /* 0x0001fffeff267807 */ /* 0x000fe40003000000 */
        /* <DEDUP_REMOVED lines=11> */
[----:B------:R-:W-:Y:S02]  /*15f0*/  SEL R40, RZ, 0x1fffe, P0 ;  /* 0x0001fffeff287807 */ /* 0x000fe40000000000 */
[----:B------:R-:W-:Y:S02]  /*1600*/  ISETP.GE.U32.AND P0, PT, R4, 0x7fffff99, PT ;  /* 0x7fffff990400780c */ /* 0x000fe40003f06070 */
        /* <DEDUP_REMOVED lines=17> */
[----:B------:R-:W-:Y:S02]  /*1720*/  ISETP.GE.U32.AND P0, PT, R43, 0x7fffff97, PT ;  /* 0x7fffff972b00780c */ /* 0x000fe40003f06070 */
[----:B------:R-:W-:Y:S02]  /*1730*/  SEL R43, RZ, 0x1, P1 ;  /* 0x00000001ff2b7807 */ /* 0x000fe40000800000 */
[----:B------:R-:W-:Y:S02]  /*1740*/  ISETP.GE.U32.AND P1, PT, R44, 0x7fffff98, PT ;  /* 0x7fffff982c00780c */ /* 0x000fe40003f26070 */
[----:B------:R-:W-:Y:S02]  /*1750*/  SEL R44, RZ, 0x1fffe, P6 ;  /* 0x0001fffeff2c7807 */ /* 0x000fe40003000000 */
[----:B------:R-:W-:Y:S02]  /*1760*/  ISETP.GE.U32.AND P6, PT, R3, 0x7fffff91, PT ;  /* 0x7fffff910300780c */ /* 0x000fe40003fc6070 */
[----:B------:R-:W-:Y:S01]  /*1770*/  SEL R3, RZ, 0x4, P0 ;  /* 0x00000004ff037807 */ /* 0x000fe20000000000 */
[----:B------:R-:W-:Y:S01]  /*1780*/  IMAD.IADD R43, R43, 0x1, R44 ;  /* 0x000000012b2b7824 */ /* 0x000fe200078e022c */
[----:B------:R-:W-:-:S02]  /*1790*/  ISETP.GE.U32.AND P0, PT, R45, 0x7fffff92, PT ;  /* 0x7fffff922d00780c */ /* 0x000fc40003f06070 */
[----:B------:R-:W-:Y:S02]  /*17a0*/  SEL R45, RZ, 0x1, P6 ;  /* 0x00000001ff2d7807 */ /* 0x000fe40003000000 */
[----:B------:R-:W-:Y:S02]  /*17b0*/  ISETP.GE.U32.AND P6, PT, R46, 0x7fffff93, PT ;  /* 0x7fffff932e00780c */ /* 0x000fe40003fc6070 */
[----:B------:R-:W-:Y:S02]  /*17c0*/  SEL R27, RZ, 0x1, P2 ;  /* 0x00000001ff1b7807 */ /* 0x000fe40001000000 */
[----:B------:R-:W-:Y:S02]  /*17d0*/  SEL R46, RZ, 0x1fffe, P0 ;  /* 0x0001fffeff2e7807 */ /* 0x000fe40000000000 */
[----:B------:R-:W-:Y:S01]  /*17e0*/  ISETP.GE.U32.AND P0, PT, R49, 0x7fffff94, PT ;  /* 0x7fffff943100780c */ /* 0x000fe20003f06070 */
[----:B------:R-:W-:Y:S01]  /*17f0*/  IMAD.IADD R27, R27, 0x1, R38 ;  /* 0x000000011b1b7824 */ /* 0x000fe200078e0226 */
[----:B------:R-:W-:Y:S01]  /*1800*/  SEL R49, RZ, 0x1, P4 ;  /* 0x00000001ff317807 */ /* 0x000fe20002000000 */
[----:B------:R-:W-:Y:S01]  /*1810*/  IMAD.IADD R45, R45, 0x1, R46 ;  /* 0x000000012d2d7824 */ /* 0x000fe200078e022e */
[----:B------:R-:W-:-:S02]  /*1820*/  LOP3.LUT R37, R37, 0x3, RZ, 0xc0, !PT ;  /* 0x0000000325257812 */ /* 0x000fc400078ec0ff */
[----:B------:R-:W-:Y:S01]  /*1830*/  LOP3.LUT R27, R27, 0x3, RZ, 0xc0, !PT ;  /* 0x000000031b1b7812 */ /* 0x000fe200078ec0ff */
[----:B------:R-:W-:Y:S01]  /*1840*/  IMAD.IADD R49, R49, 0x1, R50 ;  /* 0x0000000131317824 */ /* 0x000fe200078e0232 */
[----:B------:R-:W-:Y:S02]  /*1850*/  IADD3 R37, PT, PT, R37, R5, R4 ;  /* 0x0000000525257210 */ /* 0x000fe40007ffe004 */
[----:B------:R-:W-:Y:S02]  /*1860*/  SEL R4, RZ, 0x7fff8, P1 ;  /* 0x0007fff8ff047807 */ /* 0x000fe40000800000 */
[----:B------:R-:W-:Y:S02]  /*1870*/  LOP3.LUT R49, R49, 0x3, RZ, 0xc0, !PT ;  /* 0x0000000331317812 */ /* 0x000fe400078ec0ff */
[----:B------:R-:W-:Y:S02]  /*1880*/  LOP3.LUT R43, R43, 0x3, RZ, 0xc0, !PT ;  /* 0x000000032b2b7812 */ /* 0x000fe400078ec0ff */
[----:B------:R-:W-:-:S02]  /*1890*/  LOP3.LUT R35, R35, 0x3, RZ, 0xc0, !PT ;  /* 0x0000000323237812 */ /* 0x000fc400078ec0ff */
[----:B------:R-:W-:Y:S02]  /*18a0*/  IADD3 R7, PT, PT, R27, R12, R7 ;  /* 0x0000000c1b077210 */ /* 0x000fe40007ffe007 */
[----:B------:R-:W-:Y:S02]  /*18b0*/  SEL R5, RZ, 0x4, P6 ;  /* 0x00000004ff057807 */ /* 0x000fe40003000000 */
[----:B------:R-:W-:Y:S02]  /*18c0*/  SEL R12, RZ, 0x7fff8, P0 ;  /* 0x0007fff8ff0c7807 */ /* 0x000fe40000000000 */
[----:B------:R-:W-:Y:S02]  /*18d0*/  LOP3.LUT R45, R45, 0x3, RZ, 0xc0, !PT ;  /* 0x000000032d2d7812 */ /* 0x000fe400078ec0ff */
[----:B------:R-:W-:Y:S02]  /*18e0*/  LOP3.LUT R47, R47, 0x3, RZ, 0xc0, !PT ;  /* 0x000000032f2f7812 */ /* 0x000fe400078ec0ff */
[----:B------:R-:W-:-:S02]  /*18f0*/  IADD3 R21, PT, PT, R49, R22, R21 ;  /* 0x0000001631157210 */ /* 0x000fc40007ffe015 */
[----:B------:R-:W-:Y:S02]  /*1900*/  IADD3 R3, PT, PT, R43, R4, R3 ;  /* 0x000000042b037210 */ /* 0x000fe40007ffe003 */
[----:B------:R-:W-:Y:S02]  /*1910*/  LOP3.LUT R29, R29, 0x3, RZ, 0xc0, !PT ;  /* 0x000000031d1d7812 */ /* 0x000fe400078ec0ff */
[----:B------:R-:W-:Y:S02]  /*1920*/  IADD3 R13, PT, PT, R35, R14, R13 ;  /* 0x0000000e230d7210 */ /* 0x000fe40007ffe00d */
[----:B------:R-:W-:Y:S02]  /*1930*/  LOP3.LUT R4, R7, 0xf, RZ, 0xc0, !PT ;  /* 0x0000000f07047812 */ /* 0x000fe400078ec0ff */
[----:B------:R-:W-:Y:S02]  /*1940*/  IADD3 R5, PT, PT, R45, R12, R5 ;  /* 0x0000000c2d057210 */ /* 0x000fe40007ffe005 */
[----:B------:R-:W-:Y:S01]  /*1950*/  IADD3 R23, PT, PT, R47, R24, R23 ;  /* 0x000000182f177210 */ /* 0x000fe20007ffe017 */
[----:B------:R-:W-:Y:S01]  /*1960*/  IMAD R13, R13, 0x10, R4 ;  /* 0x000000100d0d7824 */ /* 0x000fe200078e0204 */
[----:B------:R-:W-:-:S02]  /*1970*/  LOP3.LUT R14, R21, 0xf, RZ, 0xc0, !PT ;  /* 0x0000000f150e7812 */ /* 0x000fc400078ec0ff */
[----:B------:R-:W-:Y:S02]  /*1980*/  IADD3 R25, PT, PT, R29, R26, R25 ;  /* 0x0000001a1d197210 */ /* 0x000fe40007ffe019 */
[----:B------:R-:W-:Y:S01]  /*1990*/  LOP3.LUT R41, R41, 0x3, RZ, 0xc0, !PT ;  /* 0x0000000329297812 */ /* 0x000fe200078ec0ff */
[----:B------:R-:W-:Y:S01]  /*19a0*/  IMAD R23, R23, 0x10, R14 ;  /* 0x0000001017177824 */ /* 0x000fe200078e020e */
[----:B------:R-:W-:Y:S01]  /*19b0*/  LOP3.LUT R33, R33, 0x3, RZ, 0xc0, !PT ;  /* 0x0000000321217812 */ /* 0x000fe200078ec0ff */
[----:B------:R-:W-:Y:S01]  /*19c0*/  IMAD.SHL.U32 R14, R25, 0x100, RZ ;  /* 0x00000100190e7824 */ /* 0x000fe200078e00ff */
[----:B------:R-:W-:Y:S02]  /*19d0*/  LOP3.LUT R4, R5, 0xf, RZ, 0xc0, !PT ;  /* 0x0000000f05047812 */ /* 0x000fe400078ec0ff */
[----:B------:R-:W-:Y:S02]  /*19e0*/  IADD3 R6, PT, PT, R41, R39, R6 ;  /* 0x0000002729067210 */ /* 0x000fe40007ffe006 */
[----:B------:R-:W-:Y:S01]  /*19f0*/  LOP3.LUT R28, R28, 0x3, RZ, 0xc0, !PT ;  /* 0x000000031c1c7812 */ /* 0x000fe200078ec0ff */
[----:B------:R-:W-:Y:S01]  /*1a00*/  IMAD R12, R3, 0x10, R4 ;  /* 0x00000010030c7824 */ /* 0x000fe200078e0204 */
[----:B------:R-:W-:Y:S01]  /*1a10*/  IADD3 R16, PT, PT, R33, R17, R16 ;  /* 0x0000001121107210 */ /* 0x000fe20007ffe010 */
[----:B------:R-:W0:Y:S01]  /*1a20*/  LDC.64 R4, c[0x0][0x3a8] ;  /* 0x0000ea00ff047b82 */ /* 0x000e220000000a00 */
[----:B------:R-:W-:Y:S01]  /*1a30*/  IMAD.SHL.U32 R6, R6, 0x100, RZ ;  /* 0x0000010006067824 */ /* 0x000fe200078e00ff */
[----:B------:R-:W-:-:S02]  /*1a40*/  IADD3 R15, PT, PT, R28, R20, R15 ;  /* 0x000000141c0f7210 */ /* 0x000fc40007ffe00f */
[----:B------:R-:W-:Y:S01]  /*1a50*/  LOP3.LUT R14, R14, 0xf00, RZ, 0xe2, !PT ;  /* 0x00000f000e0e7812 */ /* 0x000fe200078ee2ff */
[----:B------:R-:W-:Y:S01]  /*1a60*/  IMAD.SHL.U32 R16, R16, 0x100, RZ ;  /* 0x0000010010107824 */ /* 0x000fe200078e00ff */
[----:B------:R-:W-:Y:S02]  /*1a70*/  LOP3.LUT R31, R31, 0x3, RZ, 0xc0, !PT ;  /* 0x000000031f1f7812 */ /* 0x000fe400078ec0ff */
[----:B------:R-:W-:Y:S01]  /*1a80*/  LOP3.LUT R6, R6, 0xf00, RZ, 0xe2, !PT ;  /* 0x00000f0006067812 */ /* 0x000fe200078ee2ff */
[----:B------:R-:W-:Y:S01]  /*1a90*/  IMAD R14, R15, 0x1000, R14 ;  /* 0x000010000f0e7824 */ /* 0x000fe200078e020e */
[----:B------:R-:W-:Y:S02]  /*1aa0*/  LOP3.LUT R23, R23, 0xff, RZ, 0xc0, !PT ;  /* 0x000000ff17177812 */ /* 0x000fe400078ec0ff */
[----:B------:R-:W-:Y:S01]  /*1ab0*/  IADD3 R18, PT, PT, R31, R19, R18 ;  /* 0x000000131f127210 */ /* 0x000fe20007ffe012 */
[----:B------:R-:W-:Y:S01]  /*1ac0*/  IMAD R37, R37, 0x1000, R6 ;  /* 0x0000100025257824 */ /* 0x000fe200078e0206 */
[----:B------:R-:W-:Y:S01]  /*1ad0*/  LOP3.LUT R3, R16, 0xf00, RZ, 0xe2, !PT ;  /* 0x00000f0010037812 */ /* 0x000fe200078ee2ff */
[----:B------:R-:W-:Y:S01]  /*1ae0*/  IMAD.IADD R7, R14, 0x1, R23 ;  /* 0x000000010e077824 */ /* 0x000fe200078e0217 */
[----:B------:R-:W-:-:S02]  /*1af0*/  ISETP.GE.AND P0, PT, R52, RZ, PT ;  /* 0x000000ff3400720c */ /* 0x000fc40003f06270 */
[----:B------:R-:W-:Y:S01]  /*1b00*/  ISETP.NE.AND P6, PT, R10, RZ, PT ;  /* 0x000000ff0a00720c */ /* 0x000fe20003fc5270 */
[----:B------:R-:W-:Y:S01]  /*1b10*/  IMAD R3, R18, 0x1000, R3 ;  /* 0x0000100012037824 */ /* 0x000fe200078e0203 */
[----:B------:R-:W-:Y:S02]  /*1b20*/  LOP3.LUT R6, R13, 0xff, RZ, 0xc0, !PT ;  /* 0x000000ff0d067812 */ /* 0x000fe400078ec0ff */
[----:B------:R-:W-:Y:S02]  /*1b30*/  LOP3.LUT R12, R12, 0xff, RZ, 0xc0, !PT ;  /* 0x000000ff0c0c7812 */ /* 0x000fe400078ec0ff */
[----:B------:R-:W-:Y:S01]  /*1b40*/  LOP3.LUT R7, R7, 0xffff, RZ, 0xc0, !PT ;  /* 0x0000ffff07077812 */ /* 0x000fe200078ec0ff */
[----:B------:R-:W-:Y:S02]  /*1b50*/  IMAD.IADD R6, R3, 0x1, R6 ;  /* 0x0000000103067824 */ /* 0x000fe400078e0206 */
[----:B------:R-:W-:Y:S01]  /*1b60*/  IMAD.MOV.U32 R3, RZ, RZ, R2 ;  /* 0x000000ffff037224 */ /* 0x000fe200078e0002 */
[----:B------:R-:W-:Y:S01]  /*1b70*/  SHF.R.U32.HI R13, RZ, 0xf, R7 ;  /* 0x0000000fff0d7819 */ /* 0x000fe20000011607 */
[----:B------:R-:W-:-:S02]  /*1b80*/  IMAD.IADD R37, R37, 0x1, R12 ;  /* 0x0000000125257824 */ /* 0x000fc400078e020c */
[----:B------:R-:W-:Y:S01]  /*1b90*/  @!P0 IMAD.MOV R3, RZ, RZ, -R3 ;  /* 0x000000ffff038224 */ /* 0x000fe200078e0a03 */
[----:B------:R-:W-:Y:S01]  /*1ba0*/  @!P6 LOP3.LUT R3, RZ, R10, RZ, 0x33, !PT ;  /* 0x0000000aff03e212 */ /* 0x000fe200078e33ff */
[----:B0-----:R-:W-:Y:S01]  /*1bb0*/  IMAD.SHL.U32 R10, R4, 0x8, RZ ;  /* 0x00000008040a7824 */ /* 0x001fe200078e00ff */
[----:B------:R-:W-:Y:S02]  /*1bc0*/  LOP3.LUT P1, RZ, R13, 0x1, RZ, 0xc0, !PT ;  /* 0x000000010dff7812 */ /* 0x000fe4000782c0ff */
[----:B------:R-:W-:Y:S02]  /*1bd0*/  ISETP.NE.U32.AND P0, PT, R51, RZ, PT ;  /* 0x000000ff3300720c */ /* 0x000fe40003f05070 */
[----:B------:R-:W-:Y:S01]  /*1be0*/  PRMT R6, R6, 0x5410, R37 ;  /* 0x0000541006067816 */ /* 0x000fe20000000025 */
[----:B-1-34-:R-:W-:Y:S10]  /*1bf0*/  BRA.U UP0, `(.L_x_11) ;  /* 0x0000000100187547 */ /* 0x01aff4000b800000 */
[----:B------:R-:W-:Y:S01]  /*1c00*/  ELECT P6, URZ, PT ;  /* 0x0000000000ff782f */ /* 0x000fe200038c0000 */
[----:B------:R-:W-:Y:S01]  /*1c10*/  IMAD.MOV.U32 R2, RZ, RZ, 0x1 ;  /* 0x00000001ff027424 */ /* 0x000fe200078e00ff */
[----:B------:R-:W-:Y:S01]  /*1c20*/  UMOV UR4, 0x40 ;  /* 0x0000004000047882 */ /* 0x000fe20000000000 */
[----:B------:R-:W-:Y:S01]  /*1c30*/  UVIRTCOUNT.DEALLOC.SMPOOL 0x80 ;  /* 0x000000800000784c */ /* 0x000fe20000000000 */
[----:B------:R-:W-:-:S09]  /*1c40*/  ULEA UR4, UR16, UR4, 0x18 ;  /* 0x0000000410047291 */ /* 0x000fd2000f8ec0ff */
[----:B------:R0:W-:Y:S03]  /*1c50*/  @P6 STS.U8 [UR4], R2 ;  /* 0x00000002ff006988 */ /* 0x0001e60008000004 */
.L_x_11:
[----:B------:R-:W-:Y:S01]  /*1c60*/  STTM.x64 tmem[UR9], RZ ;  /* 0x000000ff000079ed */ /* 0x000fe20008340009 */
[----:B------:R-:W-:Y:S01]  /*1c70*/  STTM.x64 tmem[UR9+0x40], RZ ;  /* 0x000040ff000079ed */ /* 0x000fe20008340009 */
[----:B------:R-:W-:Y:S01]  /*1c80*/  STTM.x64 tmem[UR9+0x80], RZ ;  /* 0x000080ff000079ed */ /* 0x000fe20008340009 */
[----:B------:R-:W-:Y:S01]  /*1c90*/  STTM.x64 tmem[UR9+0xc0], RZ ;  /* 0x0000c0ff000079ed */ /* 0x000fe20008340009 */
[----:B------:R-:W-:Y:S01]  /*1ca0*/  STTM.x64 tmem[UR9+0x100], RZ ;  /* 0x000100ff000079ed */ /* 0x000fe20008340009 */
[----:B------:R-:W-:Y:S01]  /*1cb0*/  STTM.x64 tmem[UR9+0x140], RZ ;  /* 0x000140ff000079ed */ /* 0x000fe20008340009 */
[----:B------:R-:W-:Y:S01]  /*1cc0*/  STTM.x64 tmem[UR9+0x180], RZ ;  /* 0x000180ff000079ed */ /* 0x000fe20008340009 */
[----:B------:R-:W-:Y:S01]  /*1cd0*/  STTM.x64 tmem[UR9+0x1c0], RZ ;  /* 0x0001c0ff000079ed */ /* 0x000fe20008340009 */
[----:B------:R-:W1:Y:S02]  /*1ce0*/  FENCE.VIEW.ASYNC.T ;  /* 0x00000000000073c6 */ /* 0x000e640000000200 */
[----:B-1----:R-:W-:Y:S01]  /*1cf0*/  BAR.SYNC.DEFER_BLOCKING 0x0 ;  /* 0x0000000000007b1d */ /* 0x002fe20000010000 */
[----:B------:R-:W-:Y:S01]  /*1d00*/  IMAD R3, R3, UR11, RZ ;  /* 0x0000000b03037c24 */ /* 0x000fe2000f8e02ff */
[----:B------:R-:W-:-:S04]  /*1d10*/  SHF.R.U32.HI R13, RZ, 0x7, R7 ;  /* 0x00000007ff0d7819 */ /* 0x000fc80000011607 */
[----:B------:R-:W-:Y:S01]  /*1d20*/  VOTEU.ALL UP1, P0 ;  /* 0x0000000000ff7886 */ /* 0x000fe20000020000 */
[----:B------:R-:W-:Y:S01]  /*1d30*/  VOTEU.ALL UP2, P0 ;  /* 0x0000000000ff7886 */ /* 0x000fe20000040000 */
[----:B0-----:R-:W-:Y:S01]  /*1d40*/  IADD3 R2, P6, PT, R3, UR12, RZ ;  /* 0x0000000c03027c10 */ /* 0x001fe2000ffde0ff */
[----:B------:R-:W-:Y:S02]  /*1d50*/  STL [R1+0xd18], R92 ;  /* 0x000d185c01007387 */ /* 0x000fe40000100800 */
[----:B------:R-:W-:-:S04]  /*1d60*/  @!UP1 UIADD3 UR6, UPT, UPT, -UR5, 0x100000, URZ ;  /* 0x0010000005069890 */ /* 0x000fc8000fffe1ff */
[----:B------:R-:W-:Y:S02]  /*1d70*/  @!UP1 USHF.L.U32 UR7, UR6, 0xb, URZ ;  /* 0x0000000b06079899 */ /* 0x000fe400080006ff */
[----:B------:R-:W-:Y:S01]  /*1d80*/  @!UP1 USHF.L.U32 UR6, UR6, 0x1, URZ ;  /* 0x0000000106069899 */ /* 0x000fe200080006ff */
[----:B------:R-:W-:Y:S01]  /*1d90*/  IMAD.SHL.U32 R12, R4, 0x10, RZ ;  /* 0x00000010040c7824 */ /* 0x000fe200078e00ff */
[----:B------:R-:W-:Y:S01]  /*1da0*/  LEA.HI.X.SX32 R3, R3, UR13, 0x1, P6 ;  /* 0x0000000d03037c11 */ /* 0x000fe2000b0f0eff */
[----:B------:R-:W-:Y:S04]  /*1db0*/  STL [R1+0xd14], R89 ;  /* 0x000d145901007387 */ /* 0x000fe80000100800 */
[----:B------:R-:W0:Y:S05]  /*1dc0*/  FENCE.VIEW.ASYNC.S ;  /* 0x00000000000073c6 */ /* 0x000e2a0000000000 */
[----:B0-----:R0:W1:Y:S02]  /*1dd0*/  @!UP2 SYNCS.EXCH.64 URZ, [UR10], UR6 ;  /* 0x000000060affa5b2 */ /* 0x0010640008000100 */
[----:B-1----:R-:W-:Y:S01]  /*1de0*/  BAR.SYNC.DEFER_BLOCKING 0x0 ;  /* 0x0000000000007b1d */ /* 0x002fe20000010000 */
[----:B------:R-:W-:-:S04]  /*1df0*/  IADD3 R72, P6, PT, R10, R2, RZ ;  /* 0x000000020a487210 */ /* 0x000fc80007fde0ff */
[-C--:B------:R-:W-:Y:S02]  /*1e00*/  LEA.HI.X.SX32 R74, R10, R3.reuse, 0x1, P6 ;  /* 0x000000030a4a7211 */ /* 0x080fe400030f0eff */
[----:B------:R-:W-:Y:S01]  /*1e10*/  IADD3 R70, P6, PT, R12, R2, RZ ;  /* 0x000000020c467210 */ /* 0x000fe20007fde0ff */
[----:B------:R-:W-:Y:S01]  /*1e20*/  STL [R1+0xd10], R91 ;  /* 0x000d105b01007387 */ /* 0x000fe20000100800 */
[----:B------:R-:W-:Y:S01]  /*1e30*/  PRMT R78, RZ, 0x7610, R78 ;  /* 0x00007610ff4e7816 */ /* 0x000fe2000000004e */
[----:B------:R-:W-:Y:S01]  /*1e40*/  IMAD R10, R4, 0x18, RZ ;  /* 0x00000018040a7824 */ /* 0x000fe200078e02ff */
[----:B------:R-:W-:Y:S01]  /*1e50*/  LEA.HI.X.SX32 R73, R12, R3, 0x1, P6 ;  /* 0x000000030c497211 */ /* 0x000fe200030f0eff */
[----:B------:R-:W-:Y:S01]  /*1e60*/  STL [R1+0xd1c], R91 ;  /* 0x000d1c5b01007387 */ /* 0x000fe20000100800 */
[----:B------:R-:W-:Y:S01]  /*1e70*/  @!P3 IMAD.MOV.U32 R12, RZ, RZ, R72 ;  /* 0x000000ffff0cb224 */ /* 0x000fe200078e0048 */
[----:B------:R-:W-:Y:S02]  /*1e80*/  PRMT R15, RZ, 0x7610, R15 ;  /* 0x00007610ff0f7816 */ /* 0x000fe4000000000f */
[----:B------:R-:W-:Y:S01]  /*1e90*/  PRMT R71, RZ, 0x7610, R71 ;  /* 0x00007610ff477816 */ /* 0x000fe20000000047 */
[----:B------:R-:W-:Y:S01]  /*1ea0*/  STL [R1+0xd0c], R90 ;  /* 0x000d0c5a01007387 */ /* 0x000fe20000100800 */
[----:B------:R-:W-:-:S02]  /*1eb0*/  SHF.R.U64 R14, R6, 0x1f, RZ ;  /* 0x0000001f060e7819 */ /* 0x000fc400000012ff */
[----:B------:R-:W-:Y:S01]  /*1ec0*/  PRMT R69, RZ, 0x7610, R69 ;  /* 0x00007610ff457816 */ /* 0x000fe20000000045 */
[----:B------:R-:W-:Y:S01]  /*1ed0*/  STL [R1+0xd08], R93 ;  /* 0x000d085d01007387 */ /* 0x000fe20000100800 */
[----:B------:R-:W-:Y:S02]  /*1ee0*/  PRMT R68, RZ, 0x7610, R68 ;  /* 0x00007610ff447816 */ /* 0x000fe40000000044 */
[----:B------:R-:W-:Y:S01]  /*1ef0*/  PRMT R66, RZ, 0x7610, R66 ;  /* 0x00007610ff427816 */ /* 0x000fe20000000042 */
[----:B------:R-:W2:Y:S01]  /*1f00*/  @!P5 LDG.E.U8 R76, desc[UR18][R2.64] ;  /* 0x00000012024cd981 */ /* 0x000ea2000c1e1100 */
[----:B------:R-:W-:Y:S01]  /*1f10*/  LOP3.LUT P5, RZ, R13, 0x1, RZ, 0xc0, !PT ;  /* 0x000000010dff7812 */ /* 0x000fe200078ac0ff */
[----:B------:R-:W-:Y:S01]  /*1f20*/  @!P3 IMAD.MOV.U32 R13, RZ, RZ, R74 ;  /* 0x000000ffff0db224 */ /* 0x000fe200078e004a */
[----:B------:R-:W-:Y:S01]  /*1f30*/  PRMT R67, RZ, 0x7610, R67 ;  /* 0x00007610ff437816 */ /* 0x000fe20000000043 */
[----:B------:R-:W-:Y:S01]  /*1f40*/  STL [R1+0xd20], R93 ;  /* 0x000d205d01007387 */ /* 0x000fe20000100800 */
[----:B------:R-:W-:-:S02]  /*1f50*/  PRMT R65, RZ, 0x7610, R65 ;  /* 0x00007610ff417816 */ /* 0x000fc40000000041 */
[----:B------:R-:W-:Y:S01]  /*1f60*/  PRMT R64, RZ, 0x7610, R64 ;  /* 0x00007610ff407816 */ /* 0x000fe20000000040 */
[----:B------:R1:W-:Y:S01]  /*1f70*/  STL [R1+0x70], R72 ;  /* 0x0000704801007387 */ /* 0x0003e20000100800 */
[----:B------:R-:W-:Y:S02]  /*1f80*/  PRMT R63, RZ, 0x7610, R63 ;  /* 0x00007610ff3f7816 */ /* 0x000fe4000000003f */
[----:B------:R-:W-:Y:S01]  /*1f90*/  PRMT R62, RZ, 0x7610, R62 ;  /* 0x00007610ff3e7816 */ /* 0x000fe2000000003e */
[----:B------:R3:W4:Y:S01]  /*1fa0*/  @!P3 LDG.E.U8 R78, desc[UR18][R12.64] ;  /* 0x000000120c4eb981 */ /* 0x000722000c1e1100 */
[----:B------:R-:W-:Y:S02]  /*1fb0*/  PRMT R61, RZ, 0x7610, R61 ;  /* 0x00007610ff3d7816 */ /* 0x000fe4000000003d */
[----:B------:R-:W-:Y:S01]  /*1fc0*/  PRMT R60, RZ, 0x7610, R60 ;  /* 0x00007610ff3c7816 */ /* 0x000fe2000000003c */
[----:B------:R-:W-:Y:S01]  /*1fd0*/  STL [R1+0x6c], R74 ;  /* 0x00006c4a01007387 */ /* 0x000fe20000100800 */
[----:B------:R-:W-:-:S02]  /*1fe0*/  PRMT R59, RZ, 0x7610, R59 ;  /* 0x00007610ff3b7816 */ /* 0x000fc4000000003b */
[----:B------:R-:W-:Y:S02]  /*1ff0*/  PRMT R58, RZ, 0x7610, R58 ;  /* 0x00007610ff3a7816 */ /* 0x000fe4000000003a */
[----:B------:R-:W-:Y:S01]  /*2000*/  PRMT R56, RZ, 0x7610, R56 ;  /* 0x00007610ff387816 */ /* 0x000fe20000000038 */
[----:B---3--:R-:W-:Y:S01]  /*2010*/  @P1 IMAD.MOV.U32 R12, RZ, RZ, R70 ;  /* 0x000000ffff0c1224 */ /* 0x008fe200078e0046 */
[----:B-1----:R-:W-:Y:S01]  /*2020*/  IADD3 R72, P6, PT, R10, R2, RZ ;  /* 0x000000020a487210 */ /* 0x002fe20007fde0ff */
[----:B------:R-:W-:Y:S01]  /*2030*/  @P1 IMAD.MOV.U32 R13, RZ, RZ, R73 ;  /* 0x000000ffff0d1224 */ /* 0x000fe200078e0049 */
[----:B------:R-:W-:Y:S01]  /*2040*/  STL [R1+0xb0], R70 ;  /* 0x0000b04601007387 */ /* 0x000fe20000100800 */
[----:B------:R-:W-:Y:S02]  /*2050*/  PRMT R57, RZ, 0x7610, R57 ;  /* 0x00007610ff397816 */ /* 0x000fe40000000039 */
[----:B------:R-:W-:Y:S01]  /*2060*/  PRMT R55, RZ, 0x7610, R55 ;  /* 0x00007610ff377816 */ /* 0x000fe20000000037 */
[----:B------:R1:W-:Y:S01]  /*2070*/  STL [R1+0xac], R73 ;  /* 0x0000ac4901007387 */ /* 0x0003e20000100800 */
[----:B------:R-:W-:-:S02]  /*2080*/  PRMT R54, RZ, 0x7610, R54 ;  /* 0x00007610ff367816 */ /* 0x000fc40000000036 */
[----:B------:R-:W-:Y:S01]  /*2090*/  PRMT R52, RZ, 0x7610, R52 ;  /* 0x00007610ff347816 */ /* 0x000fe20000000034 */
[----:B------:R3:W2:Y:S01]  /*20a0*/  @P1 LDG.E.U8 R15, desc[UR18][R12.64] ;  /* 0x000000120c0f1981 */ /* 0x0006a2000c1e1100 */
[----:B------:R-:W-:Y:S02]  /*20b0*/  PRMT R53, RZ, 0x7610, R53 ;  /* 0x00007610ff357816 */ /* 0x000fe40000000035 */
[----:B------:R-:W-:Y:S02]  /*20c0*/  PRMT R51, RZ, 0x7610, R51 ;  /* 0x00007610ff337816 */ /* 0x000fe40000000033 */
[----:B------:R-:W-:Y:S02]  /*20d0*/  PRMT R50, RZ, 0x7610, R50 ;  /* 0x00007610ff327816 */ /* 0x000fe40000000032 */
[----:B------:R-:W-:Y:S02]  /*20e0*/  PRMT R49, RZ, 0x7610, R49 ;  /* 0x00007610ff317816 */ /* 0x000fe40000000031 */
[----:B------:R-:W-:-:S02]  /*20f0*/  PRMT R48, RZ, 0x7610, R48 ;  /* 0x00007610ff307816 */ /* 0x000fc40000000030 */
[----:B------:R-:W-:Y:S02]  /*2100*/  PRMT R46, RZ, 0x7610, R46 ;  /* 0x00007610ff2e7816 */ /* 0x000fe4000000002e */
        /* <DEDUP_REMOVED lines=21> */
[----:B------:R-:W-:Y:S01]  /*2260*/  PRMT R16, RZ, 0x7610, R16 ;  /* 0x00007610ff107816 */ /* 0x000fe20000000010 */
[----:B------:R-:W-:Y:S01]  /*2270*/  USHF.L.U32 UR4, UR16, 0x8, URZ ;  /* 0x0000000810047899 */ /* 0x000fe200080006ff */
[----:B-1----:R-:W-:Y:S01]  /*2280*/  LEA.HI.X.SX32 R73, R10, R3, 0x1, P6 ;  /* 0x000000030a497211 */ /* 0x002fe200030f0eff */
[----:B---3--:R-:W-:-:S02]  /*2290*/  @P5 IMAD.MOV.U32 R12, RZ, RZ, R72 ;  /* 0x000000ffff0c5224 */ /* 0x008fc400078e0048 */
[----:B------:R-:W-:Y:S01]  /*22a0*/  IMAD.SHL.U32 R0, R0, 0x200, RZ ;  /* 0x0000020000007824 */ /* 0x000fe200078e00ff */
[----:B------:R-:W-:Y:S01]  /*22b0*/  PRMT R17, RZ, 0x7610, R17 ;  /* 0x00007610ff117816 */ /* 0x000fe20000000011 */
[----:B------:R-:W-:Y:S01]  /*22c0*/  @P5 IMAD.MOV.U32 R13, RZ, RZ, R73 ;  /* 0x000000ffff0d5224 */ /* 0x000fe200078e0049 */
[----:B------:R-:W-:Y:S01]  /*22d0*/  PRMT R23, RZ, 0x7610, R23 ;  /* 0x00007610ff177816 */ /* 0x000fe20000000017 */
[----:B0-----:R-:W0:Y:S03]  /*22e0*/  LDCU UR6, c[0x0][0x3b0] ;  /* 0x00007600ff0677ac */ /* 0x001e260008000800 */
[----:B------:R1:W3:Y:S01]  /*22f0*/  @P5 LDG.E.U8 R71, desc[UR18][R12.64] ;  /* 0x000000120c475981 */ /* 0x0002e2000c1e1100 */
[----:B------:R-:W-:Y:S01]  /*2300*/  LOP3.LUT P3, RZ, R14, 0x1, RZ, 0xc0, !PT ;  /* 0x000000010eff7812 */ /* 0x000fe2000786c0ff */
[----:B------:R-:W-:Y:S01]  /*2310*/  IMAD.SHL.U32 R14, R4, 0x20, RZ ;  /* 0x00000020040e7824 */ /* 0x000fe200078e00ff */
[----:B------:R-:W-:-:S04]  /*2320*/  SHF.R.U64 R10, R6, 0xf, RZ ;  /* 0x0000000f060a7819 */ /* 0x000fc800000012ff */
[----:B------:R-:W-:Y:S02]  /*2330*/  IADD3 R70, P6, PT, R14, R2, RZ ;  /* 0x000000020e467210 */ /* 0x000fe40007fde0ff */
[----:B------:R-:W-:Y:S01]  /*2340*/  LOP3.LUT P5, RZ, R10, 0x1, RZ, 0xc0, !PT ;  /* 0x000000010aff7812 */ /* 0x000fe200078ac0ff */
[----:B------:R-:W-:-:S04]  /*2350*/  IMAD R10, R4, 0x28, RZ ;  /* 0x00000028040a7824 */ /* 0x000fc800078e02ff */
[----:B-1----:R-:W-:Y:S01]  /*2360*/  @P3 IMAD.MOV.U32 R12, RZ, RZ, R70 ;  /* 0x000000ffff0c3224 */ /* 0x002fe200078e0046 */
[----:B--2---:R1:W-:Y:S04]  /*2370*/  STL [R1+0x28], R15 ;  /* 0x0000280f01007387 */ /* 0x0043e80000100800 */
[----:B------:R2:W-:Y:S01]  /*2380*/  STL [R1+0x4f0], R72 ;  /* 0x0004f04801007387 */ /* 0x0005e20000100800 */
[----:B-1----:R-:W-:-:S03]  /*2390*/  SHF.R.U64 R15, R6, 0x17, RZ ;  /* 0x00000017060f7819 */ /* 0x002fc600000012ff */
[----:B------:R-:W-:Y:S01]  /*23a0*/  STL [R1+0x4ec], R73 ;  /* 0x0004ec4901007387 */ /* 0x000fe20000100800 */
[----:B--2---:R-:W-:-:S03]  /*23b0*/  LEA.HI.X.SX32 R72, R14, R3, 0x1, P6 ;  /* 0x000000030e487211 */ /* 0x004fc600030f0eff */
[----:B------:R-:W-:Y:S01]  /*23c0*/  STL [R1+0x530], R70 ;  /* 0x0005304601007387 */ /* 0x000fe20000100800 */
[----:B------:R-:W-:-:S03]  /*23d0*/  LOP3.LUT P1, RZ, R15, 0x1, RZ, 0xc0, !PT ;  /* 0x000000010fff7812 */ /* 0x000fc6000782c0ff */
[----:B------:R-:W-:Y:S01]  /*23e0*/  STL [R1+0x52c], R72 ;  /* 0x00052c4801007387 */ /* 0x000fe20000100800 */
[----:B------:R-:W-:-:S05]  /*23f0*/  @P3 IMAD.MOV.U32 R13, RZ, RZ, R72 ;  /* 0x000000ffff0d3224 */ /* 0x000fca00078e0048 */
[----:B------:R1:W2:Y:S04]  /*2400*/  @P3 LDG.E.U8 R69, desc[UR18][R12.64] ;  /* 0x000000120c453981 */ /* 0x0002a8000c1e1100 */
[----:B---3--:R3:W-:Y:S02]  /*2410*/  STL [R1+0x24], R71 ;  /* 0x0000244701007387 */ /* 0x0087e40000100800 */
[----:B---3--:R-:W-:-:S04]  /*2420*/  IADD3 R71, P6, PT, R10, R2, RZ ;  /* 0x000000020a477210 */ /* 0x008fc80007fde0ff */
[----:B------:R-:W-:Y:S01]  /*2430*/  LEA.HI.X.SX32 R72, R10, R3, 0x1, P6 ;  /* 0x000000030a487211 */ /* 0x000fe200030f0eff */
[----:B-1----:R-:W-:-:S04]  /*2440*/  @P1 IMAD.MOV.U32 R12, RZ, RZ, R71 ;  /* 0x000000ffff0c1224 */ /* 0x002fc800078e0047 */
[----:B------:R-:W-:-:S05]  /*2450*/  @P1 IMAD.MOV.U32 R13, RZ, RZ, R72 ;  /* 0x000000ffff0d1224 */ /* 0x000fca00078e0048 */
[----:B------:R1:W3:Y:S01]  /*2460*/  @P1 LDG.E.U8 R68, desc[UR18][R12.64] ;  /* 0x000000120c441981 */ /* 0x0002e2000c1e1100 */
[----:B------:R-:W-:-:S03]  /*2470*/  IMAD R14, R4, 0x30, RZ ;  /* 0x00000030040e7824 */ /* 0x000fc600078e02ff */
[----:B------:R-:W-:Y:S01]  /*2480*/  STL [R1+0x578], R71 ;  /* 0x0005784701007387 */ /* 0x000fe20000100800 */
[----:B------:R-:W-:-:S04]  /*2490*/  SHF.R.U64 R15, R6, 0x7, RZ ;  /* 0x00000007060f7819 */ /* 0x000fc800000012ff */
[----:B------:R-:W-:Y:S01]  /*24a0*/  LOP3.LUT P3, RZ, R15, 0x1, RZ, 0xc0, !PT ;  /* 0x000000010fff7812 */ /* 0x000fe2000786c0ff */
[----:B------:R-:W-:Y:S01]  /*24b0*/  IMAD R15, R4, 0x38, RZ ;  /* 0x00000038040f7824 */ /* 0x000fe200078e02ff */
[----:B--2---:R2:W-:Y:S02]  /*24c0*/  STL [R1+0xd8], R69 ;  /* 0x0000d84501007387 */ /* 0x0045e40000100800 */
[C---:B--2---:R-:W-:Y:S02]  /*24d0*/  IADD3 R69, P6, PT, R14.reuse, R2, RZ ;  /* 0x000000020e457210 */ /* 0x044fe40007fde0ff */
[----:B------:R-:W-:Y:S02]  /*24e0*/  STL [R1+0x574], R72 ;  /* 0x0005744801007387 */ /* 0x000fe40000100800 */
[----:B------:R-:W-:Y:S02]  /*24f0*/  LEA.HI.X.SX32 R70, R14, R3, 0x1, P6 ;  /* 0x000000030e467211 */ /* 0x000fe400030f0eff */
[----:B------:R-:W-:Y:S01]  /*2500*/  STL [R1+0x5d8], R69 ;  /* 0x0005d84501007387 */ /* 0x000fe20000100800 */
[----:B-1----:R-:W-:-:S03]  /*2510*/  @P5 IMAD.MOV.U32 R12, RZ, RZ, R69 ;  /* 0x000000ffff0c5224 */ /* 0x002fc600078e0045 */
        /* <DEDUP_REMOVED lines=9> */
[----:B------:R-:W-:Y:S01]  /*25b0*/  VIADD R10, R75, 0xfffffff6 ;  /* 0xfffffff64b0a7836 */ /* 0x000fe20000000000 */
[----:B------:R-:W-:-:S04]  /*25c0*/  SHF.R.U32.HI R14, RZ, 0x6, R7 ;  /* 0x00000006ff0e7819 */ /* 0x000fc80000011607 */
[----:B------:R-:W-:Y:S01]  /*25d0*/  ISETP.GE.U32.AND P1, PT, R10, 0x7fffffb7, PT ;  /* 0x7fffffb70a00780c */ /* 0x000fe20003f26070 */
[----:B------:R-:W-:Y:S01]  /*25e0*/  IMAD R10, R4, 0x9, RZ ;  /* 0x00000009040a7824 */ /* 0x000fe200078e02ff */
[----:B------:R-:W-:Y:S01]  /*25f0*/  STL [R1+0x608], R68 ;  /* 0x0006084401007387 */ /* 0x000fe20000100800 */
[----:B------:R-:W-:-:S03]  /*2600*/  LOP3.LUT P5, RZ, R14, 0x1, RZ, 0xc0, !PT ;  /* 0x000000010eff7812 */ /* 0x000fc600078ac0ff */
[----:B------:R-:W-:Y:S01]  /*2610*/  STL [R1+0x604], R15 ;  /* 0x0006040f01007387 */ /* 0x000fe20000100800 */
[----:B------:R-:W-:-:S04]  /*2620*/  SHF.R.U32.HI R14, RZ, 0xe, R7 ;  /* 0x0000000eff0e7819 */ /* 0x000fc80000011607 */
[----:B------:R-:W-:Y:S01]  /*2630*/  LOP3.LUT P3, RZ, R14, 0x1, RZ, 0xc0, !PT ;  /* 0x000000010eff7812 */ /* 0x000fe2000786c0ff */
[----:B------:R-:W-:Y:S01]  /*2640*/  IMAD R14, R4, 0x11, RZ ;  /* 0x00000011040e7824 */ /* 0x000fe200078e02ff */
[----:B--2---:R2:W-:Y:S02]  /*2650*/  STL [R1+0xf8], R66 ;  /* 0x0000f84201007387 */ /* 0x0045e40000100800 */
[----:B--2---:R-:W-:-:S04]  /*2660*/  IADD3 R66, P6, PT, R10, R2, RZ ;  /* 0x000000020a427210 */ /* 0x004fc80007fde0ff */
[----:B------:R-:W-:Y:S01]  /*2670*/  LEA.HI.X.SX32 R68, R10, R3, 0x1, P6 ;  /* 0x000000030a447211 */ /* 0x000fe200030f0eff */
[----:B------:R-:W-:Y:S01]  /*2680*/  STL [R1+0x78], R66 ;  /* 0x0000784201007387 */ /* 0x000fe20000100800 */
[----:B-1----:R-:W-:-:S03]  /*2690*/  @!P1 IMAD.MOV.U32 R12, RZ, RZ, R66 ;  /* 0x000000ffff0c9224 */ /* 0x002fc600078e0042 */
[----:B------:R-:W-:Y:S01]  /*26a0*/  STL [R1+0x74], R68 ;  /* 0x0000744401007387 */ /* 0x000fe20000100800 */
[----:B------:R-:W-:-:S05]  /*26b0*/  @!P1 IMAD.MOV.U32 R13, RZ, RZ, R68 ;  /* 0x000000ffff0d9224 */ /* 0x000fca00078e0044 */
[----:B------:R1:W2:Y:S04]  /*26c0*/  @!P1 LDG.E.U8 R65, desc[UR18][R12.64] ;  /* 0x000000120c419981 */ /* 0x0002a8000c1e1100 */
        /* <DEDUP_REMOVED lines=8> */
[----:B------:R-:W-:Y:S01]  /*2750*/  SHF.R.U64 R15, R6, 0x1e, RZ ;  /* 0x0000001e060f7819 */ /* 0x000fe200000012ff */
[----:B------:R-:W-:-:S03]  /*2760*/  IMAD R14, R4, 0x21, RZ ;  /* 0x00000021040e7824 */ /* 0x000fc600078e02ff */
[----:B------:R-:W-:Y:S01]  /*2770*/  LOP3.LUT P1, RZ, R15, 0x1, RZ, 0xc0, !PT ;  /* 0x000000010fff7812 */ /* 0x000fe2000782c0ff */
        /* <DEDUP_REMOVED lines=15> */
[----:B------:R-:W-:Y:S01]  /*2870*/  SHF.R.U64 R15, R6, 0x16, RZ ;  /* 0x00000016060f7819 */ /* 0x000fe200000012ff */
[----:B------:R-:W-:Y:S02]  /*2880*/  IMAD R10, R4, 0x29, RZ ;  /* 0x00000029040a7824 */ /* 0x000fe400078e02ff */
[----:B------:R-:W-:Y:S01]  /*2890*/  STL [R1+0x538], R64 ;  /* 0x0005384001007387 */ /* 0x000fe20000100800 */
[----:B------:R-:W-:-:S03]  /*28a0*/  LOP3.LUT P3, RZ, R15, 0x1, RZ, 0xc0, !PT ;  /* 0x000000010fff7812 */ /* 0x000fc6000786c0ff */
[----:B------:R0:W-:Y:S01]  /*28b0*/  STL [R1+0x534], R14 ;  /* 0x0005340e01007387 */ /* 0x0001e20000100800 */
[----:B------:R-:W-:-:S04]  /*28c0*/  SHF.R.U64 R15, R6, 0xe, RZ ;  /* 0x0000000e060f7819 */ /* 0x000fc800000012ff */
[----:B------:R-:W-:Y:S01]  /*28d0*/  LOP3.LUT P5, RZ, R15, 0x1, RZ, 0xc0, !PT ;  /* 0x000000010fff7812 */ /* 0x000fe200078ac0ff */
[----:B0-----:R-:W-:Y:S01]  /*28e0*/  IMAD R14, R4, 0x31, RZ ;  /* 0x00000031040e7824 */ /* 0x001fe200078e02ff */
[----:B--2---:R0:W-:Y:S02]  /*28f0*/  STL [R1+0x138], R63 ;  /* 0x0001383f01007387 */ /* 0x0041e40000100800 */
[----:B0-----:R-:W-:-:S04]  /*2900*/  IADD3 R63, P6, PT, R10, R2, RZ ;  /* 0x000000020a3f7210 */ /* 0x001fc80007fde0ff */
[----:B------:R-:W-:Y:S01]  /*2910*/  LEA.HI.X.SX32 R64, R10, R3, 0x1, P6 ;  /* 0x000000030a407211 */ /* 0x000fe200030f0eff */
[----:B------:R-:W-:Y:S01]  /*2920*/  STL [R1+0x580], R63 ;  /* 0x0005803f01007387 */ /* 0x000fe20000100800 */
[----:B-1----:R-:W-:-:S03]  /*2930*/  @P3 IMAD.MOV.U32 R12, RZ, RZ, R63 ;  /* 0x000000ffff0c3224 */ /* 0x002fc600078e003f */
[----:B------:R-:W-:-:S05]  /*2940*/  @P3 IMAD.MOV.U32 R13, RZ, RZ, R64 ;  /* 0x000000ffff0d3224 */ /* 0x000fca00078e0040 */
[----:B------:R0:W2:Y:S04]  /*2950*/  @P3 LDG.E.U8 R61, desc[UR18][R12.64] ;  /* 0x000000120c3d3981 */ /* 0x0000a8000c1e1100 */
[----:B---3--:R1:W-:Y:S02]  /*2960*/  STL [R1+0x11c], R62 ;  /* 0x00011c3e01007387 */ /* 0x0083e40000100800 */
[----:B-1----:R-:W-:-:S04]  /*2970*/  IADD3 R62, P6, PT, R14, R2, RZ ;  /* 0x000000020e3e7210 */ /* 0x002fc80007fde0ff */
[----:B------:R-:W-:Y:S01]  /*2980*/  LEA.HI.X.SX32 R63, R14, R3, 0x1, P6 ;  /* 0x000000030e3f7211 */ /* 0x000fe200030f0eff */
[----:B0-----:R-:W-:-:S04]  /*2990*/  @P5 IMAD.MOV.U32 R12, RZ, RZ, R62 ;  /* 0x000000ffff0c5224 */ /* 0x001fc800078e003e */
[----:B------:R-:W-:-:S05]  /*29a0*/  @P5 IMAD.MOV.U32 R13, RZ, RZ, R63 ;  /* 0x000000ffff0d5224 */ /* 0x000fca00078e003f */
[----:B------:R0:W3:Y:S01]  /*29b0*/  @P5 LDG.E.U8 R60, desc[UR18][R12.64] ;  /* 0x000000120c3c5981 */ /* 0x0000e2000c1e1100 */
[----:B------:R-:W-:Y:S01]  /*29c0*/  SHF.R.U64 R15, R6, 0x6, RZ ;  /* 0x00000006060f7819 */ /* 0x000fe200000012ff */
[----:B------:R-:W-:Y:S02]  /*29d0*/  IMAD R10, R4, 0x39, RZ ;  /* 0x00000039040a7824 */ /* 0x000fe400078e02ff */
[----:B------:R-:W-:Y:S01]  /*29e0*/  STL [R1+0x57c], R64 ;  /* 0x00057c4001007387 */ /* 0x000fe20000100800 */
[----:B------:R-:W-:-:S03]  /*29f0*/  LOP3.LUT P1, RZ, R15, 0x1, RZ, 0xc0, !PT ;  /* 0x000000010fff7812 */ /* 0x000fc6000782c0ff */
[----:B------:R-:W-:Y:S01]  /*2a00*/  STL [R1+0x5e0], R62 ;  /* 0x0005e03e01007387 */ /* 0x000fe20000100800 */
[----:B------:R-:W-:-:S05]  /*2a10*/  VIADD R15, R75, 0xfffffffe ;  /* 0xfffffffe4b0f7836 */ /* 0x000fca0000000000 */
[----:B------:R-:W-:Y:S02]  /*2a20*/  ISETP.GE.U32.AND P3, PT, R15, 0x7fffffbf, PT ;  /* 0x7fffffbf0f00780c */ /* 0x000fe40003f66070 */
[----:B------:R-:W-:Y:S01]  /*2a30*/  PRMT R15, RZ, 0x7610, R15 ;  /* 0x00007610ff0f7816 */ /* 0x000fe2000000000f */
[----:B--2---:R1:W-:Y:S02]  /*2a40*/  STL [R1+0x17c], R61 ;  /* 0x00017c3d01007387 */ /* 0x0043e40000100800 */
[C---:B-1----:R-:W-:Y:S02]  /*2a50*/  IADD3 R61, P6, PT, R10.reuse, R2, RZ ;  /* 0x000000020a3d7210 */ /* 0x042fe40007fde0ff */
[----:B------:R-:W-:Y:S02]  /*2a60*/  STL [R1+0x5dc], R63 ;  /* 0x0005dc3f01007387 */ /* 0x000fe40000100800 */
[----:B------:R-:W-:Y:S02]  /*2a70*/  LEA.HI.X.SX32 R62, R10, R3, 0x1, P6 ;  /* 0x000000030a3e7211 */ /* 0x000fe400030f0eff */
[----:B------:R-:W-:Y:S01]  /*2a80*/  STL [R1+0x610], R61 ;  /* 0x0006103d01007387 */ /* 0x000fe20000100800 */
[----:B0-----:R-:W-:-:S03]  /*2a90*/  @P1 IMAD.MOV.U32 R12, RZ, RZ, R61 ;  /* 0x000000ffff0c1224 */ /* 0x001fc600078e003d */
[----:B------:R-:W-:Y:S01]  /*2aa0*/  STL [R1+0x60c], R62 ;  /* 0x00060c3e01007387 */ /* 0x000fe20000100800 */
[----:B------:R-:W-:-:S05]  /*2ab0*/  @P1 IMAD.MOV.U32 R13, RZ, RZ, R62 ;  /* 0x000000ffff0d1224 */ /* 0x000fca00078e003e */
[----:B------:R0:W2:Y:S04]  /*2ac0*/  @P1 LDG.E.U8 R15, desc[UR18][R12.64] ;  /* 0x000000120c0f1981 */ /* 0x0000a8000c1e1100 */
[----:B---3--:R1:W-:Y:S02]  /*2ad0*/  STL [R1+0x158], R60 ;  /* 0x0001583c01007387 */ /* 0x0083e40000100800 */
[----:B-1----:R-:W-:-:S04]  /*2ae0*/  IADD3 R60, P6, PT, R2, R4, RZ ;  /* 0x00000004023c7210 */ /* 0x002fc80007fde0ff */
[----:B------:R-:W-:Y:S01]  /*2af0*/  LEA.HI.X.SX32 R62, R4, R3, 0x1, P6 ;  /* 0x00000003043e7211 */ /* 0x000fe200030f0eff */
[----:B0-----:R-:W-:-:S04]  /*2b00*/  @!P3 IMAD.MOV.U32 R12, RZ, RZ, R60 ;  /* 0x000000ffff0cb224 */ /* 0x001fc800078e003c */
[----:B------:R-:W-:-:S05]  /*2b10*/  @!P3 IMAD.MOV.U32 R13, RZ, RZ, R62 ;  /* 0x000000ffff0db224 */ /* 0x000fca00078e003e */
[----:B------:R0:W3:Y:S01]  /*2b20*/  @!P3 LDG.E.U8 R59, desc[UR18][R12.64] ;  /* 0x000000120c3bb981 */ /* 0x0000e2000c1e1100 */
[C---:B------:R-:W-:Y:S02]  /*2b30*/  VIADD R10, R75.reuse, 0xfffffff5 ;  /* 0xfffffff54b0a7836 */ /* 0x040fe40000000000 */
[----:B------:R-:W-:-:S03]  /*2b40*/  VIADD R14, R75, 0xfffffffd ;  /* 0xfffffffd4b0e7836 */ /* 0x000fc60000000000 */
[----:B------:R-:W-:Y:S01]  /*2b50*/  ISETP.GE.U32.AND P1, PT, R10, 0x7fffffb6, PT ;  /* 0x7fffffb60a00780c */ /* 0x000fe20003f26070 */
[----:B------:R-:W-:Y:S01]  /*2b60*/  IMAD.SHL.U32 R10, R4, 0x2, RZ ;  /* 0x00000002040a7824 */ /* 0x000fe200078e00ff */
[----:B------:R-:W-:Y:S01]  /*2b70*/  ISETP.GE.U32.AND P5, PT, R14, 0x7fffffbe, PT ;  /* 0x7fffffbe0e00780c */ /* 0x000fe20003fa6070 */
[----:B------:R-:W-:Y:S03]  /*2b80*/  STL [R1+0x38], R60 ;  /* 0x0000383c01007387 */ /* 0x000fe60000100800 */
[----:B------:R-:W-:Y:S01]  /*2b90*/  IADD3 R61, P6, PT, R10, R2, RZ ;  /* 0x000000020a3d7210 */ /* 0x000fe20007fde0ff */
[----:B------:R-:W-:-:S08]  /*2ba0*/  IMAD R14, R4, 0xa, RZ ;  /* 0x0000000a040e7824 */ /* 0x000fd000078e02ff */
[----:B0-----:R-:W-:Y:S01]  /*2bb0*/  @!P5 IMAD.MOV.U32 R12, RZ, RZ, R61 ;  /* 0x000000ffff0cd224 */ /* 0x001fe200078e003d */
[----:B--2---:R-:W-:Y:S04]  /*2bc0*/  STL [R1+0x15c], R15 ;  /* 0x00015c0f01007387 */ /* 0x004fe80000100800 */
[----:B------:R0:W-:Y:S04]  /*2bd0*/  STL [R1+0x34], R62 ;  /* 0x0000343e01007387 */ /* 0x0001e80000100800 */
[----:B------:R-:W-:Y:S01]  /*2be0*/  STL [R1+0x40], R61 ;  /* 0x0000403d01007387 */ /* 0x000fe20000100800 */
[----:B0-----:R-:W-:-:S05]  /*2bf0*/  LEA.HI.X.SX32 R62, R10, R3, 0x1, P6 ;  /* 0x000000030a3e7211 */ /* 0x001fca00030f0eff */
[----:B------:R-:W-:-:S05]  /*2c00*/  @!P5 IMAD.MOV.U32 R13, RZ, RZ, R62 ;  /* 0x000000ffff0dd224 */ /* 0x000fca00078e003e */
[----:B------:R0:W2:Y:S04]  /*2c10*/  @!P5 LDG.E.U8 R58, desc[UR18][R12.64] ;  /* 0x000000120c3ad981 */ /* 0x0000a8000c1e1100 */
[----:B---3--:R1:W-:Y:S02]  /*2c20*/  STL [R1+0x13c], R59 ;  /* 0x00013c3b01007387 */ /* 0x0083e40000100800 */
[----:B-1----:R-:W-:-:S04]  /*2c30*/  IADD3 R59, P6, PT, R14, R2, RZ ;  /* 0x000000020e3b7210 */ /* 0x002fc80007fde0ff */
[----:B------:R-:W-:Y:S01]  /*2c40*/  LEA.HI.X.SX32 R60, R14, R3, 0x1, P6 ;  /* 0x000000030e3c7211 */ /* 0x000fe200030f0eff */
[----:B0-----:R-:W-:-:S04]  /*2c50*/  @!P1 IMAD.MOV.U32 R12, RZ, RZ, R59 ;  /* 0x000000ffff0c9224 */ /* 0x001fc800078e003b */
[----:B------:R-:W-:-:S05]  /*2c60*/  @!P1 IMAD.MOV.U32 R13, RZ, RZ, R60 ;  /* 0x000000ffff0d9224 */ /* 0x000fca00078e003c */
[----:B------:R0:W3:Y:S01]  /*2c70*/  @!P1 LDG.E.U8 R56, desc[UR18][R12.64] ;  /* 0x000000120c389981 */ /* 0x0000e2000c1e1100 */
[----:B------:R-:W-:Y:S01]  /*2c80*/  SHF.R.U32.HI R15, RZ, 0xd, R7 ;  /* 0x0000000dff0f7819 */ /* 0x000fe20000011607 */
[----:B------:R-:W-:Y:S02]  /*2c90*/  IMAD R10, R4, 0x12, RZ ;  /* 0x00000012040a7824 */ /* 0x000fe400078e02ff */
[----:B------:R-:W-:Y:S01]  /*2ca0*/  STL [R1+0x3c], R62 ;  /* 0x00003c3e01007387 */ /* 0x000fe20000100800 */
[----:B------:R-:W-:-:S03]  /*2cb0*/  LOP3.LUT P3, RZ, R15, 0x1, RZ, 0xc0, !PT ;  /* 0x000000010fff7812 */ /* 0x000fc6000786c0ff */
[----:B------:R-:W-:Y:S04]  /*2cc0*/  STL [R1+0x80], R59 ;  /* 0x0000803b01007387 */ /* 0x000fe80000100800 */
[----:B------:R-:W-:Y:S01]  /*2cd0*/  STL [R1+0x7c], R60 ;  /* 0x00007c3c01007387 */ /* 0x000fe20000100800 */
[----:B------:R-:W-:Y:S01]  /*2ce0*/  SHF.R.U32.HI R15, RZ, 0x5, R7 ;  /* 0x00000005ff0f7819 */ /* 0x000fe20000011607 */
[----:B------:R-:W-:-:S03]  /*2cf0*/  IMAD R14, R4, 0x1a, RZ ;  /* 0x0000001a040e7824 */ /* 0x000fc600078e02ff */
[----:B------:R-:W-:Y:S01]  /*2d00*/  LOP3.LUT P5, RZ, R15, 0x1, RZ, 0xc0, !PT ;  /* 0x000000010fff7812 */ /* 0x000fe200078ac0ff */
[----:B--2---:R1:W-:Y:S02]  /*2d10*/  STL [R1+0x178], R58 ;  /* 0x0001783a01007387 */ /* 0x0043e40000100800 */
[----:B-1----:R-:W-:-:S04]  /*2d20*/  IADD3 R58, P6, PT, R10, R2, RZ ;  /* 0x000000020a3a7210 */ /* 0x002fc80007fde0ff */
[----:B------:R-:W-:Y:S01]  /*2d30*/  LEA.HI.X.SX32 R59, R10, R3, 0x1, P6 ;  /* 0x000000030a3b7211 */ /* 0x000fe200030f0eff */
        /* <DEDUP_REMOVED lines=11> */
[C---:B------:R-:W-:Y:S02]  /*2df0*/  SHF.R.U64 R10, R6.reuse, 0x15, RZ ;  /* 0x00000015060a7819 */ /* 0x040fe400000012ff */
[----:B------:R-:W-:Y:S02]  /*2e00*/  SHF.R.U64 R15, R6, 0x1d, RZ ;  /* 0x0000001d060f7819 */ /* 0x000fe400000012ff */
[----:B------:R-:W-:Y:S01]  /*2e10*/  LOP3.LUT P3, RZ, R10, 0x1, RZ, 0xc0, !PT ;  /* 0x000000010aff7812 */ /* 0x000fe2000786c0ff */
[C---:B------:R-:W-:Y:S01]  /*2e20*/  IMAD R10, R4.reuse, 0x22, RZ ;  /* 0x00000022040a7824 */ /* 0x040fe200078e02ff */
[----:B------:R-:W-:Y:S01]  /*2e30*/  LOP3.LUT P1, RZ, R15, 0x1, RZ, 0xc0, !PT ;  /* 0x000000010fff7812 */ /* 0x000fe2000782c0ff */
[----:B------:R-:W-:Y:S04]  /*2e40*/  STL [R1+0x500], R56 ;  /* 0x0005003801007387 */ /* 0x000fe80000100800 */
[----:B------:R-:W-:Y:S01]  /*2e50*/  STL [R1+0x4fc], R58 ;  /* 0x0004fc3a01007387 */ /* 0x000fe20000100800 */
[----:B------:R-:W-:-:S03]  /*2e60*/  IMAD R14, R4, 0x2a, RZ ;  /* 0x0000002a040e7824 */ /* 0x000fc600078e02ff */
[----:B--2---:R1:W-:Y:S02]  /*2e70*/  STL [R1+0x1dc], R57 ;  /* 0x0001dc3901007387 */ /* 0x0043e40000100800 */
[----:B-1----:R-:W-:-:S04]  /*2e80*/  IADD3 R57, P6, PT, R10, R2, RZ ;  /* 0x000000020a397210 */ /* 0x002fc80007fde0ff */
[----:B------:R-:W-:Y:S01]  /*2e90*/  LEA.HI.X.SX32 R58, R10, R3, 0x1, P6 ;  /* 0x000000030a3a7211 */ /* 0x000fe200030f0eff */
[----:B------:R-:W-:Y:S01]  /*2ea0*/  STL [R1+0x540], R57 ;  /* 0x0005403901007387 */ /* 0x000fe20000100800 */
[----:B0-----:R-:W-:-:S03]  /*2eb0*/  @P1 IMAD.MOV.U32 R12, RZ, RZ, R57 ;  /* 0x000000ffff0c1224 */ /* 0x001fc600078e0039 */
        /* <DEDUP_REMOVED lines=12> */
[----:B------:R-:W-:Y:S04]  /*2f80*/  STL [R1+0x5a0], R55 ;  /* 0x0005a03701007387 */ /* 0x000fe80000100800 */
[----:B------:R-:W-:Y:S01]  /*2f90*/  STL [R1+0x59c], R56 ;  /* 0x00059c3801007387 */ /* 0x000fe20000100800 */
[----:B------:R-:W-:Y:S01]  /*2fa0*/  SHF.R.U64 R15, R6, 0x5, RZ ;  /* 0x00000005060f7819 */ /* 0x000fe200000012ff */
        /* <DEDUP_REMOVED lines=16> */
[C---:B------:R-:W-:Y:S02]  /*30b0*/  VIADD R10, R75.reuse, 0xfffffff4 ;  /* 0xfffffff44b0a7836 */ /* 0x040fe40000000000 */
[----:B------:R-:W-:-:S03]  /*30c0*/  VIADD R15, R75, 0xfffffffc ;  /* 0xfffffffc4b0f7836 */ /* 0x000fc60000000000 */
[----:B------:R-:W-:Y:S01]  /*30d0*/  ISETP.GE.U32.AND P5, PT, R10, 0x7fffffb5, PT ;  /* 0x7fffffb50a00780c */ /* 0x000fe20003fa6070 */
[C---:B------:R-:W-:Y:S01]  /*30e0*/  IMAD R10, R4.reuse, 0x3, RZ ;  /* 0x00000003040a7824 */ /* 0x040fe200078e02ff */
[----:B------:R-:W-:Y:S01]  /*30f0*/  ISETP.GE.U32.AND P3, PT, R15, 0x7fffffbd, PT ;  /* 0x7fffffbd0f00780c */ /* 0x000fe20003f66070 */
[----:B------:R-:W-:Y:S04]  /*3100*/  STL [R1+0x618], R52 ;  /* 0x0006183401007387 */ /* 0x000fe80000100800 */
[----:B------:R-:W-:Y:S01]  /*3110*/  STL [R1+0x614], R54 ;  /* 0x0006143601007387 */ /* 0x000fe20000100800 */
[----:B------:R-:W-:-:S03]  /*3120*/  IMAD R15, R4, 0xb, RZ ;  /* 0x0000000b040f7824 */ /* 0x000fc600078e02ff */
[----:B--2---:R1:W-:Y:S02]  /*3130*/  STL [R1+0x1e4], R53 ;  /* 0x0001e43501007387 */ /* 0x0043e40000100800 */
[----:B-1----:R-:W-:-:S04]  /*3140*/  IADD3 R53, P6, PT, R10, R2, RZ ;  /* 0x000000020a357210 */ /* 0x002fc80007fde0ff */
[----:B------:R-:W-:Y:S01]  /*3150*/  LEA.HI.X.SX32 R54, R10, R3, 0x1, P6 ;  /* 0x000000030a367211 */ /* 0x000fe200030f0eff */
[----:B------:R-:W-:Y:S01]  /*3160*/  STL [R1+0x48], R53 ;  /* 0x0000483501007387 */ /* 0x000fe20000100800 */
[----:B0-----:R-:W-:-:S03]  /*3170*/  @!P3 IMAD.MOV.U32 R12, RZ, RZ, R53 ;  /* 0x000000ffff0cb224 */ /* 0x001fc600078e0035 */
        /* <DEDUP_REMOVED lines=8> */
[----:B------:R-:W-:Y:S01]  /*3200*/  IMAD R10, R4, 0x13, RZ ;  /* 0x00000013040a7824 */ /* 0x000fe200078e02ff */
[----:B------:R-:W-:Y:S02]  /*3210*/  SHF.R.U32.HI R14, RZ, 0xc, R7 ;  /* 0x0000000cff0e7819 */ /* 0x000fe40000011607 */
[----:B------:R-:W-:Y:S04]  /*3220*/  STL [R1+0x44], R54 ;  /* 0x0000443601007387 */ /* 0x000fe80000100800 */
[----:B------:R-:W-:Y:S01]  /*3230*/  STL [R1+0x88], R51 ;  /* 0x0000883301007387 */ /* 0x000fe20000100800 */
[----:B------:R-:W-:-:S03]  /*3240*/  LOP3.LUT P1, RZ, R14, 0x1, RZ, 0xc0, !PT ;  /* 0x000000010eff7812 */ /* 0x000fc6000782c0ff */
[----:B------:R-:W-:Y:S01]  /*3250*/  STL [R1+0x84], R52 ;  /* 0x0000843401007387 */ /* 0x000fe20000100800 */
[----:B------:R-:W-:-:S04]  /*3260*/  SHF.R.U32.HI R14, RZ, 0x4, R7 ;  /* 0x00000004ff0e7819 */ /* 0x000fc80000011607 */
[----:B------:R-:W-:Y:S01]  /*3270*/  LOP3.LUT P3, RZ, R14, 0x1, RZ, 0xc0, !PT ;  /* 0x000000010eff7812 */ /* 0x000fe2000786c0ff */
[----:B------:R-:W-:Y:S01]  /*3280*/  IMAD R14, R4, 0x1b, RZ ;  /* 0x0000001b040e7824 */ /* 0x000fe200078e02ff */
[----:B0-----:R-:W-:Y:S02]  /*3290*/  SHF.R.U64 R12, R6, 0x1c, RZ ;  /* 0x0000001c060c7819 */ /* 0x001fe400000012ff */
[----:B------:R-:W-:Y:S02]  /*32a0*/  PRMT R15, RZ, 0x7610, R15 ;  /* 0x00007610ff0f7816 */ /* 0x000fe4000000000f */
[----:B------:R-:W-:Y:S01]  /*32b0*/  LOP3.LUT P5, RZ, R12, 0x1, RZ, 0xc0, !PT ;  /* 0x000000010cff7812 */ /* 0x000fe200078ac0ff */
[----:B--2---:R0:W-:Y:S02]  /*32c0*/  STL [R1+0x1e8], R50 ;  /* 0x0001e83201007387 */ /* 0x0041e40000100800 */
[----:B0-----:R-:W-:-:S04]  /*32d0*/  IADD3 R50, P6, PT, R10, R2, RZ ;  /* 0x000000020a327210 */ /* 0x001fc80007fde0ff */
[----:B------:R-:W-:Y:S01]  /*32e0*/  LEA.HI.X.SX32 R51, R10, R3, 0x1, P6 ;  /* 0x000000030a337211 */ /* 0x000fe200030f0eff */
[----:B------:R-:W-:Y:S04]  /*32f0*/  STL [R1+0x4c8], R50 ;  /* 0x0004c83201007387 */ /* 0x000fe80000100800 */
[----:B------:R-:W-:Y:S01]  /*3300*/  STL [R1+0xc4], R51 ;  /* 0x0000c43301007387 */ /* 0x000fe20000100800 */
[----:B------:R-:W-:Y:S02]  /*3310*/  @P1 IMAD.MOV.U32 R12, RZ, RZ, R50 ;  /* 0x000000ffff0c1224 */ /* 0x000fe400078e0032 */
        /* <DEDUP_REMOVED lines=8> */
[----:B------:R-:W-:-:S04]  /*33a0*/  SHF.R.U64 R10, R6, 0x14, RZ ;  /* 0x00000014060a7819 */ /* 0x000fc800000012ff */
[----:B------:R-:W-:Y:S01]  /*33b0*/  LOP3.LUT P1, RZ, R10, 0x1, RZ, 0xc0, !PT ;  /* 0x000000010aff7812 */ /* 0x000fe2000782c0ff */
[C---:B------:R-:W-:Y:S01]  /*33c0*/  IMAD R10, R4.reuse, 0x23, RZ ;  /* 0x00000023040a7824 */ /* 0x040fe200078e02ff */
[----:B------:R-:W-:Y:S01]  /*33d0*/  STL [R1+0x508], R49 ;  /* 0x0005083101007387 */ /* 0x000fe20000100800 */
[----:B------:R-:W-:-:S03]  /*33e0*/  IMAD R14, R4, 0x2b, RZ ;  /* 0x0000002b040e7824 */ /* 0x000fc600078e02ff */
[----:B------:R-:W-:-:S05]  /*33f0*/  IADD3 R50, P6, PT, R10, R2, RZ ;  /* 0x000000020a327210 */ /* 0x000fca0007fde0ff */
[----:B0-----:R-:W-:Y:S01]  /*3400*/  @P5 IMAD.MOV.U32 R12, RZ, RZ, R50 ;  /* 0x000000ffff0c5224 */ /* 0x001fe200078e0032 */
[----:B--2---:R-:W-:Y:S04]  /*3410*/  STL [R1+0x254], R15 ;  /* 0x0002540f01007387 */ /* 0x004fe80000100800 */
[----:B------:R0:W-:Y:S04]  /*3420*/  STL [R1+0x504], R51 ;  /* 0x0005043301007387 */ /* 0x0001e80000100800 */
[----:B------:R-:W-:Y:S01]  /*3430*/  STL [R1+0x548], R50 ;  /* 0x0005483201007387 */ /* 0x000fe20000100800 */
[----:B0-----:R-:W-:-:S05]  /*3440*/  LEA.HI.X.SX32 R51, R10, R3, 0x1, P6 ;  /* 0x000000030a337211 */ /* 0x001fca00030f0eff */
        /* <DEDUP_REMOVED lines=14> */
[----:B0-----:R-:W-:-:S04]  /*3530*/  SHF.R.U64 R12, R6, 0x4, RZ ;  /* 0x00000004060c7819 */ /* 0x001fc800000012ff */
[----:B------:R-:W-:Y:S01]  /*3540*/  LOP3.LUT P1, RZ, R12, 0x1, RZ, 0xc0, !PT ;  /* 0x000000010cff7812 */ /* 0x000fe2000782c0ff */
[----:B--2---:R0:W-:Y:S02]  /*3550*/  STL [R1+0x250], R46 ;  /* 0x0002502e01007387 */ /* 0x0041e40000100800 */
[----:B0-----:R-:W-:-:S05]  /*3560*/  IADD3 R46, P6, PT, R10, R2, RZ ;  /* 0x000000020a2e7210 */ /* 0x001fca0007fde0ff */
[----:B------:R-:W-:Y:S01]  /*3570*/  STL [R1+0x5f0], R46 ;  /* 0x0005f02e01007387 */ /* 0x000fe20000100800 */
[----:B------:R-:W-:-:S03]  /*3580*/  @P3 IMAD.MOV.U32 R12, RZ, RZ, R46 ;  /* 0x000000ffff0c3224 */ /* 0x000fc600078e002e */
[----:B---3--:R0:W-:Y:S02]  /*3590*/  STL [R1+0x2ac], R47 ;  /* 0x0002ac2f01007387 */ /* 0x0081e40000100800 */
[----:B0-----:R-:W-:-:S05]  /*35a0*/  LEA.HI.X.SX32 R47, R10, R3, 0x1, P6 ;  /* 0x000000030a2f7211 */ /* 0x001fca00030f0eff */
[----:B------:R-:W-:-:S05]  /*35b0*/  @P3 IMAD.MOV.U32 R13, RZ, RZ, R47 ;  /* 0x000000ffff0d3224 */ /* 0x000fca00078e002f */
[----:B------:R0:W2:Y:S01]  /*35c0*/  @P3 LDG.E.U8 R45, desc[UR18][R12.64] ;  /* 0x000000120c2d3981 */ /* 0x0000a2000c1e1100 */
[----:B------:R-:W-:-:S03]  /*35d0*/  IMAD R10, R4, 0x3b, RZ ;  /* 0x0000003b040a7824 */ /* 0x000fc600078e02ff */
[----:B------:R1:W-:Y:S01]  /*35e0*/  STL [R1+0x5ec], R47 ;  /* 0x0005ec2f01007387 */ /* 0x0003e20000100800 */
[----:B------:R-:W-:Y:S02]  /*35f0*/  VIADD R15, R75, 0xfffffffb ;  /* 0xfffffffb4b0f7836 */ /* 0x000fe40000000000 */
[----:B0-----:R-:W-:Y:S01]  /*3600*/  IMAD.SHL.U32 R12, R4, 0x4, RZ ;  /* 0x00000004040c7824 */ /* 0x001fe200078e00ff */
[----:B-1----:R-:W-:-:S04]  /*3610*/  IADD3 R47, P6, PT, R10, R2, RZ ;  /* 0x000000020a2f7210 */ /* 0x002fc80007fde0ff */
[----:B------:R-:W-:Y:S01]  /*3620*/  LEA.HI.X.SX32 R48, R10, R3, 0x1, P6 ;  /* 0x000000030a307211 */ /* 0x000fe200030f0eff */
[----:B------:R-:W-:Y:S01]  /*3630*/  STL [R1+0x620], R47 ;  /* 0x0006202f01007387 */ /* 0x000fe20000100800 */
[----:B------:R-:W-:-:S03]  /*3640*/  ISETP.GE.U32.AND P5, PT, R15, 0x7fffffbc, PT ;  /* 0x7fffffbc0f00780c */ /* 0x000fc60003fa6070 */
[----:B------:R-:W-:Y:S01]  /*3650*/  @P1 IMAD.MOV.U32 R13, RZ, RZ, R48 ;  /* 0x000000ffff0d1224 */ /* 0x000fe200078e0030 */
[----:B--2---:R0:W-:Y:S02]  /*3660*/  STL [R1+0x244], R45 ;  /* 0x0002442d01007387 */ /* 0x0041e40000100800 */
[----:B0-----:R-:W-:-:S04]  /*3670*/  IADD3 R45, P6, PT, R12, R2, RZ ;  /* 0x000000020c2d7210 */ /* 0x001fc80007fde0ff */
[----:B------:R-:W-:Y:S01]  /*3680*/  LEA.HI.X.SX32 R46, R12, R3, 0x1, P6 ;  /* 0x000000030c2e7211 */ /* 0x000fe200030f0eff */
[----:B------:R-:W-:-:S05]  /*3690*/  @P1 IMAD.MOV.U32 R12, RZ, RZ, R47 ;  /* 0x000000ffff0c1224 */ /* 0x000fca00078e002f */
[----:B------:R0:W2:Y:S02]  /*36a0*/  @P1 LDG.E.U8 R44, desc[UR18][R12.64] ;  /* 0x000000120c2c1981 */ /* 0x0000a4000c1e1100 */
[----:B0-----:R-:W-:Y:S02]  /*36b0*/  @!P5 IMAD.MOV.U32 R12, RZ, RZ, R45 ;  /* 0x000000ffff0cd224 */ /* 0x001fe400078e002d */
[----:B------:R-:W-:-:S05]  /*36c0*/  @!P5 IMAD.MOV.U32 R13, RZ, RZ, R46 ;  /* 0x000000ffff0dd224 */ /* 0x000fca00078e002e */
[----:B------:R0:W3:Y:S01]  /*36d0*/  @!P5 LDG.E.U8 R43, desc[UR18][R12.64] ;  /* 0x000000120c2bd981 */ /* 0x0000e2000c1e1100 */
[----:B------:R-:W-:Y:S02]  /*36e0*/  VIADD R14, R75, 0xfffffff3 ;  /* 0xfffffff34b0e7836 */ /* 0x000fe40000000000 */
[----:B------:R-:W-:Y:S01]  /*36f0*/  IMAD R10, R4, 0xc, RZ ;  /* 0x0000000c040a7824 */ /* 0x000fe200078e02ff */
[----:B------:R-:W-:Y:S02]  /*3700*/  STL [R1+0x61c], R48 ;  /* 0x00061c3001007387 */ /* 0x000fe40000100800 */
[----:B------:R-:W-:Y:S02]  /*3710*/  ISETP.GE.U32.AND P3, PT, R14, 0x7fffffb4, PT ;  /* 0x7fffffb40e00780c */ /* 0x000fe40003f66070 */
[----:B------:R-:W-:Y:S01]  /*3720*/  STL [R1+0x50], R45 ;  /* 0x0000502d01007387 */ /* 0x000fe20000100800 */
[----:B------:R-:W-:-:S03]  /*3730*/  SHF.R.U32.HI R14, RZ, 0xb, R7 ;  /* 0x0000000bff0e7819 */ /* 0x000fc60000011607 */
[----:B------:R-:W-:Y:S01]  /*3740*/  STL [R1+0x4c], R46 ;  /* 0x00004c2e01007387 */ /* 0x000fe20000100800 */
[----:B------:R-:W-:Y:S01]  /*3750*/  LOP3.LUT P1, RZ, R14, 0x1, RZ, 0xc0, !PT ;  /* 0x000000010eff7812 */ /* 0x000fe2000782c0ff */
[----:B------:R-:W-:Y:S01]  /*3760*/  IMAD R14, R4, 0x14, RZ ;  /* 0x00000014040e7824 */ /* 0x000fe200078e02ff */
[----:B0-----:R-:W-:Y:S02]  /*3770*/  SHF.R.U32.HI R12, RZ, 0x3, R7 ;  /* 0x00000003ff0c7819 */ /* 0x001fe40000011607 */
[----:B------:R-:W-:Y:S02]  /*3780*/  PRMT R15, RZ, 0x7610, R15 ;  /* 0x00007610ff0f7816 */ /* 0x000fe4000000000f */
[----:B------:R-:W-:Y:S01]  /*3790*/  LOP3.LUT P5, RZ, R12, 0x1, RZ, 0xc0, !PT ;  /* 0x000000010cff7812 */ /* 0x000fe200078ac0ff */
[----:B--2---:R0:W-:Y:S02]  /*37a0*/  STL [R1+0x240], R44 ;  /* 0x0002402c01007387 */ /* 0x0041e40000100800 */
[----:B0-----:R-:W-:-:S04]  /*37b0*/  IADD3 R44, P6, PT, R10, R2, RZ ;  /* 0x000000020a2c7210 */ /* 0x001fc80007fde0ff */
[----:B------:R-:W-:Y:S01]  /*37c0*/  LEA.HI.X.SX32 R45, R10, R3, 0x1, P6 ;  /* 0x000000030a2d7211 */ /* 0x000fe200030f0eff */
[----:B------:R-:W-:Y:S01]  /*37d0*/  STL [R1+0x90], R44 ;  /* 0x0000902c01007387 */ /* 0x000fe20000100800 */
[----:B------:R-:W-:-:S03]  /*37e0*/  @!P3 IMAD.MOV.U32 R12, RZ, RZ, R44 ;  /* 0x000000ffff0cb224 */ /* 0x000fc600078e002c */
[----:B------:R-:W-:Y:S01]  /*37f0*/  STL [R1+0x8c], R45 ;  /* 0x00008c2d01007387 */ /* 0x000fe20000100800 */
[----:B------:R-:W-:-:S03]  /*3800*/  @!P3 IMAD.MOV.U32 R13, RZ, RZ, R45 ;  /* 0x000000ffff0db224 */ /* 0x000fc600078e002d */
[----:B---3--:R0:W-:Y:S04]  /*3810*/  STL [R1+0x290], R43 ;  /* 0x0002902b01007387 */ /* 0x0081e80000100800 */
[----:B------:R1:W2:Y:S01]  /*3820*/  @!P3 LDG.E.U8 R15, desc[UR18][R12.64] ;  /* 0x000000120c0fb981 */ /* 0x0002a2000c1e1100 */
[----:B0-----:R-:W-:-:S04]  /*3830*/  IADD3 R43, P6, PT, R14, R2, RZ ;  /* 0x000000020e2b7210 */ /* 0x001fc80007fde0ff */
[----:B------:R-:W-:Y:S01]  /*3840*/  LEA.HI.X.SX32 R45, R14, R3, 0x1, P6 ;  /* 0x000000030e2d7211 */ /* 0x000fe200030f0eff */
[----:B-1----:R-:W-:-:S04]  /*3850*/  @P1 IMAD.MOV.U32 R12, RZ, RZ, R43 ;  /* 0x000000ffff0c1224 */ /* 0x002fc800078e002b */
[----:B------:R-:W-:-:S05]  /*3860*/  @P1 IMAD.MOV.U32 R13, RZ, RZ, R45 ;  /* 0x000000ffff0d1224 */ /* 0x000fca00078e002d */
[----:B------:R0:W3:Y:S01]  /*3870*/  @P1 LDG.E.U8 R42, desc[UR18][R12.64] ;  /* 0x000000120c2a1981 */ /* 0x0000e2000c1e1100 */
[----:B------:R-:W-:-:S04]  /*3880*/  SHF.R.U64 R10, R6, 0x1b, RZ ;  /* 0x0000001b060a7819 */ /* 0x000fc800000012ff */
[----:B------:R-:W-:Y:S01]  /*3890*/  LOP3.LUT P3, RZ, R10, 0x1, RZ, 0xc0, !PT ;  /* 0x000000010aff7812 */ /* 0x000fe2000786c0ff */
[----:B------:R-:W-:Y:S01]  /*38a0*/  IMAD R10, R4, 0x1c, RZ ;  /* 0x0000001c040a7824 */ /* 0x000fe200078e02ff */
[----:B------:R-:W-:Y:S04]  /*38b0*/  STL [R1+0x4d0], R43 ;  /* 0x0004d02b01007387 */ /* 0x000fe80000100800 */
[----:B------:R-:W-:-:S05]  /*38c0*/  IADD3 R44, P6, PT, R10, R2, RZ ;  /* 0x000000020a2c7210 */ /* 0x000fca0007fde0ff */
[----:B0-----:R-:W-:Y:S01]  /*38d0*/  @P5 IMAD.MOV.U32 R12, RZ, RZ, R44 ;  /* 0x000000ffff0c5224 */ /* 0x001fe200078e002c */
[----:B--2---:R0:W-:Y:S04]  /*38e0*/  STL [R1+0x21c], R15 ;  /* 0x00021c0f01007387 */ /* 0x0041e80000100800 */
[----:B------:R1:W-:Y:S01]  /*38f0*/  STL [R1+0x4cc], R45 ;  /* 0x0004cc2d01007387 */ /* 0x0003e20000100800 */
[----:B0-----:R-:W-:Y:S01]  /*3900*/  IMAD R15, R4, 0x24, RZ ;  /* 0x00000024040f7824 */ /* 0x001fe200078e02ff */
[----:B-1----:R-:W-:Y:S02]  /*3910*/  LEA.HI.X.SX32 R45, R10, R3, 0x1, P6 ;  /* 0x000000030a2d7211 */ /* 0x002fe400030f0eff */
[----:B------:R-:W-:Y:S03]  /*3920*/  STL [R1+0x510], R44 ;  /* 0x0005102c01007387 */ /* 0x000fe60000100800 */
[----:B------:R-:W-:Y:S01]  /*3930*/  @P5 IMAD.MOV.U32 R13, RZ, RZ, R45 ;  /* 0x000000ffff0d5224 */ /* 0x000fe200078e002d */
[----:B---3--:R0:W-:Y:S04]  /*3940*/  STL [R1+0x234], R42 ;  /* 0x0002342a01007387 */ /* 0x0081e80000100800 */
[----:B------:R1:W2:Y:S01]  /*3950*/  @P5 LDG.E.U8 R41, desc[UR18][R12.64] ;  /* 0x000000120c295981 */ /* 0x0002a2000c1e1100 */
[----:B0-----:R-:W-:-:S04]  /*3960*/  IADD3 R42, P6, PT, R15, R2, RZ ;  /* 0x000000020f2a7210 */ /* 0x001fc80007fde0ff */
        /* <DEDUP_REMOVED lines=8> */
[----:B------:R-:W-:Y:S01]  /*39f0*/  STL [R1+0x550], R42 ;  /* 0x0005502a01007387 */ /* 0x000fe20000100800 */
[----:B------:R-:W-:-:S03]  /*3a00*/  SHF.R.U64 R14, R6, 0xb, RZ ;  /* 0x0000000b060e7819 */ /* 0x000fc600000012ff */
[----:B------:R-:W-:Y:S01]  /*3a10*/  STL [R1+0x54c], R43 ;  /* 0x00054c2b01007387 */ /* 0x000fe20000100800 */
[----:B------:R-:W-:Y:S01]  /*3a20*/  LOP3.LUT P5, RZ, R14, 0x1, RZ, 0xc0, !PT ;  /* 0x000000010eff7812 */ /* 0x000fe200078ac0ff */
[----:B0-----:R-:W-:Y:S02]  /*3a30*/  VIADD R12, R75, 0xfffffffa ;  /* 0xfffffffa4b0c7836 */ /* 0x001fe40000000000 */
[----:B------:R-:W-:Y:S01]  /*3a40*/  IMAD R14, R4, 0x34, RZ ;  /* 0x00000034040e7824 */ /* 0x000fe200078e02ff */
[----:B------:R-:W-:Y:S02]  /*3a50*/  PRMT R15, RZ, 0x7610, R15 ;  /* 0x00007610ff0f7816 */ /* 0x000fe4000000000f */
[----:B------:R-:W-:Y:S01]  /*3a60*/  ISETP.GE.U32.AND P3, PT, R12, 0x7fffffbb, PT ;  /* 0x7fffffbb0c00780c */ /* 0x000fe20003f66070 */
[----:B--2---:R0:W-:Y:S02]  /*3a70*/  STL [R1+0x294], R41 ;  /* 0x0002942901007387 */ /* 0x0041e40000100800 */
[----:B0-----:R-:W-:-:S04]  /*3a80*/  IADD3 R41, P6, PT, R10, R2, RZ ;  /* 0x000000020a297210 */ /* 0x001fc80007fde0ff */
[----:B------:R-:W-:Y:S01]  /*3a90*/  LEA.HI.X.SX32 R42, R10, R3, 0x1, P6 ;  /* 0x000000030a2a7211 */ /* 0x000fe200030f0eff */
[----:B------:R-:W-:Y:S01]  /*3aa0*/  STL [R1+0x5b0], R41 ;  /* 0x0005b02901007387 */ /* 0x000fe20000100800 */
[----:B------:R-:W-:-:S03]  /*3ab0*/  @P1 IMAD.MOV.U32 R12, RZ, RZ, R41 ;  /* 0x000000ffff0c1224 */ /* 0x000fc600078e0029 */
[----:B------:R-:W-:Y:S01]  /*3ac0*/  STL [R1+0x5ac], R42 ;  /* 0x0005ac2a01007387 */ /* 0x000fe20000100800 */
[----:B------:R-:W-:-:S03]  /*3ad0*/  @P1 IMAD.MOV.U32 R13, RZ, RZ, R42 ;  /* 0x000000ffff0d1224 */ /* 0x000fc600078e002a */
[----:B---3--:R0:W-:Y:S04]  /*3ae0*/  STL [R1+0x278], R40 ;  /* 0x0002782801007387 */ /* 0x0081e80000100800 */
[----:B------:R1:W2:Y:S01]  /*3af0*/  @P1 LDG.E.U8 R15, desc[UR18][R12.64] ;  /* 0x000000120c0f1981 */ /* 0x0002a2000c1e1100 */
        /* <DEDUP_REMOVED lines=9> */
[----:B------:R-:W-:Y:S01]  /*3b90*/  IADD3 R41, P6, PT, R10, R2, RZ ;  /* 0x000000020a297210 */ /* 0x000fe20007fde0ff */
[----:B------:R-:W-:-:S06]  /*3ba0*/  IMAD R14, R4, 0x5, RZ ;  /* 0x00000005040e7824 */ /* 0x000fcc00078e02ff */
[----:B0-----:R-:W-:Y:S01]  /*3bb0*/  @P1 IMAD.MOV.U32 R12, RZ, RZ, R41 ;  /* 0x000000ffff0c1224 */ /* 0x001fe200078e0029 */
[----:B--2---:R-:W-:Y:S04]  /*3bc0*/  STL [R1+0x25c], R15 ;  /* 0x00025c0f01007387 */ /* 0x004fe80000100800 */
[----:B------:R0:W-:Y:S04]  /*3bd0*/  STL [R1+0x5f4], R42 ;  /* 0x0005f42a01007387 */ /* 0x0001e80000100800 */
[----:B------:R-:W-:Y:S01]  /*3be0*/  STL [R1+0x628], R41 ;  /* 0x0006282901007387 */ /* 0x000fe20000100800 */
[----:B0-----:R-:W-:-:S05]  /*3bf0*/  LEA.HI.X.SX32 R42, R10, R3, 0x1, P6 ;  /* 0x000000030a2a7211 */ /* 0x001fca00030f0eff */
[----:B------:R-:W-:Y:S01]  /*3c00*/  @P1 IMAD.MOV.U32 R13, RZ, RZ, R42 ;  /* 0x000000ffff0d1224 */ /* 0x000fe200078e002a */
[----:B---3--:R0:W-:Y:S04]  /*3c10*/  STL [R1+0x230], R39 ;  /* 0x0002302701007387 */ /* 0x0081e80000100800 */
[----:B------:R1:W2:Y:S01]  /*3c20*/  @P1 LDG.E.U8 R38, desc[UR18][R12.64] ;  /* 0x000000120c261981 */ /* 0x0002a2000c1e1100 */
[----:B0-----:R-:W-:-:S04]  /*3c30*/  IADD3 R39, P6, PT, R14, R2, RZ ;  /* 0x000000020e277210 */ /* 0x001fc80007fde0ff */
[----:B------:R-:W-:Y:S01]  /*3c40*/  LEA.HI.X.SX32 R40, R14, R3, 0x1, P6 ;  /* 0x000000030e287211 */ /* 0x000fe200030f0eff */
[----:B-1----:R-:W-:-:S04]  /*3c50*/  @!P3 IMAD.MOV.U32 R12, RZ, RZ, R39 ;  /* 0x000000ffff0cb224 */ /* 0x002fc800078e0027 */
[----:B------:R-:W-:-:S05]  /*3c60*/  @!P3 IMAD.MOV.U32 R13, RZ, RZ, R40 ;  /* 0x000000ffff0db224 */ /* 0x000fca00078e0028 */
[----:B------:R0:W3:Y:S01]  /*3c70*/  @!P3 LDG.E.U8 R36, desc[UR18][R12.64] ;  /* 0x000000120c24b981 */ /* 0x0000e2000c1e1100 */
[----:B------:R-:W-:-:S03]  /*3c80*/  VIADD R15, R75, 0xfffffff2 ;  /* 0xfffffff24b0f7836 */ /* 0x000fc60000000000 */
[----:B------:R-:W-:Y:S02]  /*3c90*/  STL [R1+0x624], R42 ;  /* 0x0006242a01007387 */ /* 0x000fe40000100800 */
[----:B------:R-:W-:Y:S01]  /*3ca0*/  ISETP.GE.U32.AND P5, PT, R15, 0x7fffffb3, PT ;  /* 0x7fffffb30f00780c */ /* 0x000fe20003fa6070 */
[C---:B------:R-:W-:Y:S01]  /*3cb0*/  IMAD R15, R4.reuse, 0xd, RZ ;  /* 0x0000000d040f7824 */ /* 0x040fe200078e02ff */
        /* <DEDUP_REMOVED lines=9> */
[----:B0-----:R-:W-:-:S03]  /*3d50*/  @!P5 IMAD.MOV.U32 R12, RZ, RZ, R38 ;  /* 0x000000ffff0cd224 */ /* 0x001fc600078e0026 */
        /* <DEDUP_REMOVED lines=9> */
[----:B------:R-:W-:Y:S01]  /*3df0*/  SHF.R.U32.HI R10, RZ, 0x2, R7 ;  /* 0x00000002ff0a7819 */ /* 0x000fe20000011607 */
[----:B------:R-:W-:Y:S02]  /*3e00*/  IMAD R15, R4, 0x1d, RZ ;  /* 0x0000001d040f7824 */ /* 0x000fe400078e02ff */
[----:B------:R-:W-:Y:S01]  /*3e10*/  STL [R1+0x4d8], R36 ;  /* 0x0004d82401007387 */ /* 0x000fe20000100800 */
[----:B------:R-:W-:-:S03]  /*3e20*/  LOP3.LUT P3, RZ, R10, 0x1, RZ, 0xc0, !PT ;  /* 0x000000010aff7812 */ /* 0x000fc6000786c0ff */
        /* <DEDUP_REMOVED lines=40> */
[----:B------:R-:W-:-:S05]  /*40b0*/  VIADD R10, R75, 0xfffffff9 ;  /* 0xfffffff94b0a7836 */ /* 0x000fca0000000000 */
[----:B------:R-:W-:Y:S02]  /*40c0*/  ISETP.GE.U32.AND P5, PT, R10, 0x7fffffba, PT ;  /* 0x7fffffba0a00780c */ /* 0x000fe40003fa6070 */
[----:B------:R-:W-:Y:S01]  /*40d0*/  SHF.R.U64 R10, R6, 0x2, RZ ;  /* 0x00000002060a7819 */ /* 0x000fe200000012ff */
[----:B------:R-:W-:Y:S03]  /*40e0*/  STL [R1+0x600], R32 ;  /* 0x0006002001007387 */ /* 0x000fe60000100800 */
[----:B------:R-:W-:Y:S01]  /*40f0*/  LOP3.LUT P1, RZ, R10, 0x1, RZ, 0xc0, !PT ;  /* 0x000000010aff7812 */ /* 0x000fe2000782c0ff */
[C---:B------:R-:W-:Y:S01]  /*4100*/  IMAD R10, R4.reuse, 0x3d, RZ ;  /* 0x0000003d040a7824 */ /* 0x040fe200078e02ff */
[----:B------:R-:W-:Y:S01]  /*4110*/  STL [R1+0x5fc], R34 ;  /* 0x0005fc2201007387 */ /* 0x000fe20000100800 */
[----:B------:R-:W-:-:S03]  /*4120*/  IMAD R14, R4, 0x6, RZ ;  /* 0x00000006040e7824 */ /* 0x000fc600078e02ff */
        /* <DEDUP_REMOVED lines=25> */
[----:B------:R-:W-:Y:S04]  /*42c0*/  STL [R1+0xa0], R30 ;  /* 0x0000a01e01007387 */ /* 0x000fe80000100800 */
[----:B------:R-:W-:Y:S01]  /*42d0*/  STL [R1+0x9c], R15 ;  /* 0x00009c0f01007387 */ /* 0x000fe20000100800 */
[----:B0-----:R-:W-:-:S03]  /*42e0*/  @!P3 IMAD.MOV.U32 R12, RZ, RZ, R30 ;  /* 0x000000ffff0cb224 */ /* 0x001fc600078e001e */
[----:B---3--:R0:W-:Y:S01]  /*42f0*/  STL [R1+0x258], R27 ;  /* 0x0002581b01007387 */ /* 0x0081e20000100800 */
[----:B------:R-:W-:-:S05]  /*4300*/  @!P3 IMAD.MOV.U32 R13, RZ, RZ, R15 ;  /* 0x000000ffff0db224 */ /* 0x000fca00078e000f */
[----:B------:R1:W2:Y:S01]  /*4310*/  @!P3 LDG.E.U8 R29, desc[UR18][R12.64] ;  /* 0x000000120c1db981 */ /* 0x0002a2000c1e1100 */
[----:B0-----:R-:W-:-:S04]  /*4320*/  IADD3 R27, P6, PT, R14, R2, RZ ;  /* 0x000000020e1b7210 */ /* 0x001fc80007fde0ff */
[----:B------:R-:W-:Y:S01]  /*4330*/  LEA.HI.X.SX32 R30, R14, R3, 0x1, P6 ;  /* 0x000000030e1e7211 */ /* 0x000fe200030f0eff */
[----:B-1----:R-:W-:-:S04]  /*4340*/  @P1 IMAD.MOV.U32 R12, RZ, RZ, R27 ;  /* 0x000000ffff0c1224 */ /* 0x002fc800078e001b */
[----:B------:R-:W-:-:S05]  /*4350*/  @P1 IMAD.MOV.U32 R13, RZ, RZ, R30 ;  /* 0x000000ffff0d1224 */ /* 0x000fca00078e001e */
[----:B------:R-:W3:Y:S01]  /*4360*/  @P1 LDG.E.U8 R26, desc[UR18][R12.64] ;  /* 0x000000120c1a1981 */ /* 0x000ee2000c1e1100 */
[----:B------:R-:W-:Y:S01]  /*4370*/  SHF.R.U32.HI R10, RZ, 0x1, R7 ;  /* 0x00000001ff0a7819 */ /* 0x000fe20000011607 */
[----:B------:R-:W-:Y:S02]  /*4380*/  IMAD R15, R4, 0x1e, RZ ;  /* 0x0000001e040f7824 */ /* 0x000fe400078e02ff */
[----:B------:R-:W-:Y:S01]  /*4390*/  STL [R1+0x4e0], R27 ;  /* 0x0004e01b01007387 */ /* 0x000fe20000100800 */
[----:B------:R-:W-:Y:S02]  /*43a0*/  LOP3.LUT P5, RZ, R10, 0x1, RZ, 0xc0, !PT ;  /* 0x000000010aff7812 */ /* 0x000fe400078ac0ff */
[----:B------:R-:W-:Y:S01]  /*43b0*/  SHF.R.U64 R10, R6, 0x19, RZ ;  /* 0x00000019060a7819 */ /* 0x000fe200000012ff */
[----:B------:R-:W-:Y:S01]  /*43c0*/  STL [R1+0x4dc], R30 ;  /* 0x0004dc1e01007387 */ /* 0x000fe20000100800 */
[----:B------:R-:W-:Y:S02]  /*43d0*/  IMAD R14, R4, 0x26, RZ ;  /* 0x00000026040e7824 */ /* 0x000fe400078e02ff */
[----:B------:R-:W-:Y:S01]  /*43e0*/  LOP3.LUT P3, RZ, R10, 0x1, RZ, 0xc0, !PT ;  /* 0x000000010aff7812 */ /* 0x000fe2000786c0ff */
[----:B--2---:R0:W-:Y:S02]  /*43f0*/  STL [R1+0x208], R29 ;  /* 0x0002081d01007387 */ /* 0x0041e40000100800 */
[----:B0-----:R-:W-:-:S04]  /*4400*/  IADD3 R29, P6, PT, R15, R2, RZ ;  /* 0x000000020f1d7210 */ /* 0x001fc80007fde0ff */
[----:B------:R-:W-:Y:S01]  /*4410*/  LEA.HI.X.SX32 R30, R15, R3, 0x1, P6 ;  /* 0x000000030f1e7211 */ /* 0x000fe200030f0eff */
[----:B------:R-:W-:Y:S04]  /*4420*/  STL [R1+0x520], R29 ;  /* 0x0005201d01007387 */ /* 0x000fe80000100800 */
[----:B---3--:R0:W-:Y:S01]  /*4430*/  STL [R1+0x218], R26 ;  /* 0x0002181a01007387 */ /* 0x0081e20000100800 */
[----:B------:R-:W-:Y:S02]  /*4440*/  @P5 IMAD.MOV.U32 R12, RZ, RZ, R29 ;  /* 0x000000ffff0c5224 */ /* 0x000fe400078e001d */
[----:B------:R-:W-:-:S05]  /*4450*/  @P5 IMAD.MOV.U32 R13, RZ, RZ, R30 ;  /* 0x000000ffff0d5224 */ /* 0x000fca00078e001e */
        /* <DEDUP_REMOVED lines=9> */
[----:B------:R-:W-:Y:S02]  /*44f0*/  LOP3.LUT P1, RZ, R10, 0x1, RZ, 0xc0, !PT ;  /* 0x000000010aff7812 */ /* 0x000fe4000782c0ff */
[----:B------:R-:W-:Y:S01]  /*4500*/  SHF.R.U64 R10, R6, 0x9, RZ ;  /* 0x00000009060a7819 */ /* 0x000fe200000012ff */
[----:B------:R-:W-:Y:S04]  /*4510*/  STL [R1+0x560], R26 ;  /* 0x0005601a01007387 */ /* 0x000fe80000100800 */
[----:B------:R-:W-:Y:S01]  /*4520*/  STL [R1+0x55c], R27 ;  /* 0x00055c1b01007387 */ /* 0x000fe20000100800 */
[----:B------:R-:W-:-:S02]  /*4530*/  LOP3.LUT P5, RZ, R10, 0x1, RZ, 0xc0, !PT ;  /* 0x000000010aff7812 */ /* 0x000fc400078ac0ff */
[----:B------:R-:W-:Y:S02]  /*4540*/  SHF.R.U64 R10, R6, 0x1, RZ ;  /* 0x00000001060a7819 */ /* 0x000fe400000012ff */
[----:B0-----:R-:W-:Y:S02]  /*4550*/  LEA.HI R12, R77, UR4, RZ, 0x1a ;  /* 0x000000044d0c7c11 */ /* 0x001fe4000f8fd0ff */
[----:B------:R-:W-:Y:S01]  /*4560*/  PRMT R15, RZ, 0x7610, R15 ;  /* 0x00007610ff0f7816 */ /* 0x000fe2000000000f */
[----:B---3--:R0:W-:Y:S02]  /*4570*/  STL [R1+0x24c], R16 ;  /* 0x00024c1001007387 */ /* 0x0081e40000100800 */
[----:B0-----:R-:W-:-:S04]  /*4580*/  IADD3 R16, P3, PT, R14, R2, RZ ;  /* 0x000000020e107210 */ /* 0x001fc80007f7e0ff */
[----:B------:R-:W-:Y:S02]  /*4590*/  LEA.HI.X.SX32 R26, R14, R3, 0x1, P3 ;  /* 0x000000030e1a7211 */ /* 0x000fe400018f0eff */
[----:B------:R-:W-:Y:S02]  /*45a0*/  LOP3.LUT P3, RZ, R10, 0x1, RZ, 0xc0, !PT ;  /* 0x000000010aff7812 */ /* 0x000fe4000786c0ff */
[----:B------:R-:W-:Y:S01]  /*45b0*/  LOP3.LUT R10, R0, 0x101, R12, 0xf8, !PT ;  /* 0x00000101000a7812 */ /* 0x000fe200078ef80c */
[----:B------:R-:W-:Y:S02]  /*45c0*/  @P1 IMAD.MOV.U32 R12, RZ, RZ, R16 ;  /* 0x000000ffff0c1224 */ /* 0x000fe400078e0010 */
[----:B------:R-:W-:-:S05]  /*45d0*/  @P1 IMAD.MOV.U32 R13, RZ, RZ, R26 ;  /* 0x000000ffff0d1224 */ /* 0x000fca00078e001a */
[----:B------:R0:W3:Y:S01]  /*45e0*/  @P1 LDG.E.U8 R15, desc[UR18][R12.64] ;  /* 0x000000120c0f1981 */ /* 0x0000e2000c1e1100 */
[----:B------:R-:W-:-:S03]  /*45f0*/  IMAD R14, R4, 0x36, RZ ;  /* 0x00000036040e7824 */ /* 0x000fc600078e02ff */
[----:B------:R-:W-:Y:S02]  /*4600*/  STL [R1+0x5c0], R16 ;  /* 0x0005c01001007387 */ /* 0x000fe40000100800 */
[----:B------:R-:W-:Y:S02]  /*4610*/  IADD3 R27, P1, PT, R14, R2, RZ ;  /* 0x000000020e1b7210 */ /* 0x000fe40007f3e0ff */
[----:B------:R-:W-:Y:S04]  /*4620*/  STL [R1+0x5bc], R26 ;  /* 0x0005bc1a01007387 */ /* 0x000fe80000100800 */
[----:B------:R-:W-:Y:S01]  /*4630*/  STL [R1+0xcd4], R0 ;  /* 0x000cd40001007387 */ /* 0x000fe20000100800 */
[----:B0-----:R-:W-:-:S03]  /*4640*/  LOP3.LUT R12, R10, 0xfe, RZ, 0xfc, !PT ;  /* 0x000000fe0a0c7812 */ /* 0x001fc600078efcff */
[----:B---3--:R0:W-:Y:S04]  /*4650*/  STL [R1+0x23c], R15 ;  /* 0x00023c0f01007387 */ /* 0x0081e80000100800 */
[----:B------:R-:W-:Y:S04]  /*4660*/  STL [R1+0x5cc], R27 ;  /* 0x0005cc1b01007387 */ /* 0x000fe80000100800 */
[----:B--2---:R1:W-:Y:S01]  /*4670*/  STL [R1+0x264], R28 ;  /* 0x0002641c01007387 */ /* 0x0043e20000100800 */
[----:B0-----:R-:W-:Y:S01]  /*4680*/  IMAD R15, R4, 0x3e, RZ ;  /* 0x0000003e040f7824 */ /* 0x001fe200078e02ff */
[----:B-1----:R-:W-:-:S02]  /*4690*/  LEA.HI.X.SX32 R28, R14, R3, 0x1, P1 ;  /* 0x000000030e1c7211 */ /* 0x002fc400008f0eff */
[----:B------:R-:W-:Y:S02]  /*46a0*/  ISETP.GE.AND P1, PT, R12, RZ, PT ;  /* 0x000000ff0c00720c */ /* 0x000fe40003f26270 */
[----:B------:R-:W-:Y:S01]  /*46b0*/  IABS R14, R12 ;  /* 0x0000000c000e7213 */ /* 0x000fe20000000000 */
[----:B------:R-:W-:Y:S02]  /*46c0*/  @P5 IMAD.MOV.U32 R12, RZ, RZ, R27 ;  /* 0x000000ffff0c5224 */ /* 0x000fe400078e001b */
[----:B------:R-:W-:Y:S01]  /*46d0*/  @P5 IMAD.MOV.U32 R13, RZ, RZ, R28 ;  /* 0x000000ffff0d5224 */ /* 0x000fe200078e001c */
[----:B------:R-:W-:-:S04]  /*46e0*/  IADD3 R26, P6, PT, R15, R2, RZ ;  /* 0x000000020f1a7210 */ /* 0x000fc80007fde0ff */
[----:B------:R0:W2:Y:S01]  /*46f0*/  @P5 LDG.E.U8 R17, desc[UR18][R12.64] ;  /* 0x000000120c115981 */ /* 0x0000a2000c1e1100 */
[----:B------:R-:W-:Y:S01]  /*4700*/  LEA.HI.X.SX32 R15, R15, R3, 0x1, P6 ;  /* 0x000000030f0f7211 */ /* 0x000fe200030f0eff */
[----:B0-----:R-:W-:Y:S02]  /*4710*/  IMAD.MOV.U32 R13, RZ, RZ, R14 ;  /* 0x000000ffff0d7224 */ /* 0x001fe400078e000e */
[----:B------:R-:W-:-:S05]  /*4720*/  @P3 IMAD.MOV.U32 R14, RZ, RZ, R26 ;  /* 0x000000ffff0e3224 */ /* 0x000fca00078e001a */
[----:B------:R0:W3:Y:S01]  /*4730*/  @P3 LDG.E.U8 R23, desc[UR18][R14.64] ;  /* 0x000000120e173981 */ /* 0x0000e2000c1e1100 */
[----:B------:R-:W-:-:S03]  /*4740*/  VIADD R16, R75, 0xfffffff8 ;  /* 0xfffffff84b107836 */ /* 0x000fc60000000000 */
[----:B------:R-:W-:Y:S02]  /*4750*/  STL [R1+0x5c8], R28 ;  /* 0x0005c81c01007387 */ /* 0x000fe40000100800 */
[----:B------:R-:W-:Y:S01]  /*4760*/  ISETP.GE.U32.AND P5, PT, R16, 0x7fffffb9, PT ;  /* 0x7fffffb91000780c */ /* 0x000fe20003fa6070 */
[----:B------:R-:W-:Y:S01]  /*4770*/  IMAD R16, R4, 0x7, RZ ;  /* 0x0000000704107824 */ /* 0x000fe200078e02ff */
[----:B------:R1:W-:Y:S04]  /*4780*/  STL [R1+0x5d4], R26 ;  /* 0x0005d41a01007387 */ /* 0x0003e80000100800 */
[----:B------:R0:W-:Y:S01]  /*4790*/  STL [R1+0x5d0], R15 ;  /* 0x0005d00f01007387 */ /* 0x0001e20000100800 */
[----:B-1----:R-:W-:-:S04]  /*47a0*/  IADD3 R26, P6, PT, R16, R2, RZ ;  /* 0x00000002101a7210 */ /* 0x002fc80007fde0ff */
[----:B------:R-:W-:Y:S02]  /*47b0*/  LEA.HI.X.SX32 R27, R16, R3, 0x1, P6 ;  /* 0x00000003101b7211 */ /* 0x000fe400030f0eff */
[----:B0-----:R-:W-:Y:S01]  /*47c0*/  @!P5 IMAD.MOV.U32 R14, RZ, RZ, R26 ;  /* 0x000000ffff0ed224 */ /* 0x001fe200078e001a */
[----:B------:R-:W-:Y:S02]  /*47d0*/  PRMT R25, RZ, 0x7610, R25 ;  /* 0x00007610ff197816 */ /* 0x000fe40000000019 */
[----:B------:R-:W-:Y:S01]  /*47e0*/  @!P5 IMAD.MOV.U32 R15, RZ, RZ, R27 ;  /* 0x000000ffff0fd224 */ /* 0x000fe200078e001b */
[----:B------:R-:W-:-:S04]  /*47f0*/  PRMT R22, RZ, 0x7610, R22 ;  /* 0x00007610ff167816 */ /* 0x000fc80000000016 */
[----:B------:R0:W4:Y:S04]  /*4800*/  @!P5 LDG.E.U8 R25, desc[UR18][R14.64] ;  /* 0x000000120e19d981 */ /* 0x000128000c1e1100 */
[----:B--2---:R1:W-:Y:S02]  /*4810*/  STL [R1+0x20c], R17 ;  /* 0x00020c1101007387 */ /* 0x0043e40000100800 */
[----:B-1----:R-:W-:Y:S02]  /*4820*/  VIADD R17, R75, 0xfffffff0 ;  /* 0xfffffff04b117836 */ /* 0x002fe40000000000 */
[----:B------:R-:W-:Y:S03]  /*4830*/  STL [R1+0x68], R26 ;  /* 0x0000681a01007387 */ /* 0x000fe60000100800 */
[----:B------:R-:W-:Y:S01]  /*4840*/  ISETP.GE.U32.AND P3, PT, R17, 0x7fffffb1, PT ;  /* 0x7fffffb11100780c */ /* 0x000fe20003f66070 */
[----:B------:R-:W-:Y:S01]  /*4850*/  IMAD R17, R4, 0xf, RZ ;  /* 0x0000000f04117824 */ /* 0x000fe200078e02ff */
[----:B------:R-:W-:Y:S04]  /*4860*/  STL [R1+0x64], R27 ;  /* 0x0000641b01007387 */ /* 0x000fe80000100800 */
[----:B---3--:R1:W-:Y:S02]  /*4870*/  STL [R1+0x200], R23 ;  /* 0x0002001701007387 */ /* 0x0083e40000100800 */
[----:B-1----:R-:W-:-:S04]  /*4880*/  IADD3 R23, P6, PT, R17, R2, RZ ;  /* 0x0000000211177210 */ /* 0x002fc80007fde0ff */
[----:B------:R-:W-:Y:S01]  /*4890*/  LEA.HI.X.SX32 R26, R17, R3, 0x1, P6 ;  /* 0x00000003111a7211 */ /* 0x000fe200030f0eff */
[----:B0-----:R-:W-:-:S04]  /*48a0*/  @!P3 IMAD.MOV.U32 R14, RZ, RZ, R23 ;  /* 0x000000ffff0eb224 */ /* 0x001fc800078e0017 */
[----:B------:R-:W-:-:S05]  /*48b0*/  @!P3 IMAD.MOV.U32 R15, RZ, RZ, R26 ;  /* 0x000000ffff0fb224 */ /* 0x000fca00078e001a */
[----:B------:R0:W2:Y:S01]  /*48c0*/  @!P3 LDG.E.U8 R22, desc[UR18][R14.64] ;  /* 0x000000120e16b981 */ /* 0x0000a2000c1e1100 */
[----:B------:R-:W-:Y:S01]  /*48d0*/  IMAD.HI.U32 R12, R8, R13, RZ ;  /* 0x0000000d080c7227 */ /* 0x000fe200078e00ff */
[----:B------:R-:W-:-:S03]  /*48e0*/  SHF.R.U32.HI R7, RZ, 0x8, R7 ;  /* 0x00000008ff077819 */ /* 0x000fc60000011607 */
[----:B------:R-:W-:Y:S01]  /*48f0*/  IMAD.MOV R12, RZ, RZ, -R12 ;  /* 0x000000ffff0c7224 */ /* 0x000fe200078e0a0c */
[----:B------:R-:W-:-:S03]  /*4900*/  LOP3.LUT P5, RZ, R7, 0x1, RZ, 0xc0, !PT ;  /* 0x0000000107ff7812 */ /* 0x000fc600078ac0ff */
[----:B------:R-:W-:Y:S02]  /*4910*/  IMAD R13, R9, R12, R13 ;  /* 0x0000000c090d7224 */ /* 0x000fe400078e020d */
[C---:B------:R-:W-:Y:S01]  /*4920*/  IMAD R12, R4.reuse, 0x17, RZ ;  /* 0x00000017040c7824 */ /* 0x040fe200078e02ff */
[----:B------:R-:W-:Y:S04]  /*4930*/  STL [R1+0xa8], R23 ;  /* 0x0000a81701007387 */ /* 0x000fe80000100800 */
[----:B------:R-:W-:Y:S01]  /*4940*/  STL [R1+0xa4], R26 ;  /* 0x0000a41a01007387 */ /* 0x000fe20000100800 */
[----:B------:R-:W-:-:S03]  /*4950*/  IMAD R16, R4, 0x1f, RZ ;  /* 0x0000001f04107824 */ /* 0x000fc600078e02ff */
[----:B----4-:R1:W-:Y:S01]  /*4960*/  STL [R1+0x1fc], R25 ;  /* 0x0001fc1901007387 */ /* 0x0103e20000100800 */
[----:B------:R-:W-:Y:S02]  /*4970*/  PRMT R24, RZ, 0x7610, R24 ;  /* 0x00007610ff187816 */ /* 0x000fe40000000018 */
[----:B-1----:R-:W-:-:S04]  /*4980*/  IADD3 R25, P6, PT, R12, R2, RZ ;  /* 0x000000020c197210 */ /* 0x002fc80007fde0ff */
[----:B------:R-:W-:Y:S01]  /*4990*/  LEA.HI.X.SX32 R12, R12, R3, 0x1, P6 ;  /* 0x000000030c0c7211 */ /* 0x000fe200030f0eff */
[----:B------:R-:W-:Y:S01]  /*49a0*/  STL [R1+0x4e8], R25 ;  /* 0x0004e81901007387 */ /* 0x000fe20000100800 */
[----:B0-----:R-:W-:-:S03]  /*49b0*/  @P5 IMAD.MOV.U32 R14, RZ, RZ, R25 ;  /* 0x000000ffff0e5224 */ /* 0x001fc600078e0019 */
[----:B------:R-:W-:Y:S01]  /*49c0*/  @P5 IMAD.MOV.U32 R15, RZ, RZ, R12 ;  /* 0x000000ffff0f5224 */ /* 0x000fe200078e000c */
[----:B------:R-:W-:-:S04]  /*49d0*/  PRMT R20, RZ, 0x7610, R20 ;  /* 0x00007610ff147816 */ /* 0x000fc80000000014 */
[----:B------:R0:W3:Y:S04]  /*49e0*/  @P5 LDG.E.U8 R24, desc[UR18][R14.64] ;  /* 0x000000120e185981 */ /* 0x0000e8000c1e1100 */
[----:B--2---:R1:W-:Y:S02]  /*49f0*/  STL [R1+0x204], R22 ;  /* 0x0002041601007387 */ /* 0x0043e40000100800 */
[----:B-1----:R-:W-:-:S04]  /*4a00*/  IADD3 R22, P6, PT, R16, R2, RZ ;  /* 0x0000000210167210 */ /* 0x002fc80007fde0ff */
[----:B------:R-:W-:Y:S01]  /*4a10*/  LEA.HI.X.SX32 R23, R16, R3, 0x1, P6 ;  /* 0x0000000310177211 */ /* 0x000fe200030f0eff */
[----:B0-----:R-:W-:-:S04]  /*4a20*/  @!P4 IMAD.MOV.U32 R14, RZ, RZ, R22 ;  /* 0x000000ffff0ec224 */ /* 0x001fc800078e0016 */
[----:B------:R-:W-:-:S05]  /*4a30*/  @!P4 IMAD.MOV.U32 R15, RZ, RZ, R23 ;  /* 0x000000ffff0fc224 */ /* 0x000fca00078e0017 */
[----:B------:R0:W2:Y:S01]  /*4a40*/  @!P4 LDG.E.U8 R20, desc[UR18][R14.64] ;  /* 0x000000120e14c981 */ /* 0x0000a2000c1e1100 */
[----:B------:R-:W-:-:S03]  /*4a50*/  SHF.R.U64 R7, R6, 0x18, RZ ;  /* 0x0000001806077819 */ /* 0x000fc600000012ff */
[----:B------:R1:W-:Y:S01]  /*4a60*/  STL [R1+0x4e4], R12 ;  /* 0x0004e40c01007387 */ /* 0x0003e20000100800 */
[----:B------:R-:W-:-:S03]  /*4a70*/  LOP3.LUT P3, RZ, R7, 0x1, RZ, 0xc0, !PT ;  /* 0x0000000107ff7812 */ /* 0x000fc6000786c0ff */
[----:B------:R-:W-:Y:S01]  /*4a80*/  STL [R1+0x528], R22 ;  /* 0x0005281601007387 */ /* 0x000fe20000100800 */
[----:B------:R-:W-:Y:S01]  /*4a90*/  SHF.R.U64 R7, R6, 0x10, RZ ;  /* 0x0000001006077819 */ /* 0x000fe200000012ff */
[----:B-1----:R-:W-:Y:S02]  /*4aa0*/  IMAD R12, R4, 0x27, RZ ;  /* 0x00000027040c7824 */ /* 0x002fe400078e02ff */
[----:B------:R-:W-:Y:S01]  /*4ab0*/  STL [R1+0x524], R23 ;  /* 0x0005241701007387 */ /* 0x000fe20000100800 */
[----:B------:R-:W-:Y:S02]  /*4ac0*/  LOP3.LUT P6, RZ, R7, 0x1, RZ, 0xc0, !PT ;  /* 0x0000000107ff7812 */ /* 0x000fe400078cc0ff */
[----:B------:R-:W-:Y:S02]  /*4ad0*/  LOP3.LUT R7, R10, 0x2, RZ, 0xfc, !PT ;  /* 0x000000020a077812 */ /* 0x000fe400078efcff */
[----:B------:R-:W-:Y:S02]  /*4ae0*/  PRMT R17, RZ, 0x7610, R17 ;  /* 0x00007610ff117816 */ /* 0x000fe40000000011 */
[----:B------:R-:W-:-:S02]  /*4af0*/  ISETP.GE.AND P5, PT, R7, RZ, PT ;  /* 0x000000ff0700720c */ /* 0x000fc40003fa6270 */
[----:B0-----:R-:W-:Y:S01]  /*4b00*/  IABS R14, R7 ;  /* 0x00000007000e7213 */ /* 0x001fe20000000000 */
[----:B------:R-:W-:Y:S01]  /*4b10*/  IMAD R16, R4, 0x2f, RZ ;  /* 0x0000002f04107824 */ /* 0x000fe200078e02ff */
[----:B------:R-:W-:Y:S02]  /*4b20*/  IABS R15, R10 ;  /* 0x0000000a000f7213 */ /* 0x000fe40000000000 */
[----:B------:R-:W-:Y:S01]  /*4b30*/  PRMT R18, RZ, 0x7610, R18 ;  /* 0x00007610ff127816 */ /* 0x000fe20000000012 */
[----:B--2---:R0:W-:Y:S02]  /*4b40*/  STL [R1+0x214], R20 ;  /* 0x0002141401007387 */ /* 0x0041e40000100800 */
[----:B0-----:R-:W-:-:S04]  /*4b50*/  IADD3 R20, P4, PT, R12, R2, RZ ;  /* 0x000000020c147210 */ /* 0x001fc80007f9e0ff */
[----:B------:R-:W-:Y:S02]  /*4b60*/  LEA.HI.X.SX32 R22, R12, R3, 0x1, P4 ;  /* 0x000000030c167211 */ /* 0x000fe400020f0eff */
[----:B------:R-:W-:Y:S01]  /*4b70*/  SHF.R.U64 R12, R6, 0x8, RZ ;  /* 0x00000008060c7819 */ /* 0x000fe200000012ff */
[----:B------:R-:W-:Y:S02]  /*4b80*/  @P3 IMAD.MOV.U32 R6, RZ, RZ, R20 ;  /* 0x000000ffff063224 */ /* 0x000fe400078e0014 */
[----:B------:R-:W-:-:S05]  /*4b90*/  @P3 IMAD.MOV.U32 R7, RZ, RZ, R22 ;  /* 0x000000ffff073224 */ /* 0x000fca00078e0016 */
[----:B------:R0:W2:Y:S04]  /*4ba0*/  @P3 LDG.E.U8 R17, desc[UR18][R6.64] ;  /* 0x0000001206113981 */ /* 0x0000a8000c1e1100 */
[----:B------:R1:W-:Y:S04]  /*4bb0*/  STL [R1+0x56c], R20 ;  /* 0x00056c1401007387 */ /* 0x0003e80000100800 */
[----:B------:R4:W-:Y:S01]  /*4bc0*/  STL [R1+0x564], R22 ;  /* 0x0005641601007387 */ /* 0x0009e20000100800 */
[----:B0-----:R-:W-:Y:S01]  /*4bd0*/  IMAD.HI.U32 R7, R8, R15, RZ ;  /* 0x0000000f08077227 */ /* 0x001fe200078e00ff */
[----:B-1----:R-:W-:-:S03]  /*4be0*/  IADD3 R20, P4, PT, R16, R2, RZ ;  /* 0x0000000210147210 */ /* 0x002fc60007f9e0ff */
[----:B------:R-:W-:Y:S01]  /*4bf0*/  IMAD.HI.U32 R6, R8, R14, RZ ;  /* 0x0000000e08067227 */ /* 0x000fe200078e00ff */
[----:B----4-:R-:W-:-:S03]  /*4c00*/  LEA.HI.X.SX32 R22, R16, R3, 0x1, P4 ;  /* 0x0000000310167211 */ /* 0x010fc600020f0eff */
[----:B------:R-:W-:Y:S01]  /*4c10*/  IMAD.MOV R16, RZ, RZ, -R7 ;  /* 0x000000ffff107224 */ /* 0x000fe200078e0a07 */
[----:B------:R-:W-:Y:S01]  /*4c20*/  LOP3.LUT P3, RZ, R12, 0x1, RZ, 0xc0, !PT ;  /* 0x000000010cff7812 */ /* 0x000fe2000786c0ff */
[----:B------:R-:W-:Y:S02]  /*4c30*/  IMAD.MOV R12, RZ, RZ, -R6 ;  /* 0x000000ffff0c7224 */ /* 0x000fe400078e0a06 */
[----:B------:R-:W-:Y:S02]  /*4c40*/  @P6 IMAD.MOV.U32 R6, RZ, RZ, R20 ;  /* 0x000000ffff066224 */ /* 0x000fe400078e0014 */
[----:B------:R-:W-:-:S05]  /*4c50*/  @P6 IMAD.MOV.U32 R7, RZ, RZ, R22 ;  /* 0x000000ffff076224 */ /* 0x000fca00078e0016 */
[----:B------:R0:W4:Y:S04]  /*4c60*/  @P6 LDG.E.U8 R18, desc[UR18][R6.64] ;  /* 0x0000001206126981 */ /* 0x000128000c1e1100 */
[----:B------:R-:W-:Y:S01]  /*4c70*/  STL [R1+0x588], R20 ;  /* 0x0005881401007387 */ /* 0x000fe20000100800 */
[----:B------:R-:W-:Y:S01]  /*4c80*/  PRMT R19, RZ, 0x7610, R19 ;  /* 0x00007610ff137816 */ /* 0x000fe20000000013 */
[----:B0-----:R-:W-:Y:S02]  /*4c90*/  IMAD R7, R9, R16, R15 ;  /* 0x0000001009077224 */ /* 0x001fe400078e020f */
[C---:B------:R-:W-:Y:S01]  /*4ca0*/  IMAD R15, R4.reuse, 0x3f, RZ ;  /* 0x0000003f040f7824 */ /* 0x040fe200078e02ff */
[----:B------:R-:W-:Y:S01]  /*4cb0*/  PRMT R21, RZ, 0x7610, R21 ;  /* 0x00007610ff157816 */ /* 0x000fe20000000015 */
[----:B--2---:R0:W-:Y:S02]  /*4cc0*/  STL [R1+0x1f0], R17 ;  /* 0x0001f01101007387 */ /* 0x0041e40000100800 */
[----:B0-----:R-:W-:-:S02]  /*4cd0*/  IMAD R17, R4, 0x37, RZ ;  /* 0x0000003704117824 */ /* 0x001fc400078e02ff */
[----:B---3--:R-:W-:Y:S03]  /*4ce0*/  STL [R1+0x1f8], R24 ;  /* 0x0001f81801007387 */ /* 0x008fe60000100800 */
[C---:B------:R-:W-:Y:S01]  /*4cf0*/  IADD3 R20, P4, PT, R17.reuse, R2, RZ ;  /* 0x0000000211147210 */ /* 0x040fe20007f9e0ff */
[----:B------:R0:W-:Y:S04]  /*4d00*/  STL [R1+0x584], R22 ;  /* 0x0005841601007387 */ /* 0x0001e80000100800 */
[----:B------:R-:W-:Y:S01]  /*4d10*/  @P3 IMAD.MOV.U32 R16, RZ, RZ, R20 ;  /* 0x000000ffff103224 */ /* 0x000fe200078e0014 */
[----:B0-----:R-:W-:-:S05]  /*4d20*/  LEA.HI.X.SX32 R22, R17, R3, 0x1, P4 ;  /* 0x0000000311167211 */ /* 0x001fca00020f0eff */
[----:B------:R-:W-:-:S05]  /*4d30*/  @P3 IMAD.MOV.U32 R17, RZ, RZ, R22 ;  /* 0x000000ffff113224 */ /* 0x000fca00078e0016 */
[----:B------:R0:W2:Y:S04]  /*4d40*/  @P3 LDG.E.U8 R19, desc[UR18][R16.64] ;  /* 0x0000001210133981 */ /* 0x0000a8000c1e1100 */
[----:B----4-:R-:W-:Y:S04]  /*4d50*/  STL [R1+0x1e0], R18 ;  /* 0x0001e01201007387 */ /* 0x010fe80000100800 */
[----:B------:R-:W-:Y:S04]  /*4d60*/  STL [R1+0x590], R20 ;  /* 0x0005901401007387 */ /* 0x000fe80000100800 */
[----:B------:R-:W-:Y:S04]  /*4d70*/  STL [R1+0xcd8], R4 ;  /* 0x000cd80401007387 */ /* 0x000fe80000100800 */
[----:B------:R1:W-:Y:S02]  /*4d80*/  STL [R1+0x58c], R22 ;  /* 0x00058c1601007387 */ /* 0x0003e40000100800 */
[----:B-1----:R-:W-:-:S04]  /*4d90*/  IADD3 R22, P3, PT, R15, R2, RZ ;  /* 0x000000020f167210 */ /* 0x002fc80007f7e0ff */
[----:B------:R-:W-:Y:S01]  /*4da0*/  LEA.HI.X.SX32 R23, R15, R3, 0x1, P3 ;  /* 0x000000030f177211 */ /* 0x000fe200018f0eff */
[----:B0-----:R-:W-:-:S04]  /*4db0*/  @!P2 IMAD.MOV.U32 R16, RZ, RZ, R22 ;  /* 0x000000ffff10a224 */ /* 0x001fc800078e0016 */
[----:B------:R-:W-:-:S05]  /*4dc0*/  @!P2 IMAD.MOV.U32 R17, RZ, RZ, R23 ;  /* 0x000000ffff11a224 */ /* 0x000fca00078e0017 */
[----:B------:R0:W3:Y:S01]  /*4dd0*/  @!P2 LDG.E.U8 R21, desc[UR18][R16.64] ;  /* 0x000000121015a981 */ /* 0x0000e2000c1e1100 */
[C---:B------:R-:W-:Y:S02]  /*4de0*/  ISETP.GT.U32.AND P6, PT, R9.reuse, R13, PT ;  /* 0x0000000d0900720c */ /* 0x040fe40003fc4070 */
[C---:B------:R-:W-:Y:S02]  /*4df0*/  ISETP.GT.U32.AND P4, PT, R9.reuse, R7, PT ;  /* 0x000000070900720c */ /* 0x040fe40003f84070 */
[----:B------:R-:W-:Y:S01]  /*4e00*/  LOP3.LUT R18, R10, 0x4, RZ, 0xfc, !PT ;  /* 0x000000040a127812 */ /* 0x000fe200078efcff */
[----:B------:R-:W-:-:S08]  /*4e10*/  IMAD R14, R9, R12, R14 ;  /* 0x0000000c090e7224 */ /* 0x000fd000078e020e */
[--C-:B------:R-:W-:Y:S01]  /*4e20*/  @!P6 IMAD.IADD R13, R13, 0x1, -R9.reuse ;  /* 0x000000010d0de824 */ /* 0x100fe200078e0a09 */
[----:B------:R-:W-:Y:S01]  /*4e30*/  IABS R12, R18 ;  /* 0x00000012000c7213 */ /* 0x000fe20000000000 */
[----:B------:R-:W-:-:S03]  /*4e40*/  @!P4 IMAD.IADD R7, R7, 0x1, -R9 ;  /* 0x000000010707c824 */ /* 0x000fc600078e0a09 */
[C---:B------:R-:W-:Y:S01]  /*4e50*/  ISETP.GT.U32.AND P6, PT, R9.reuse, R13, PT ;  /* 0x0000000d0900720c */ /* 0x040fe20003fc4070 */
[----:B------:R-:W-:Y:S01]  /*4e60*/  IMAD.HI.U32 R6, R8, R12, RZ ;  /* 0x0000000c08067227 */ /* 0x000fe200078e00ff */
[C---:B------:R-:W-:Y:S02]  /*4e70*/  ISETP.GT.U32.AND P2, PT, R9.reuse, R7, PT ;  /* 0x000000070900720c */ /* 0x040fe40003f44070 */
[----:B------:R-:W-:Y:S01]  /*4e80*/  ISETP.GT.U32.AND P3, PT, R9, R14, PT ;  /* 0x0000000e0900720c */ /* 0x000fe20003f64070 */
[----:B------:R-:W-:-:S04]  /*4e90*/  IMAD.MOV R15, RZ, RZ, -R6 ;  /* 0x000000ffff0f7224 */ /* 0x000fc800078e0a06 */
[----:B------:R-:W-:-:S04]  /*4ea0*/  IMAD R12, R9, R15, R12 ;  /* 0x0000000f090c7224 */ /* 0x000fc800078e020c */
[--C-:B------:R-:W-:Y:S01]  /*4eb0*/  @!P6 IMAD.IADD R13, R13, 0x1, -R9.reuse ;  /* 0x000000010d0de824 */ /* 0x100fe200078e0a09 */
[----:B------:R-:W-:Y:S01]  /*4ec0*/  ISETP.GE.AND P6, PT, R10, RZ, PT ;  /* 0x000000ff0a00720c */ /* 0x000fe20003fc6270 */
[--C-:B------:R-:W-:Y:S02]  /*4ed0*/  @!P2 IMAD.IADD R7, R7, 0x1, -R9.reuse ;  /* 0x000000010707a824 */ /* 0x100fe400078e0a09 */
[----:B------:R-:W-:Y:S02]  /*4ee0*/  @!P3 IMAD.IADD R14, R14, 0x1, -R9 ;  /* 0x000000010e0eb824 */ /* 0x000fe400078e0a09 */
[----:B------:R-:W-:-:S03]  /*4ef0*/  IMAD.MOV.U32 R54, RZ, RZ, R7 ;  /* 0x000000ffff367224 */ /* 0x000fc600078e0007 */
[----:B------:R-:W-:-:S05]  /*4f00*/  ISETP.GT.U32.AND P3, PT, R9, R14, PT ;  /* 0x0000000e0900720c */ /* 0x000fca0003f64070 */
[----:B------:R-:W-:Y:S01]  /*4f10*/  @!P6 IMAD.MOV R54, RZ, RZ, -R54 ;  /* 0x000000ffff36e224 */ /* 0x000fe200078e0a36 */
[----:B------:R-:W-:Y:S02]  /*4f20*/  LOP3.LUT R26, R10, 0x10, RZ, 0xfc, !PT ;  /* 0x000000100a1a7812 */ /* 0x000fe400078efcff */
[----:B------:R-:W-:Y:S02]  /*4f30*/  ISETP.GE.AND P4, PT, R18, RZ, PT ;  /* 0x000000ff1200720c */ /* 0x000fe40003f86270 */
[----:B------:R-:W-:-:S03]  /*4f40*/  ISETP.GT.U32.AND P2, PT, R9, R12, PT ;  /* 0x0000000c0900720c */ /* 0x000fc60003f44070 */
[----:B------:R-:W-:Y:S02]  /*4f50*/  @!P3 IMAD.IADD R14, R14, 0x1, -R9 ;  /* 0x000000010e0eb824 */ /* 0x000fe400078e0a09 */
[----:B------:R-:W-:Y:S02]  /*4f60*/  IMAD.MOV.U32 R53, RZ, RZ, R13 ;  /* 0x000000ffff357224 */ /* 0x000fe400078e000d */
[----:B------:R-:W-:Y:S02]  /*4f70*/  IMAD.MOV.U32 R72, RZ, RZ, R14 ;  /* 0x000000ffff487224 */ /* 0x000fe400078e000e */
[----:B------:R-:W-:-:S04]  /*4f80*/  @!P1 IMAD.MOV R53, RZ, RZ, -R53 ;  /* 0x000000ffff359224 */ /* 0x000fc800078e0a35 */
[----:B------:R-:W-:Y:S01]  /*4f90*/  @!P2 IMAD.IADD R12, R12, 0x1, -R9 ;  /* 0x000000010c0ca824 */ /* 0x000fe200078e0a09 */
[----:B------:R-:W-:-:S04]  /*4fa0*/  LOP3.LUT R24, R10, 0x14, RZ, 0xfc, !PT ;  /* 0x000000140a187812 */ /* 0x000fc800078efcff */
[----:B------:R-:W-:Y:S01]  /*4fb0*/  ISETP.GT.U32.AND P1, PT, R9, R12, PT ;  /* 0x0000000c0900720c */ /* 0x000fe20003f24070 */
[----:B------:R-:W-:-:S12]  /*4fc0*/  @!P5 IMAD.MOV R72, RZ, RZ, -R72 ;  /* 0x000000ffff48d224 */ /* 0x000fd800078e0a48 */
[----:B------:R-:W-:-:S04]  /*4fd0*/  @!P1 IMAD.IADD R12, R12, 0x1, -R9 ;  /* 0x000000010c0c9824 */ /* 0x000fc800078e0a09 */
[----:B------:R-:W-:Y:S01]  /*4fe0*/  IMAD.MOV.U32 R88, RZ, RZ, R12 ;  /* 0x000000ffff587224 */ /* 0x000fe200078e000c */
[----:B------:R-:W-:-:S03]  /*4ff0*/  LOP3.LUT R25, R10, 0x1a, RZ, 0xfc, !PT ;  /* 0x0000001a0a197812 */ /* 0x000fc600078efcff */
[----:B------:R-:W-:Y:S01]  /*5000*/  @!P4 IMAD.MOV R88, RZ, RZ, -R88 ;  /* 0x000000ffff58c224 */ /* 0x000fe200078e0a58 */
[----:B--2---:R1:W-:Y:S02]  /*5010*/  STL [R1+0x1d0], R19 ;  /* 0x0001d01301007387 */ /* 0x0043e40000100800 */
[----:B-1----:R-:W-:-:S04]  /*5020*/  LOP3.LUT R19, R10, 0x8, RZ, 0xfc, !PT ;  /* 0x000000080a137812 */ /* 0x002fc800078efcff */
[----:B------:R-:W-:-:S05]  /*5030*/  IABS R20, R19 ;  /* 0x0000001300147213 */ /* 0x000fca0000000000 */
[----:B------:R-:W-:-:S04]  /*5040*/  IMAD.MOV.U32 R6, RZ, RZ, R20 ;  /* 0x000000ffff067224 */ /* 0x000fc800078e0014 */
[----:B------:R-:W-:-:S04]  /*5050*/  IMAD.HI.U32 R15, R8, R6, RZ ;  /* 0x00000006080f7227 */ /* 0x000fc800078e00ff */
[----:B0-----:R-:W-:Y:S01]  /*5060*/  IMAD.MOV R16, RZ, RZ, -R15 ;  /* 0x000000ffff107224 */ /* 0x001fe200078e0a0f */
[----:B------:R-:W-:-:S03]  /*5070*/  LOP3.LUT R20, R10, 0xa, RZ, 0xfc, !PT ;  /* 0x0000000a0a147812 */ /* 0x000fc600078efcff */
[----:B------:R-:W-:Y:S01]  /*5080*/  IMAD R6, R9, R16, R6 ;  /* 0x0000001009067224 */ /* 0x000fe200078e0206 */
[----:B------:R-:W-:-:S04]  /*5090*/  IABS R17, R20 ;  /* 0x0000001400117213 */ /* 0x000fc80000000000 */
[----:B------:R-:W-:Y:S01]  /*50a0*/  ISETP.GT.U32.AND P6, PT, R9, R6, PT ;  /* 0x000000060900720c */ /* 0x000fe20003fc4070 */
[----:B------:R-:W-:Y:S01]  /*50b0*/  STL [R1+0xcdc], R2 ;  /* 0x000cdc0201007387 */ /* 0x000fe20000100800 */
[----:B------:R-:W-:-:S03]  /*50c0*/  IMAD.MOV.U32 R15, RZ, RZ, R17 ;  /* 0x000000ffff0f7224 */ /* 0x000fc600078e0011 */
[----:B------:R0:W-:Y:S01]  /*50d0*/  STL [R1+0x598], R22 ;  /* 0x0005981601007387 */ /* 0x0001e20000100800 */
[----:B------:R-:W-:-:S03]  /*50e0*/  IMAD.HI.U32 R16, R8, R15, RZ ;  /* 0x0000000f08107227 */ /* 0x000fc600078e00ff */
[----:B------:R-:W-:Y:S04]  /*50f0*/  STL [R1+0xce0], R3 ;  /* 0x000ce00301007387 */ /* 0x000fe80000100800 */
[----:B------:R-:W-:Y:S01]  /*5100*/  STL [R1+0x594], R23 ;  /* 0x0005941701007387 */ /* 0x000fe20000100800 */
[----:B0-----:R-:W-:-:S03]  /*5110*/  LOP3.LUT R22, R10, 0xc, RZ, 0xfc, !PT ;  /* 0x0000000c0a167812 */ /* 0x001fc600078efcff */
[----:B---3--:R0:W-:Y:S01]  /*5120*/  STL [R1+0x1d8], R21 ;  /* 0x0001d81501007387 */ /* 0x0081e20000100800 */
[----:B------:R-:W-:Y:S01]  /*5130*/  IABS R18, R22 ;  /* 0x0000001600127213 */ /* 0x000fe20000000000 */
[----:B------:R-:W-:Y:S01]  /*5140*/  @!P6 IMAD.IADD R6, R6, 0x1, -R9 ;  /* 0x000000010606e824 */ /* 0x000fe200078e0a09 */
[----:B------:R-:W-:Y:S01]  /*5150*/  ISETP.GE.AND P3, PT, R19, RZ, PT ;  /* 0x000000ff1300720c */ /* 0x000fe20003f66270 */
[----:B------:R-:W-:Y:S01]  /*5160*/  IMAD.MOV R19, RZ, RZ, -R16 ;  /* 0x000000ffff137224 */ /* 0x000fe200078e0a10 */
[----:B0-----:R-:W-:Y:S01]  /*5170*/  IABS R21, R26 ;  /* 0x0000001a00157213 */ /* 0x001fe20000000000 */
[----:B------:R-:W-:Y:S01]  /*5180*/  IMAD.MOV.U32 R17, RZ, RZ, R18 ;  /* 0x000000ffff117224 */ /* 0x000fe200078e0012 */
[----:B------:R-:W-:-:S03]  /*5190*/  ISETP.GT.U32.AND P6, PT, R9, R6, PT ;  /* 0x000000060900720c */ /* 0x000fc60003fc4070 */
[----:B------:R-:W-:Y:S02]  /*51a0*/  IMAD.MOV.U32 R16, RZ, RZ, R21 ;  /* 0x000000ffff107224 */ /* 0x000fe400078e0015 */
[----:B------:R-:W-:-:S04]  /*51b0*/  IMAD.HI.U32 R7, R8, R17, RZ ;  /* 0x0000001108077227 */ /* 0x000fc800078e00ff */
[----:B------:R-:W-:Y:S01]  /*51c0*/  IMAD.HI.U32 R13, R8, R16, RZ ;  /* 0x00000010080d7227 */ /* 0x000fe200078e00ff */
[----:B------:R-:W-:-:S03]  /*51d0*/  LOP3.LUT R21, R10, 0x12, RZ, 0xfc, !PT ;  /* 0x000000120a157812 */ /* 0x000fc600078efcff */
[----:B------:R-:W-:Y:S02]  /*51e0*/  IMAD.MOV R18, RZ, RZ, -R7 ;  /* 0x000000ffff127224 */ /* 0x000fe400078e0a07 */
[----:B------:R-:W-:Y:S02]  /*51f0*/  IMAD.MOV R14, RZ, RZ, -R13 ;  /* 0x000000ffff0e7224 */ /* 0x000fe400078e0a0d */
[C---:B------:R-:W-:Y:S02]  /*5200*/  IMAD R7, R9.reuse, R19, R15 ;  /* 0x0000001309077224 */ /* 0x040fe400078e020f */
[C---:B------:R-:W-:Y:S01]  /*5210*/  IMAD R15, R9.reuse, R18, R17 ;  /* 0x00000012090f7224 */ /* 0x040fe200078e0211 */
[----:B------:R-:W-:Y:S01]  /*5220*/  IABS R17, R21 ;  /* 0x0000001500117213 */ /* 0x000fe20000000000 */
[----:B------:R-:W-:Y:S02]  /*5230*/  IMAD R16, R9, R14, R16 ;  /* 0x0000000e09107224 */ /* 0x000fe400078e0210 */
[----:B------:R-:W-:-:S02]  /*5240*/  @!P6 IMAD.IADD R6, R6, 0x1, -R9 ;  /* 0x000000010606e824 */ /* 0x000fc400078e0a09 */
[----:B------:R-:W-:Y:S01]  /*5250*/  IMAD.MOV.U32 R13, RZ, RZ, R17 ;  /* 0x000000ffff0d7224 */ /* 0x000fe200078e0011 */
[----:B------:R-:W-:Y:S02]  /*5260*/  ISETP.GT.U32.AND P6, PT, R9, R16, PT ;  /* 0x000000100900720c */ /* 0x000fe40003fc4070 */
[----:B------:R-:W-:Y:S01]  /*5270*/  IABS R18, R24 ;  /* 0x0000001800127213 */ /* 0x000fe20000000000 */
[----:B------:R-:W-:Y:S01]  /*5280*/  IMAD.HI.U32 R14, R8, R13, RZ ;  /* 0x0000000d080e7227 */ /* 0x000fe200078e00ff */
[----:B------:R-:W-:-:S03]  /*5290*/  LOP3.LUT R23, R10, 0x18, RZ, 0xfc, !PT ;  /* 0x000000180a177812 */ /* 0x000fc600078efcff */
[----:B------:R-:W-:Y:S01]  /*52a0*/  IMAD.MOV R17, RZ, RZ, -R14 ;  /* 0x000000ffff117224 */ /* 0x000fe200078e0a0e */
[----:B------:R-:W-:Y:S01]  /*52b0*/  IABS R19, R23 ;  /* 0x0000001700137213 */ /* 0x000fe20000000000 */
[----:B------:R-:W-:Y:S01]  /*52c0*/  IMAD.MOV.U32 R14, RZ, RZ, R18 ;  /* 0x000000ffff0e7224 */ /* 0x000fe200078e0012 */
[C---:B------:R-:W-:Y:S01]  /*52d0*/  ISETP.GT.U32.AND P5, PT, R9.reuse, R7, PT ;  /* 0x000000070900720c */ /* 0x040fe20003fa4070 */
[----:B------:R-:W-:Y:S02]  /*52e0*/  IMAD R13, R9, R17, R13 ;  /* 0x00000011090d7224 */ /* 0x000fe400078e020d */
[----:B------:R-:W-:Y:S02]  /*52f0*/  @!P6 IMAD.IADD R16, R16, 0x1, -R9 ;  /* 0x000000011010e824 */ /* 0x000fe400078e0a09 */
[----:B------:R-:W-:-:S04]  /*5300*/  IMAD.HI.U32 R18, R8, R14, RZ ;  /* 0x0000000e08127227 */ /* 0x000fc800078e00ff */
[----:B------:R-:W-:Y:S01]  /*5310*/  IMAD.MOV.U32 R17, RZ, RZ, R19 ;  /* 0x000000ffff117224 */ /* 0x000fe200078e0013 */
[C---:B------:R-:W-:Y:S01]  /*5320*/  ISETP.GT.U32.AND P6, PT, R9.reuse, R16, PT ;  /* 0x000000100900720c */ /* 0x040fe20003fc4070 */
[----:B------:R-:W-:Y:S01]  /*5330*/  IMAD.MOV R12, RZ, RZ, -R18 ;  /* 0x000000ffff0c7224 */ /* 0x000fe200078e0a12 */
[----:B------:R-:W-:Y:S01]  /*5340*/  ISETP.GT.U32.AND P1, PT, R9, R15, PT ;  /* 0x0000000f0900720c */ /* 0x000fe20003f24070 */
[----:B------:R-:W-:-:S04]  /*5350*/  IMAD.HI.U32 R18, R8, R17, RZ ;  /* 0x0000001108127227 */ /* 0x000fc800078e00ff */
[----:B------:R-:W-:Y:S02]  /*5360*/  IMAD R14, R9, R12, R14 ;  /* 0x0000000c090e7224 */ /* 0x000fe400078e020e */
[----:B------:R-:W-:Y:S01]  /*5370*/  IMAD.MOV R12, RZ, RZ, -R18 ;  /* 0x000000ffff0c7224 */ /* 0x000fe200078e0a12 */
[----:B------:R-:W-:Y:S01]  /*5380*/  ISETP.GE.AND P2, PT, R20, RZ, PT ;  /* 0x000000ff1400720c */ /* 0x000fe20003f46270 */
[----:B------:R-:W-:Y:S02]  /*5390*/  @!P5 IMAD.IADD R7, R7, 0x1, -R9 ;  /* 0x000000010707d824 */ /* 0x000fe400078e0a09 */
[----:B------:R-:W-:Y:S01]  /*53a0*/  IMAD R12, R9, R12, R17 ;  /* 0x0000000c090c7224 */ /* 0x000fe200078e0211 */
[----:B------:R-:W-:Y:S01]  /*53b0*/  IABS R20, R25 ;  /* 0x0000001900147213 */ /* 0x000fe20000000000 */
[--C-:B------:R-:W-:Y:S02]  /*53c0*/  @!P6 IMAD.IADD R16, R16, 0x1, -R9.reuse ;  /* 0x000000011010e824 */ /* 0x100fe400078e0a09 */
[----:B------:R-:W-:Y:S01]  /*53d0*/  @!P1 IMAD.IADD R15, R15, 0x1, -R9 ;  /* 0x000000010f0f9824 */ /* 0x000fe200078e0a09 */
[C---:B------:R-:W-:Y:S01]  /*53e0*/  ISETP.GT.U32.AND P6, PT, R9.reuse, R12, PT ;  /* 0x0000000c0900720c */ /* 0x040fe20003fc4070 */
[----:B------:R-:W-:Y:S01]  /*53f0*/  IMAD.MOV.U32 R52, RZ, RZ, R6 ;  /* 0x000000ffff347224 */ /* 0x000fe200078e0006 */
[C---:B------:R-:W-:Y:S01]  /*5400*/  ISETP.GT.U32.AND P1, PT, R9.reuse, R7, PT ;  /* 0x000000070900720c */ /* 0x040fe20003f24070 */
[----:B------:R-:W-:Y:S01]  /*5410*/  IMAD.MOV.U32 R6, RZ, RZ, R20 ;  /* 0x000000ffff067224 */ /* 0x000fe200078e0014 */
[----:B------:R-:W-:-:S02]  /*5420*/  ISETP.GT.U32.AND P4, PT, R9, R15, PT ;  /* 0x0000000f0900720c */ /* 0x000fc40003f84070 */
[----:B------:R-:W-:Y:S01]  /*5430*/  LOP3.LUT R20, R10, 0x1c, RZ, 0xfc, !PT ;  /* 0x0000001c0a147812 */ /* 0x000fe200078efcff */
[----:B------:R-:W-:-:S03]  /*5440*/  IMAD.HI.U32 R17, R8, R6, RZ ;  /* 0x0000000608117227 */ /* 0x000fc600078e00ff */
[----:B------:R-:W-:Y:S01]  /*5450*/  IABS R18, R20 ;  /* 0x0000001400127213 */ /* 0x000fe20000000000 */
[----:B------:R-:W-:Y:S02]  /*5460*/  IMAD.MOV R17, RZ, RZ, -R17 ;  /* 0x000000ffff117224 */ /* 0x000fe400078e0a11 */
[--C-:B------:R-:W-:Y:S02]  /*5470*/  @!P6 IMAD.IADD R12, R12, 0x1, -R9.reuse ;  /* 0x000000010c0ce824 */ /* 0x100fe400078e0a09 */
[--C-:B------:R-:W-:Y:S02]  /*5480*/  @!P1 IMAD.IADD R7, R7, 0x1, -R9.reuse ;  /* 0x0000000107079824 */ /* 0x100fe400078e0a09 */
[C---:B------:R-:W-:Y:S02]  /*5490*/  IMAD R6, R9.reuse, R17, R6 ;  /* 0x0000001109067224 */ /* 0x040fe400078e0206 */
[----:B------:R-:W-:Y:S01]  /*54a0*/  IMAD.MOV.U32 R17, RZ, RZ, R18 ;  /* 0x000000ffff117224 */ /* 0x000fe200078e0012 */
[C---:B------:R-:W-:Y:S01]  /*54b0*/  ISETP.GT.U32.AND P6, PT, R9.reuse, R12, PT ;  /* 0x0000000c0900720c */ /* 0x040fe20003fc4070 */
[----:B------:R-:W-:Y:S01]  /*54c0*/  @!P3 IMAD.MOV R52, RZ, RZ, -R52 ;  /* 0x000000ffff34b224 */ /* 0x000fe200078e0a34 */
[----:B------:R-:W-:Y:S01]  /*54d0*/  ISETP.GT.U32.AND P3, PT, R9, R13, PT ;  /* 0x0000000d0900720c */ /* 0x000fe20003f64070 */
[----:B------:R-:W-:Y:S01]  /*54e0*/  @!P4 IMAD.IADD R15, R15, 0x1, -R9 ;  /* 0x000000010f0fc824 */ /* 0x000fe200078e0a09 */
[----:B------:R-:W-:Y:S01]  /*54f0*/  ISETP.GT.U32.AND P4, PT, R9, R14, PT ;  /* 0x0000000e0900720c */ /* 0x000fe20003f84070 */
[----:B------:R-:W-:-:S02]  /*5500*/  IMAD.MOV.U32 R71, RZ, RZ, R7 ;  /* 0x000000ffff477224 */ /* 0x000fc400078e0007 */
[----:B------:R-:W-:-:S04]  /*5510*/  IMAD.HI.U32 R7, R8, R17, RZ ;  /* 0x0000001108077227 */ /* 0x000fc800078e00ff */
[----:B------:R-:W-:-:S04]  /*5520*/  IMAD.MOV R7, RZ, RZ, -R7 ;  /* 0x000000ffff077224 */ /* 0x000fc800078e0a07 */
[----:B------:R-:W-:Y:S01]  /*5530*/  IMAD R7, R9, R7, R17 ;  /* 0x0000000709077224 */ /* 0x000fe200078e0211 */
[----:B------:R-:W-:Y:S01]  /*5540*/  ISETP.GE.AND P1, PT, R26, RZ, PT ;  /* 0x000000ff1a00720c */ /* 0x000fe20003f26270 */
[--C-:B------:R-:W-:Y:S02]  /*5550*/  @!P6 IMAD.IADD R12, R12, 0x1, -R9.reuse ;  /* 0x000000010c0ce824 */ /* 0x100fe400078e0a09 */
[--C-:B------:R-:W-:Y:S01]  /*5560*/  @!P3 IMAD.IADD R13, R13, 0x1, -R9.reuse ;  /* 0x000000010d0db824 */ /* 0x100fe200078e0a09 */
[C---:B------:R-:W-:Y:S01]  /*5570*/  ISETP.GT.U32.AND P6, PT, R9.reuse, R7, PT ;  /* 0x000000070900720c */ /* 0x040fe20003fc4070 */
[----:B------:R-:W-:Y:S02]  /*5580*/  @!P4 IMAD.IADD R14, R14, 0x1, -R9 ;  /* 0x000000010e0ec824 */ /* 0x000fe400078e0a09 */
[----:B------:R-:W-:Y:S01]  /*5590*/  @!P2 IMAD.MOV R71, RZ, RZ, -R71 ;  /* 0x000000ffff47a224 */ /* 0x000fe200078e0a47 */
[C---:B------:R-:W-:Y:S02]  /*55a0*/  ISETP.GT.U32.AND P4, PT, R9.reuse, R13, PT ;  /* 0x0000000d0900720c */ /* 0x040fe40003f84070 */
[----:B------:R-:W-:-:S02]  /*55b0*/  ISETP.GT.U32.AND P2, PT, R9, R14, PT ;  /* 0x0000000e0900720c */ /* 0x000fc40003f44070 */
[----:B------:R-:W-:Y:S01]  /*55c0*/  LOP3.LUT R19, R10, 0x20, RZ, 0xfc, !PT ;  /* 0x000000200a137812 */ /* 0x000fe200078efcff */
[----:B------:R-:W-:Y:S01]  /*55d0*/  IMAD.MOV.U32 R51, RZ, RZ, R16 ;  /* 0x000000ffff337224 */ /* 0x000fe200078e0010 */
[----:B------:R-:W-:Y:S02]  /*55e0*/  ISETP.GE.AND P5, PT, R22, RZ, PT ;  /* 0x000000ff1600720c */ /* 0x000fe40003fa6270 */
[----:B------:R-:W-:Y:S01]  /*55f0*/  IABS R22, R19 ;  /* 0x0000001300167213 */ /* 0x000fe20000000000 */
[----:B------:R-:W-:Y:S01]  /*5600*/  @!P1 IMAD.MOV R51, RZ, RZ, -R51 ;  /* 0x000000ffff339224 */ /* 0x000fe200078e0a33 */
[----:B------:R-:W-:Y:S01]  /*5610*/  ISETP.GE.AND P1, PT, R24, RZ, PT ;  /* 0x000000ff1800720c */ /* 0x000fe20003f26270 */
[----:B------:R-:W-:Y:S02]  /*5620*/  @!P6 IMAD.IADD R7, R7, 0x1, -R9 ;  /* 0x000000010707e824 */ /* 0x000fe400078e0a09 */
[----:B------:R-:W-:Y:S02]  /*5630*/  IMAD.MOV.U32 R18, RZ, RZ, R22 ;  /* 0x000000ffff127224 */ /* 0x000fe400078e0016 */
[----:B------:R-:W-:Y:S01]  /*5640*/  IMAD.MOV.U32 R86, RZ, RZ, R15 ;  /* 0x000000ffff567224 */ /* 0x000fe200078e000f */
[----:B------:R-:W-:Y:S01]  /*5650*/  ISETP.GT.U32.AND P6, PT, R9, R7, PT ;  /* 0x000000070900720c */ /* 0x000fe20003fc4070 */
[----:B------:R-:W-:-:S02]  /*5660*/  @!P4 IMAD.IADD R13, R13, 0x1, -R9 ;  /* 0x000000010d0dc824 */ /* 0x000fc400078e0a09 */
[----:B------:R-:W-:Y:S02]  /*5670*/  @!P2 IMAD.IADD R14, R14, 0x1, -R9 ;  /* 0x000000010e0ea824 */ /* 0x000fe400078e0a09 */
[----:B------:R-:W-:-:S04]  /*5680*/  IMAD.HI.U32 R15, R8, R18, RZ ;  /* 0x00000012080f7227 */ /* 0x000fc800078e00ff */
[----:B------:R-:W-:Y:S01]  /*5690*/  @!P5 IMAD.MOV R86, RZ, RZ, -R86 ;  /* 0x000000ffff56d224 */ /* 0x000fe200078e0a56 */
[----:B------:R-:W-:Y:S01]  /*56a0*/  ISETP.GT.U32.AND P5, PT, R9, R6, PT ;  /* 0x000000060900720c */ /* 0x000fe20003fa4070 */
[----:B------:R-:W-:Y:S02]  /*56b0*/  IMAD.MOV.U32 R70, RZ, RZ, R13 ;  /* 0x000000ffff467224 */ /* 0x000fe400078e000d */
[----:B------:R-:W-:Y:S01]  /*56c0*/  IMAD.MOV.U32 R87, RZ, RZ, R14 ;  /* 0x000000ffff577224 */ /* 0x000fe200078e000e */
[----:B------:R-:W-:Y:S01]  /*56d0*/  LOP3.LUT R14, R10, 0x22, RZ, 0xfc, !PT ;  /* 0x000000220a0e7812 */ /* 0x000fe200078efcff */
[----:B------:R-:W-:Y:S02]  /*56e0*/  IMAD.MOV R13, RZ, RZ, -R15 ;  /* 0x000000ffff0d7224 */ /* 0x000fe400078e0a0f */
[----:B------:R-:W-:Y:S01]  /*56f0*/  @!P1 IMAD.MOV R87, RZ, RZ, -R87 ;  /* 0x000000ffff579224 */ /* 0x000fe200078e0a57 */
[----:B------:R-:W-:Y:S01]  /*5700*/  ISETP.GE.AND P1, PT, R19, RZ, PT ;  /* 0x000000ff1300720c */ /* 0x000fe20003f26270 */
[----:B------:R-:W-:Y:S01]  /*5710*/  IMAD R18, R9, R13, R18 ;  /* 0x0000000d09127224 */ /* 0x000fe200078e0212 */
[----:B------:R-:W-:Y:S01]  /*5720*/  IABS R19, R14 ;  /* 0x0000000e00137213 */ /* 0x000fe20000000000 */
[----:B------:R-:W-:-:S02]  /*5730*/  @!P6 IMAD.IADD R7, R7, 0x1, -R9 ;  /* 0x000000010707e824 */ /* 0x000fc400078e0a09 */
[----:B------:R-:W-:Y:S01]  /*5740*/  IMAD.MOV.U32 R50, RZ, RZ, R12 ;  /* 0x000000ffff327224 */ /* 0x000fe200078e000c */
[----:B------:R-:W-:Y:S01]  /*5750*/  ISETP.GT.U32.AND P6, PT, R9, R18, PT ;  /* 0x000000120900720c */ /* 0x000fe20003fc4070 */
[----:B------:R-:W-:-:S04]  /*5760*/  IMAD.HI.U32 R12, R8, R19, RZ ;  /* 0x00000013080c7227 */ /* 0x000fc800078e00ff */
[----:B------:R-:W-:Y:S02]  /*5770*/  @!P5 IMAD.IADD R6, R6, 0x1, -R9 ;  /* 0x000000010606d824 */ /* 0x000fe400078e0a09 */
[----:B------:R-:W-:Y:S01]  /*5780*/  IMAD.MOV R12, RZ, RZ, -R12 ;  /* 0x000000ffff0c7224 */ /* 0x000fe200078e0a0c */
[----:B------:R-:W-:Y:S02]  /*5790*/  ISETP.GE.AND P3, PT, R21, RZ, PT ;  /* 0x000000ff1500720c */ /* 0x000fe40003f66270 */
[C---:B------:R-:W-:Y:S01]  /*57a0*/  ISETP.GT.U32.AND P5, PT, R9.reuse, R6, PT ;  /* 0x000000060900720c */ /* 0x040fe20003fa4070 */
[----:B------:R-:W-:Y:S01]  /*57b0*/  IMAD R19, R9, R12, R19 ;  /* 0x0000000c09137224 */ /* 0x000fe200078e0213 */
[----:B------:R-:W-:Y:S01]  /*57c0*/  LOP3.LUT R13, R10, 0x24, RZ, 0xfc, !PT ;  /* 0x000000240a0d7812 */ /* 0x000fe200078efcff */
[----:B------:R-:W-:Y:S01]  /*57d0*/  @!P6 IMAD.IADD R18, R18, 0x1, -R9 ;  /* 0x000000011212e824 */ /* 0x000fe200078e0a09 */
[----:B------:R-:W-:Y:S02]  /*57e0*/  ISETP.GE.AND P4, PT, R23, RZ, PT ;  /* 0x000000ff1700720c */ /* 0x000fe40003f86270 */
[----:B------:R-:W-:-:S02]  /*57f0*/  ISETP.GT.U32.AND P6, PT, R9, R19, PT ;  /* 0x000000130900720c */ /* 0x000fc40003fc4070 */
[----:B------:R-:W-:Y:S02]  /*5800*/  IABS R17, R13 ;  /* 0x0000000d00117213 */ /* 0x000fe40000000000 */
[C---:B------:R-:W-:Y:S01]  /*5810*/  LOP3.LUT R29, R10.reuse, 0x28, RZ, 0xfc, !PT ;  /* 0x000000280a1d7812 */ /* 0x040fe200078efcff */
[----:B------:R-:W-:Y:S01]  /*5820*/  @!P3 IMAD.MOV R70, RZ, RZ, -R70 ;  /* 0x000000ffff46b224 */ /* 0x000fe200078e0a46 */
[----:B------:R-:W-:Y:S01]  /*5830*/  LOP3.LUT R31, R10, 0x2a, RZ, 0xfc, !PT ;  /* 0x0000002a0a1f7812 */ /* 0x000fe200078efcff */
[----:B------:R-:W-:Y:S01]  /*5840*/  @!P5 IMAD.IADD R6, R6, 0x1, -R9 ;  /* 0x000000010606d824 */ /* 0x000fe200078e0a09 */
[----:B------:R-:W-:Y:S02]  /*5850*/  ISETP.GE.AND P3, PT, R20, RZ, PT ;  /* 0x000000ff1400720c */ /* 0x000fe40003f66270 */
[----:B------:R-:W-:Y:S01]  /*5860*/  ISETP.GE.AND P5, PT, R13, RZ, PT ;  /* 0x000000ff0d00720c */ /* 0x000fe20003fa6270 */
[----:B------:R-:W-:Y:S01]  /*5870*/  IMAD.HI.U32 R13, R8, R17, RZ ;  /* 0x00000011080d7227 */ /* 0x000fe200078e00ff */
[----:B------:R-:W-:-:S02]  /*5880*/  IABS R16, R29 ;  /* 0x0000001d00107213 */ /* 0x000fc40000000000 */
[----:B------:R-:W-:Y:S02]  /*5890*/  ISETP.GE.AND P2, PT, R25, RZ, PT ;  /* 0x000000ff1900720c */ /* 0x000fe40003f46270 */
[----:B------:R-:W-:Y:S01]  /*58a0*/  IABS R15, R31 ;  /* 0x0000001f000f7213 */ /* 0x000fe20000000000 */
[----:B------:R-:W-:Y:S01]  /*58b0*/  IMAD.MOV R12, RZ, RZ, -R13 ;  /* 0x000000ffff0c7224 */ /* 0x000fe200078e0a0d */
[----:B------:R-:W-:Y:S01]  /*58c0*/  LOP3.LUT R30, R10, 0x2c, RZ, 0xfc, !PT ;  /* 0x0000002c0a1e7812 */ /* 0x000fe200078efcff */
[----:B------:R-:W-:-:S04]  /*58d0*/  IMAD.HI.U32 R20, R8, R16, RZ ;  /* 0x0000001008147227 */ /* 0x000fc800078e00ff */
[----:B------:R-:W-:Y:S01]  /*58e0*/  @!P6 IMAD.IADD R19, R19, 0x1, -R9 ;  /* 0x000000011313e824 */ /* 0x000fe200078e0a09 */
[----:B------:R-:W-:Y:S01]  /*58f0*/  ISETP.GT.U32.AND P6, PT, R9, R18, PT ;  /* 0x000000120900720c */ /* 0x000fe20003fc4070 */
[----:B------:R-:W-:Y:S01]  /*5900*/  IMAD.HI.U32 R21, R8, R15, RZ ;  /* 0x0000000f08157227 */ /* 0x000fe200078e00ff */
[----:B------:R-:W-:-:S03]  /*5910*/  LOP3.LUT R28, R10, 0x34, RZ, 0xfc, !PT ;  /* 0x000000340a1c7812 */ /* 0x000fc600078efcff */
[----:B------:R-:W-:Y:S01]  /*5920*/  @!P4 IMAD.MOV R50, RZ, RZ, -R50 ;  /* 0x000000ffff32c224 */ /* 0x000fe200078e0a32 */
[----:B------:R-:W-:Y:S01]  /*5930*/  ISETP.GE.AND P4, PT, R14, RZ, PT ;  /* 0x000000ff0e00720c */ /* 0x000fe20003f86270 */
[C---:B------:R-:W-:Y:S01]  /*5940*/  IMAD R17, R9.reuse, R12, R17 ;  /* 0x0000000c09117224 */ /* 0x040fe200078e0211 */
[----:B------:R-:W-:Y:S01]  /*5950*/  IABS R14, R30 ;  /* 0x0000001e000e7213 */ /* 0x000fe20000000000 */
[----:B------:R-:W-:Y:S02]  /*5960*/  IMAD.MOV.U32 R84, RZ, RZ, R7 ;  /* 0x000000ffff547224 */ /* 0x000fe400078e0007 */
[----:B------:R-:W-:Y:S01]  /*5970*/  IMAD.MOV R13, RZ, RZ, -R20 ;  /* 0x000000ffff0d7224 */ /* 0x000fe200078e0a14 */
[C---:B------:R-:W-:Y:S01]  /*5980*/  LOP3.LUT R27, R10.reuse, 0x38, RZ, 0xfc, !PT ;  /* 0x000000380a1b7812 */ /* 0x040fe200078efcff */
[----:B------:R-:W-:Y:S02]  /*5990*/  IMAD.MOV R20, RZ, RZ, -R21 ;  /* 0x000000ffff147224 */ /* 0x000fe400078e0a15 */
[----:B------:R-:W-:Y:S01]  /*59a0*/  IMAD.MOV.U32 R69, RZ, RZ, R6 ;  /* 0x000000ffff457224 */ /* 0x000fe200078e0006 */
[----:B------:R-:W-:Y:S01]  /*59b0*/  LOP3.LUT R25, R10, 0x30, RZ, 0xfc, !PT ;  /* 0x000000300a197812 */ /* 0x000fe200078efcff */
[----:B------:R-:W-:Y:S01]  /*59c0*/  @!P3 IMAD.MOV R84, RZ, RZ, -R84 ;  /* 0x000000ffff54b224 */ /* 0x000fe200078e0a54 */
[----:B------:R-:W-:Y:S01]  /*59d0*/  ISETP.GT.U32.AND P3, PT, R9, R17, PT ;  /* 0x000000110900720c */ /* 0x000fe20003f64070 */
[----:B------:R-:W-:Y:S01]  /*59e0*/  IMAD.HI.U32 R22, R8, R14, RZ ;  /* 0x0000000e08167227 */ /* 0x000fe200078e00ff */
[----:B------:R-:W-:-:S03]  /*59f0*/  IABS R6, R28 ;  /* 0x0000001c00067213 */ /* 0x000fc60000000000 */
[C---:B------:R-:W-:Y:S01]  /*5a00*/  IMAD R15, R9.reuse, R20, R15 ;  /* 0x00000014090f7224 */ /* 0x040fe200078e020f */
[----:B------:R-:W-:Y:S01]  /*5a10*/  IABS R20, R27 ;  /* 0x0000001b00147213 */ /* 0x000fe20000000000 */
[----:B------:R-:W-:Y:S01]  /*5a20*/  @!P2 IMAD.MOV R69, RZ, RZ, -R69 ;  /* 0x000000ffff45a224 */ /* 0x000fe200078e0a45 */
[C---:B------:R-:W-:Y:S01]  /*5a30*/  ISETP.GT.U32.AND P2, PT, R9.reuse, R19, PT ;  /* 0x000000130900720c */ /* 0x040fe20003f44070 */
[C---:B------:R-:W-:Y:S01]  /*5a40*/  IMAD R16, R9.reuse, R13, R16 ;  /* 0x0000000d09107224 */ /* 0x040fe200078e0210 */
[----:B------:R-:W-:Y:S01]  /*5a50*/  IABS R13, R25 ;  /* 0x00000019000d7213 */ /* 0x000fe20000000000 */
[----:B------:R-:W-:Y:S02]  /*5a60*/  IMAD.MOV R21, RZ, RZ, -R22 ;  /* 0x000000ffff157224 */ /* 0x000fe400078e0a16 */
[----:B------:R-:W-:Y:S02]  /*5a70*/  IMAD.MOV.U32 R7, RZ, RZ, R6 ;  /* 0x000000ffff077224 */ /* 0x000fe400078e0006 */
[----:B------:R-:W-:Y:S01]  /*5a80*/  @!P6 IMAD.IADD R18, R18, 0x1, -R9 ;  /* 0x000000011212e824 */ /* 0x000fe200078e0a09 */
[----:B------:R-:W-:Y:S01]  /*5a90*/  ISETP.GT.U32.AND P6, PT, R9, R16, PT ;  /* 0x000000100900720c */ /* 0x000fe20003fc4070 */
[----:B------:R-:W-:-:S02]  /*5aa0*/  IMAD.MOV.U32 R6, RZ, RZ, R20 ;  /* 0x000000ffff067224 */ /* 0x000fc400078e0014 */
[----:B------:R-:W-:-:S04]  /*5ab0*/  IMAD.HI.U32 R20, R8, R13, RZ ;  /* 0x0000000d08147227 */ /* 0x000fc800078e00ff */
[----:B------:R-:W-:Y:S02]  /*5ac0*/  IMAD R14, R9, R21, R14 ;  /* 0x00000015090e7224 */ /* 0x000fe400078e020e */
[----:B------:R-:W-:Y:S02]  /*5ad0*/  IMAD.MOV R20, RZ, RZ, -R20 ;  /* 0x000000ffff147224 */ /* 0x000fe400078e0a14 */
[--C-:B------:R-:W-:Y:S01]  /*5ae0*/  @!P3 IMAD.IADD R17, R17, 0x1, -R9.reuse ;  /* 0x000000011111b824 */ /* 0x100fe200078e0a09 */
[----:B------:R-:W-:Y:S01]  /*5af0*/  ISETP.GT.U32.AND P3, PT, R9, R14, PT ;  /* 0x0000000e0900720c */ /* 0x000fe20003f64070 */
[----:B------:R-:W-:Y:S01]  /*5b00*/  @!P2 IMAD.IADD R19, R19, 0x1, -R9 ;  /* 0x000000011313a824 */ /* 0x000fe200078e0a09 */
[C---:B------:R-:W-:Y:S01]  /*5b10*/  ISETP.GT.U32.AND P2, PT, R9.reuse, R15, PT ;  /* 0x0000000f0900720c */ /* 0x040fe20003f44070 */
[----:B------:R-:W-:Y:S02]  /*5b20*/  IMAD R13, R9, R20, R13 ;  /* 0x00000014090d7224 */ /* 0x000fe400078e020d */
[----:B------:R-:W-:Y:S01]  /*5b30*/  @!P6 IMAD.IADD R16, R16, 0x1, -R9 ;  /* 0x000000011010e824 */ /* 0x000fe200078e0a09 */
[----:B------:R-:W-:-:S02]  /*5b40*/  LOP3.LUT R26, R10, 0x32, RZ, 0xfc, !PT ;  /* 0x000000320a1a7812 */ /* 0x000fc400078efcff */
[----:B------:R-:W-:Y:S02]  /*5b50*/  ISETP.GT.U32.AND P6, PT, R9, R13, PT ;  /* 0x0000000d0900720c */ /* 0x000fe40003fc4070 */
[----:B------:R-:W-:Y:S01]  /*5b60*/  IABS R12, R26 ;  /* 0x0000001a000c7213 */ /* 0x000fe20000000000 */
[----:B------:R-:W-:-:S04]  /*5b70*/  IMAD.HI.U32 R21, R8, R7, RZ ;  /* 0x0000000708157227 */ /* 0x000fc800078e00ff */
[--C-:B------:R-:W-:Y:S01]  /*5b80*/  @!P3 IMAD.IADD R14, R14, 0x1, -R9.reuse ;  /* 0x000000010e0eb824 */ /* 0x100fe200078e0a09 */
[----:B------:R-:W-:Y:S01]  /*5b90*/  ISETP.GT.U32.AND P3, PT, R9, R16, PT ;  /* 0x000000100900720c */ /* 0x000fe20003f64070 */
[----:B------:R-:W-:Y:S02]  /*5ba0*/  @!P2 IMAD.IADD R15, R15, 0x1, -R9 ;  /* 0x000000010f0fa824 */ /* 0x000fe400078e0a09 */
[----:B------:R-:W-:Y:S01]  /*5bb0*/  IMAD.MOV.U32 R48, RZ, RZ, R18 ;  /* 0x000000ffff307224 */ /* 0x000fe200078e0012 */
[----:B------:R-:W-:Y:S01]  /*5bc0*/  ISETP.GT.U32.AND P2, PT, R9, R17, PT ;  /* 0x000000110900720c */ /* 0x000fe20003f44070 */
[----:B------:R-:W-:-:S04]  /*5bd0*/  IMAD.HI.U32 R22, R8, R12, RZ ;  /* 0x0000000c08167227 */ /* 0x000fc800078e00ff */
[----:B------:R-:W-:Y:S02]  /*5be0*/  IMAD.MOV R21, RZ, RZ, -R21 ;  /* 0x000000ffff157224 */ /* 0x000fe400078e0a15 */
[----:B------:R-:W-:Y:S01]  /*5bf0*/  @!P1 IMAD.MOV R48, RZ, RZ, -R48 ;  /* 0x000000ffff309224 */ /* 0x000fe200078e0a30 */
[----:B------:R-:W-:Y:S01]  /*5c00*/  ISETP.GT.U32.AND P1, PT, R9, R15, PT ;  /* 0x0000000f0900720c */ /* 0x000fe20003f24070 */
[----:B------:R-:W-:Y:S01]  /*5c10*/  @!P6 IMAD.IADD R13, R13, 0x1, -R9 ;  /* 0x000000010d0de824 */ /* 0x000fe200078e0a09 */
[----:B------:R-:W-:Y:S01]  /*5c20*/  ISETP.GT.U32.AND P6, PT, R9, R14, PT ;  /* 0x0000000e0900720c */ /* 0x000fe20003fc4070 */
[----:B------:R-:W-:-:S04]  /*5c30*/  IMAD.HI.U32 R23, R8, R6, RZ ;  /* 0x0000000608177227 */ /* 0x000fc800078e00ff */
[----:B------:R-:W-:Y:S02]  /*5c40*/  IMAD.MOV R22, RZ, RZ, -R22 ;  /* 0x000000ffff167224 */ /* 0x000fe400078e0a16 */
[----:B------:R-:W-:Y:S02]  /*5c50*/  IMAD.MOV.U32 R68, RZ, RZ, R19 ;  /* 0x000000ffff447224 */ /* 0x000fe400078e0013 */
[C---:B------:R-:W-:Y:S02]  /*5c60*/  IMAD R7, R9.reuse, R21, R7 ;  /* 0x0000001509077224 */ /* 0x040fe400078e0207 */
[----:B------:R-:W-:Y:S02]  /*5c70*/  IMAD.MOV R20, RZ, RZ, -R23 ;  /* 0x000000ffff147224 */ /* 0x000fe400078e0a17 */
[C---:B------:R-:W-:Y:S02]  /*5c80*/  IMAD R12, R9.reuse, R22, R12 ;  /* 0x00000016090c7224 */ /* 0x040fe400078e020c */
[----:B------:R-:W-:Y:S01]  /*5c90*/  @!P4 IMAD.MOV R68, RZ, RZ, -R68 ;  /* 0x000000ffff44c224 */ /* 0x000fe200078e0a44 */
[C---:B------:R-:W-:Y:S01]  /*5ca0*/  ISETP.GT.U32.AND P4, PT, R9.reuse, R13, PT ;  /* 0x0000000d0900720c */ /* 0x040fe20003f84070 */
[----:B------:R-:W-:Y:S01]  /*5cb0*/  @!P3 IMAD.IADD R16, R16, 0x1, -R9 ;  /* 0x000000011010b824 */ /* 0x000fe200078e0a09 */
[C---:B------:R-:W-:Y:S01]  /*5cc0*/  ISETP.GT.U32.AND P3, PT, R9.reuse, R7, PT ;  /* 0x000000070900720c */ /* 0x040fe20003f64070 */
[----:B------:R-:W-:-:S02]  /*5cd0*/  IMAD R6, R9, R20, R6 ;  /* 0x0000001409067224 */ /* 0x000fc400078e0206 */
[--C-:B------:R-:W-:Y:S01]  /*5ce0*/  @!P2 IMAD.IADD R17, R17, 0x1, -R9.reuse ;  /* 0x000000011111a824 */ /* 0x100fe200078e0a09 */
[----:B------:R-:W-:Y:S01]  /*5cf0*/  ISETP.GT.U32.AND P2, PT, R9, R12, PT ;  /* 0x0000000c0900720c */ /* 0x000fe20003f44070 */
[--C-:B------:R-:W-:Y:S01]  /*5d00*/  @!P1 IMAD.IADD R15, R15, 0x1, -R9.reuse ;  /* 0x000000010f0f9824 */ /* 0x100fe200078e0a09 */
[----:B------:R-:W-:Y:S01]  /*5d10*/  LOP3.LUT R24, R10, 0x3a, RZ, 0xfc, !PT ;  /* 0x0000003a0a187812 */ /* 0x000fe200078efcff */
[----:B------:R-:W-:Y:S01]  /*5d20*/  @!P6 IMAD.IADD R14, R14, 0x1, -R9 ;  /* 0x000000010e0ee824 */ /* 0x000fe200078e0a09 */
[----:B------:R-:W-:Y:S02]  /*5d30*/  LOP3.LUT R22, R10, 0x3c, RZ, 0xfc, !PT ;  /* 0x0000003c0a167812 */ /* 0x000fe400078efcff */
[----:B------:R-:W-:Y:S02]  /*5d40*/  ISETP.GE.AND P1, PT, R29, RZ, PT ;  /* 0x000000ff1d00720c */ /* 0x000fe40003f26270 */
[----:B------:R-:W-:Y:S02]  /*5d50*/  ISETP.GT.U32.AND P6, PT, R9, R6, PT ;  /* 0x000000060900720c */ /* 0x000fe40003fc4070 */
[----:B------:R-:W-:-:S02]  /*5d60*/  IABS R18, R24 ;  /* 0x0000001800127213 */ /* 0x000fc40000000000 */
[----:B------:R-:W-:Y:S01]  /*5d70*/  IABS R19, R22 ;  /* 0x0000001600137213 */ /* 0x000fe20000000000 */
[--C-:B------:R-:W-:Y:S01]  /*5d80*/  @!P4 IMAD.IADD R13, R13, 0x1, -R9.reuse ;  /* 0x000000010d0dc824 */ /* 0x100fe200078e0a09 */
[----:B------:R-:W-:Y:S01]  /*5d90*/  ISETP.GE.AND P4, PT, R31, RZ, PT ;  /* 0x000000ff1f00720c */ /* 0x000fe20003f86270 */
[----:B------:R-:W-:Y:S01]  /*5da0*/  @!P3 IMAD.IADD R7, R7, 0x1, -R9 ;  /* 0x000000010707b824 */ /* 0x000fe200078e0a09 */
[----:B------:R-:W-:Y:S01]  /*5db0*/  ISETP.GE.AND P3, PT, R25, RZ, PT ;  /* 0x000000ff1900720c */ /* 0x000fe20003f66270 */
[----:B------:R-:W-:-:S04]  /*5dc0*/  IMAD.HI.U32 R20, R8, R18, RZ ;  /* 0x0000001208147227 */ /* 0x000fc800078e00ff */
[----:B------:R-:W-:-:S04]  /*5dd0*/  IMAD.HI.U32 R21, R8, R19, RZ ;  /* 0x0000001308157227 */ /* 0x000fc800078e00ff */
[----:B------:R-:W-:Y:S02]  /*5de0*/  IMAD.MOV.U32 R46, RZ, RZ, R16 ;  /* 0x000000ffff2e7224 */ /* 0x000fe400078e0010 */
[----:B------:R-:W-:Y:S01]  /*5df0*/  @!P2 IMAD.IADD R12, R12, 0x1, -R9 ;  /* 0x000000010c0ca824 */ /* 0x000fe200078e0a09 */
[----:B------:R-:W-:Y:S01]  /*5e00*/  ISETP.GE.AND P2, PT, R30, RZ, PT ;  /* 0x000000ff1e00720c */ /* 0x000fe20003f46270 */
[----:B------:R-:W-:Y:S02]  /*5e10*/  IMAD.MOV R20, RZ, RZ, -R20 ;  /* 0x000000ffff147224 */ /* 0x000fe400078e0a14 */
[----:B------:R-:W-:Y:S02]  /*5e20*/  IMAD.MOV R21, RZ, RZ, -R21 ;  /* 0x000000ffff157224 */ /* 0x000fe400078e0a15 */
[----:B------:R-:W-:Y:S01]  /*5e30*/  @!P1 IMAD.MOV R46, RZ, RZ, -R46 ;  /* 0x000000ffff2e9224 */ /* 0x000fe200078e0a2e */
[C---:B------:R-:W-:Y:S01]  /*5e40*/  ISETP.GT.U32.AND P1, PT, R9.reuse, R7, PT ;  /* 0x000000070900720c */ /* 0x040fe20003f24070 */
[----:B------:R-:W-:Y:S01]  /*5e50*/  @!P6 IMAD.IADD R6, R6, 0x1, -R9 ;  /* 0x000000010606e824 */ /* 0x000fe200078e0a09 */
[C---:B------:R-:W-:Y:S01]  /*5e60*/  ISETP.GT.U32.AND P6, PT, R9.reuse, R12, PT ;  /* 0x0000000c0900720c */ /* 0x040fe20003fc4070 */
[----:B------:R-:W-:Y:S01]  /*5e70*/  IMAD.MOV.U32 R80, RZ, RZ, R17 ;  /* 0x000000ffff507224 */ /* 0x000fe200078e0011 */
[----:B------:R-:W-:Y:S01]  /*5e80*/  LOP3.LUT R23, R10, 0x40, RZ, 0xfc, !PT ;  /* 0x000000400a177812 */ /* 0x000fe200078efcff */
[----:B------:R-:W-:-:S02]  /*5e90*/  IMAD R18, R9, R20, R18 ;  /* 0x0000001409127224 */ /* 0x000fc400078e0212 */
[----:B------:R-:W-:Y:S02]  /*5ea0*/  IMAD.MOV.U32 R67, RZ, RZ, R15 ;  /* 0x000000ffff437224 */ /* 0x000fe400078e000f */
[C---:B------:R-:W-:Y:S02]  /*5eb0*/  IMAD R19, R9.reuse, R21, R19 ;  /* 0x0000001509137224 */ /* 0x040fe400078e0213 */
[----:B------:R-:W-:Y:S01]  /*5ec0*/  IMAD.MOV.U32 R45, RZ, RZ, R13 ;  /* 0x000000ffff2d7224 */ /* 0x000fe200078e000d */
[----:B------:R-:W-:Y:S01]  /*5ed0*/  IABS R17, R23 ;  /* 0x0000001700117213 */ /* 0x000fe20000000000 */
[----:B------:R-:W-:Y:S01]  /*5ee0*/  @!P5 IMAD.MOV R80, RZ, RZ, -R80 ;  /* 0x000000ffff50d224 */ /* 0x000fe200078e0a50 */
[C---:B------:R-:W-:Y:S01]  /*5ef0*/  ISETP.GT.U32.AND P5, PT, R9.reuse, R6, PT ;  /* 0x000000060900720c */ /* 0x040fe20003fa4070 */
[----:B------:R-:W-:Y:S01]  /*5f00*/  @!P4 IMAD.MOV R67, RZ, RZ, -R67 ;  /* 0x000000ffff43c224 */ /* 0x000fe200078e0a43 */
[----:B------:R-:W-:Y:S01]  /*5f10*/  ISETP.GT.U32.AND P4, PT, R9, R18, PT ;  /* 0x000000120900720c */ /* 0x000fe20003f84070 */
[----:B------:R-:W-:-:S02]  /*5f20*/  IMAD.MOV.U32 R83, RZ, RZ, R14 ;  /* 0x000000ffff537224 */ /* 0x000fc400078e000e */
[----:B------:R-:W-:Y:S01]  /*5f30*/  @!P3 IMAD.MOV R45, RZ, RZ, -R45 ;  /* 0x000000ffff2db224 */ /* 0x000fe200078e0a2d */
[----:B------:R-:W-:Y:S01]  /*5f40*/  ISETP.GT.U32.AND P3, PT, R9, R19, PT ;  /* 0x000000130900720c */ /* 0x000fe20003f64070 */
[----:B------:R-:W-:Y:S01]  /*5f50*/  @!P2 IMAD.MOV R83, RZ, RZ, -R83 ;  /* 0x000000ffff53a224 */ /* 0x000fe200078e0a53 */
[----:B------:R-:W-:Y:S01]  /*5f60*/  ISETP.GE.AND P2, PT, R26, RZ, PT ;  /* 0x000000ff1a00720c */ /* 0x000fe20003f46270 */
[----:B------:R-:W-:Y:S02]  /*5f70*/  IMAD.MOV.U32 R13, RZ, RZ, R17 ;  /* 0x000000ffff0d7224 */ /* 0x000fe400078e0011 */
[--C-:B------:R-:W-:Y:S01]  /*5f80*/  @!P1 IMAD.IADD R7, R7, 0x1, -R9.reuse ;  /* 0x0000000107079824 */ /* 0x100fe200078e0a09 */
[----:B------:R-:W-:Y:S01]  /*5f90*/  ISETP.GE.AND P1, PT, R27, RZ, PT ;  /* 0x000000ff1b00720c */ /* 0x000fe20003f26270 */
[----:B------:R-:W-:Y:S02]  /*5fa0*/  @!P6 IMAD.IADD R12, R12, 0x1, -R9 ;  /* 0x000000010c0ce824 */ /* 0x000fe400078e0a09 */
[----:B------:R-:W-:-:S04]  /*5fb0*/  IMAD.HI.U32 R14, R8, R13, RZ ;  /* 0x0000000d080e7227 */ /* 0x000fc800078e00ff */
[----:B------:R-:W-:Y:S02]  /*5fc0*/  IMAD.MOV.U32 R66, RZ, RZ, R12 ;  /* 0x000000ffff427224 */ /* 0x000fe400078e000c */
[--C-:B------:R-:W-:Y:S02]  /*5fd0*/  @!P5 IMAD.IADD R6, R6, 0x1, -R9.reuse ;  /* 0x000000010606d824 */ /* 0x100fe400078e0a09 */
[----:B------:R-:W-:Y:S02]  /*5fe0*/  IMAD.MOV R12, RZ, RZ, -R14 ;  /* 0x000000ffff0c7224 */ /* 0x000fe400078e0a0e */
[--C-:B------:R-:W-:Y:S02]  /*5ff0*/  @!P4 IMAD.IADD R18, R18, 0x1, -R9.reuse ;  /* 0x000000011212c824 */ /* 0x100fe400078e0a09 */
[----:B------:R-:W-:Y:S01]  /*6000*/  @!P3 IMAD.IADD R19, R19, 0x1, -R9 ;  /* 0x000000011313b824 */ /* 0x000fe200078e0a09 */
[----:B------:R-:W-:Y:S01]  /*6010*/  LOP3.LUT R14, R10, 0x42, RZ, 0xfc, !PT ;  /* 0x000000420a0e7812 */ /* 0x000fe200078efcff */
[----:B------:R-:W-:-:S02]  /*6020*/  IMAD R12, R9, R12, R13 ;  /* 0x0000000c090c7224 */ /* 0x000fc400078e020d */
[----:B------:R-:W-:Y:S01]  /*6030*/  IMAD.MOV.U32 R44, RZ, RZ, R6 ;  /* 0x000000ffff2c7224 */ /* 0x000fe200078e0006 */
[C---:B------:R-:W-:Y:S01]  /*6040*/  ISETP.GT.U32.AND P3, PT, R9.reuse, R18, PT ;  /* 0x000000120900720c */ /* 0x040fe20003f64070 */
[----:B------:R-:W-:Y:S01]  /*6050*/  @!P2 IMAD.MOV R66, RZ, RZ, -R66 ;  /* 0x000000ffff42a224 */ /* 0x000fe200078e0a42 */
[C---:B------:R-:W-:Y:S01]  /*6060*/  ISETP.GT.U32.AND P2, PT, R9.reuse, R19, PT ;  /* 0x000000130900720c */ /* 0x040fe20003f44070 */
[----:B------:R-:W-:Y:S01]  /*6070*/  @!P1 IMAD.MOV R44, RZ, RZ, -R44 ;  /* 0x000000ffff2c9224 */ /* 0x000fe200078e0a2c */
[----:B------:R-:W-:Y:S02]  /*6080*/  IABS R13, R14 ;  /* 0x0000000e000d7213 */ /* 0x000fe40000000000 */
[----:B------:R-:W-:-:S03]  /*6090*/  ISETP.GT.U32.AND P1, PT, R9, R12, PT ;  /* 0x0000000c0900720c */ /* 0x000fc60003f24070 */
[----:B------:R-:W-:Y:S01]  /*60a0*/  IMAD.MOV.U32 R6, RZ, RZ, R13 ;  /* 0x000000ffff067224 */ /* 0x000fe200078e000d */
[C---:B------:R-:W-:Y:S01]  /*60b0*/  LOP3.LUT R13, R10.reuse, 0x44, RZ, 0xfc, !PT ;  /* 0x000000440a0d7812 */ /* 0x040fe200078efcff */
[----:B------:R-:W-:Y:S01]  /*60c0*/  IMAD.MOV.U32 R82, RZ, RZ, R7 ;  /* 0x000000ffff527224 */ /* 0x000fe200078e0007 */
[----:B------:R-:W-:Y:S01]  /*60d0*/  LOP3.LUT R15, R10, 0x48, RZ, 0xfc, !PT ;  /* 0x000000480a0f7812 */ /* 0x000fe200078efcff */
[----:B------:R-:W-:-:S04]  /*60e0*/  IMAD.HI.U32 R7, R8, R6, RZ ;  /* 0x0000000608077227 */ /* 0x000fc800078e00ff */
[--C-:B------:R-:W-:Y:S01]  /*60f0*/  @!P3 IMAD.IADD R18, R18, 0x1, -R9.reuse ;  /* 0x000000011212b824 */ /* 0x100fe200078e0a09 */
[----:B------:R-:W-:Y:S01]  /*6100*/  ISETP.GE.AND P3, PT, R14, RZ, PT ;  /* 0x000000ff0e00720c */ /* 0x000fe20003f66270 */
[----:B------:R-:W-:Y:S01]  /*6110*/  @!P2 IMAD.IADD R19, R19, 0x1, -R9 ;  /* 0x000000011313a824 */ /* 0x000fe200078e0a09 */
[----:B------:R-:W-:Y:S01]  /*6120*/  IABS R14, R13 ;  /* 0x0000000d000e7213 */ /* 0x000fe20000000000 */
[----:B------:R-:W-:Y:S01]  /*6130*/  IMAD.MOV R7, RZ, RZ, -R7 ;  /* 0x000000ffff077224 */ /* 0x000fe200078e0a07 */
[----:B------:R-:W-:Y:S01]  /*6140*/  ISETP.GE.AND P2, PT, R13, RZ, PT ;  /* 0x000000ff0d00720c */ /* 0x000fe20003f46270 */
[----:B------:R-:W-:Y:S01]  /*6150*/  @!P1 IMAD.IADD R12, R12, 0x1, -R9 ;  /* 0x000000010c0c9824 */ /* 0x000fe200078e0a09 */
[----:B------:R-:W-:Y:S02]  /*6160*/  IABS R13, R15 ;  /* 0x0000000f000d7213 */ /* 0x000fe40000000000 */
[----:B------:R-:W-:Y:S01]  /*6170*/  ISETP.GE.AND P5, PT, R24, RZ, PT ;  /* 0x000000ff1800720c */ /* 0x000fe20003fa6270 */
[C---:B------:R-:W-:Y:S01]  /*6180*/  IMAD R6, R9.reuse, R7, R6 ;  /* 0x0000000709067224 */ /* 0x040fe200078e0206 */
[----:B------:R-:W-:Y:S01]  /*6190*/  ISETP.GT.U32.AND P1, PT, R9, R12, PT ;  /* 0x0000000c0900720c */ /* 0x000fe20003f24070 */
[----:B------:R-:W-:-:S02]  /*61a0*/  IMAD.MOV.U32 R7, RZ, RZ, R13 ;  /* 0x000000ffff077224 */ /* 0x000fc400078e000d */
[----:B------:R-:W-:Y:S01]  /*61b0*/  IMAD.HI.U32 R13, R8, R14, RZ ;  /* 0x0000000e080d7227 */ /* 0x000fe200078e00ff */
[----:B------:R-:W-:Y:S02]  /*61c0*/  ISETP.GE.AND P6, PT, R28, RZ, PT ;  /* 0x000000ff1c00720c */ /* 0x000fe40003fc6270 */
[----:B------:R-:W-:Y:S01]  /*61d0*/  ISETP.GE.AND P4, PT, R22, RZ, PT ;  /* 0x000000ff1600720c */ /* 0x000fe20003f86270 */
[----:B------:R-:W-:Y:S02]  /*61e0*/  IMAD.MOV.U32 R65, RZ, RZ, R18 ;  /* 0x000000ffff417224 */ /* 0x000fe400078e0012 */
[----:B------:R-:W-:Y:S02]  /*61f0*/  IMAD.MOV R13, RZ, RZ, -R13 ;  /* 0x000000ffff0d7224 */ /* 0x000fe400078e0a0d */
[----:B------:R-:W-:Y:S01]  /*6200*/  @!P5 IMAD.MOV R65, RZ, RZ, -R65 ;  /* 0x000000ffff41d224 */ /* 0x000fe200078e0a41 */
[C---:B------:R-:W-:Y:S01]  /*6210*/  ISETP.GT.U32.AND P5, PT, R9.reuse, R6, PT ;  /* 0x000000060900720c */ /* 0x040fe20003fa4070 */
[----:B------:R-:W-:-:S02]  /*6220*/  IMAD R14, R9, R13, R14 ;  /* 0x0000000d090e7224 */ /* 0x000fc400078e020e */
[----:B------:R-:W-:Y:S02]  /*6230*/  IMAD.MOV.U32 R81, RZ, RZ, R19 ;  /* 0x000000ffff517224 */ /* 0x000fe400078e0013 */
[----:B------:R-:W-:Y:S01]  /*6240*/  @!P1 IMAD.IADD R12, R12, 0x1, -R9 ;  /* 0x000000010c0c9824 */ /* 0x000fe200078e0a09 */
[----:B------:R-:W-:Y:S01]  /*6250*/  ISETP.GT.U32.AND P1, PT, R9, R14, PT ;  /* 0x0000000e0900720c */ /* 0x000fe20003f24070 */
[----:B------:R-:W-:Y:S01]  /*6260*/  @!P6 IMAD.MOV R82, RZ, RZ, -R82 ;  /* 0x000000ffff52e224 */ /* 0x000fe200078e0a52 */
[----:B------:R-:W-:Y:S01]  /*6270*/  ISETP.GE.AND P6, PT, R23, RZ, PT ;  /* 0x000000ff1700720c */ /* 0x000fe20003fc6270 */
[----:B------:R-:W-:Y:S01]  /*6280*/  @!P4 IMAD.MOV R81, RZ, RZ, -R81 ;  /* 0x000000ffff51c224 */ /* 0x000fe200078e0a51 */
[----:B------:R-:W-:Y:S01]  /*6290*/  ISETP.GE.AND P4, PT, R15, RZ, PT ;  /* 0x000000ff0f00720c */ /* 0x000fe20003f86270 */
[----:B------:R-:W-:Y:S01]  /*62a0*/  IMAD.HI.U32 R15, R8, R7, RZ ;  /* 0x00000007080f7227 */ /* 0x000fe200078e00ff */
[----:B------:R-:W-:-:S03]  /*62b0*/  LOP3.LUT R18, R10, 0x4a, RZ, 0xfc, !PT ;  /* 0x0000004a0a127812 */ /* 0x000fc600078efcff */
[----:B------:R-:W-:Y:S01]  /*62c0*/  IMAD.MOV R13, RZ, RZ, -R15 ;  /* 0x000000ffff0d7224 */ /* 0x000fe200078e0a0f */
[----:B------:R-:W-:Y:S01]  /*62d0*/  IABS R16, R18 ;  /* 0x0000001200107213 */ /* 0x000fe20000000000 */
[----:B------:R-:W-:Y:S01]  /*62e0*/  @!P5 IMAD.IADD R6, R6, 0x1, -R9 ;  /* 0x000000010606d824 */ /* 0x000fe200078e0a09 */
[----:B------:R-:W-:Y:S01]  /*62f0*/  LOP3.LUT R74, R10, 0x4c, RZ, 0xfc, !PT ;  /* 0x0000004c0a4a7812 */ /* 0x000fe200078efcff */
[C---:B------:R-:W-:Y:S02]  /*6300*/  IMAD R7, R9.reuse, R13, R7 ;  /* 0x0000000d09077224 */ /* 0x040fe400078e0207 */
[----:B------:R-:W-:Y:S01]  /*6310*/  IMAD.MOV.U32 R31, RZ, RZ, R12 ;  /* 0x000000ffff1f7224 */ /* 0x000fe200078e000c */
[C---:B------:R-:W-:Y:S01]  /*6320*/  ISETP.GT.U32.AND P5, PT, R9.reuse, R6, PT ;  /* 0x000000060900720c */ /* 0x040fe20003fa4070 */
[----:B------:R-:W-:Y:S02]  /*6330*/  @!P1 IMAD.IADD R14, R14, 0x1, -R9 ;  /* 0x000000010e0e9824 */ /* 0x000fe400078e0a09 */
[----:B------:R-:W-:Y:S01]  /*6340*/  IMAD.MOV.U32 R15, RZ, RZ, R16 ;  /* 0x000000ffff0f7224 */ /* 0x000fe200078e0010 */
[----:B------:R-:W-:Y:S01]  /*6350*/  IABS R19, R74 ;  /* 0x0000004a00137213 */ /* 0x000fe20000000000 */
[----:B------:R-:W-:Y:S01]  /*6360*/  @!P6 IMAD.MOV R31, RZ, RZ, -R31 ;  /* 0x000000ffff1fe224 */ /* 0x000fe200078e0a1f */
[C---:B------:R-:W-:Y:S01]  /*6370*/  ISETP.GT.U32.AND P6, PT, R9.reuse, R7, PT ;  /* 0x000000070900720c */ /* 0x040fe20003fc4070 */
[----:B------:R-:W-:Y:S01]  /*6380*/  IMAD.HI.U32 R12, R8, R15, RZ ;  /* 0x0000000f080c7227 */ /* 0x000fe200078e00ff */
[----:B------:R-:W-:-:S02]  /*6390*/  ISETP.GT.U32.AND P1, PT, R9, R14, PT ;  /* 0x0000000e0900720c */ /* 0x000fc40003f24070 */
[----:B------:R-:W-:Y:S01]  /*63a0*/  LOP3.LUT R20, R10, 0x50, RZ, 0xfc, !PT ;  /* 0x000000500a147812 */ /* 0x000fe200078efcff */
[----:B------:R-:W-:-:S04]  /*63b0*/  IMAD.HI.U32 R16, R8, R19, RZ ;  /* 0x0000001308107227 */ /* 0x000fc800078e00ff */
[----:B------:R-:W-:Y:S01]  /*63c0*/  IMAD.MOV R12, RZ, RZ, -R12 ;  /* 0x000000ffff0c7224 */ /* 0x000fe200078e0a0c */
[----:B------:R-:W-:Y:S01]  /*63d0*/  IABS R17, R20 ;  /* 0x0000001400117213 */ /* 0x000fe20000000000 */
[----:B------:R-:W-:Y:S02]  /*63e0*/  @!P5 IMAD.IADD R6, R6, 0x1, -R9 ;  /* 0x000000010606d824 */ /* 0x000fe400078e0a09 */
[----:B------:R-:W-:Y:S02]  /*63f0*/  IMAD.MOV R16, RZ, RZ, -R16 ;  /* 0x000000ffff107224 */ /* 0x000fe400078e0a10 */
[----:B------:R-:W-:Y:S02]  /*6400*/  IMAD R12, R9, R12, R15 ;  /* 0x0000000c090c7224 */ /* 0x000fe400078e020f */
[----:B------:R-:W-:Y:S02]  /*6410*/  @!P6 IMAD.IADD R7, R7, 0x1, -R9 ;  /* 0x000000010707e824 */ /* 0x000fe400078e0a09 */
[----:B------:R-:W-:-:S02]  /*6420*/  IMAD R19, R9, R16, R19 ;  /* 0x0000001009137224 */ /* 0x000fc400078e0213 */
[----:B------:R-:W-:Y:S01]  /*6430*/  @!P1 IMAD.IADD R14, R14, 0x1, -R9 ;  /* 0x000000010e0e9824 */ /* 0x000fe200078e0a09 */
[C---:B------:R-:W-:Y:S01]  /*6440*/  ISETP.GT.U32.AND P1, PT, R9.reuse, R12, PT ;  /* 0x0000000c0900720c */ /* 0x040fe20003f24070 */
[----:B------:R-:W-:Y:S02]  /*6450*/  IMAD.MOV.U32 R64, RZ, RZ, R6 ;  /* 0x000000ffff407224 */ /* 0x000fe400078e0006 */
[----:B------:R-:W-:Y:S01]  /*6460*/  IMAD.MOV.U32 R13, RZ, RZ, R17 ;  /* 0x000000ffff0d7224 */ /* 0x000fe200078e0011 */
[C---:B------:R-:W-:Y:S01]  /*6470*/  ISETP.GT.U32.AND P6, PT, R9.reuse, R7, PT ;  /* 0x000000070900720c */ /* 0x040fe20003fc4070 */
[----:B------:R-:W-:Y:S01]  /*6480*/  @!P3 IMAD.MOV R64, RZ, RZ, -R64 ;  /* 0x000000ffff40b224 */ /* 0x000fe200078e0a40 */
[----:B------:R-:W-:Y:S01]  /*6490*/  ISETP.GT.U32.AND P3, PT, R9, R19, PT ;  /* 0x000000130900720c */ /* 0x000fe20003f64070 */
[----:B------:R-:W-:Y:S01]  /*64a0*/  IMAD.HI.U32 R17, R8, R13, RZ ;  /* 0x0000000d08117227 */ /* 0x000fe200078e00ff */
[----:B------:R-:W-:Y:S02]  /*64b0*/  ISETP.GE.AND P5, PT, R18, RZ, PT ;  /* 0x000000ff1200720c */ /* 0x000fe40003fa6270 */
[----:B------:R-:W-:Y:S01]  /*64c0*/  LOP3.LUT R18, R10, 0x52, RZ, 0xfc, !PT ;  /* 0x000000520a127812 */ /* 0x000fe200078efcff */
[----:B------:R-:W-:-:S02]  /*64d0*/  IMAD.MOV R17, RZ, RZ, -R17 ;  /* 0x000000ffff117224 */ /* 0x000fc400078e0a11 */
[----:B------:R-:W-:Y:S01]  /*64e0*/  @!P1 IMAD.IADD R12, R12, 0x1, -R9 ;  /* 0x000000010c0c9824 */ /* 0x000fe200078e0a09 */
[----:B------:R-:W-:Y:S01]  /*64f0*/  IABS R15, R18 ;  /* 0x00000012000f7213 */ /* 0x000fe20000000000 */
[----:B------:R-:W-:Y:S02]  /*6500*/  IMAD R13, R9, R17, R13 ;  /* 0x00000011090d7224 */ /* 0x000fe400078e020d */
[--C-:B------:R-:W-:Y:S02]  /*6510*/  @!P6 IMAD.IADD R7, R7, 0x1, -R9.reuse ;  /* 0x000000010707e824 */ /* 0x100fe400078e0a09 */
[----:B------:R-:W-:Y:S01]  /*6520*/  @!P3 IMAD.IADD R19, R19, 0x1, -R9 ;  /* 0x000000011313b824 */ /* 0x000fe200078e0a09 */
[C---:B------:R-:W-:Y:S01]  /*6530*/  ISETP.GT.U32.AND P6, PT, R9.reuse, R13, PT ;  /* 0x0000000d0900720c */ /* 0x040fe20003fc4070 */
[----:B------:R-:W-:Y:S01]  /*6540*/  IMAD.HI.U32 R6, R8, R15, RZ ;  /* 0x0000000f08067227 */ /* 0x000fe200078e00ff */
[----:B------:R-:W-:-:S03]  /*6550*/  ISETP.GT.U32.AND P3, PT, R9, R12, PT ;  /* 0x0000000c0900720c */ /* 0x000fc60003f64070 */
[----:B------:R-:W-:Y:S01]  /*6560*/  IMAD.MOV R6, RZ, RZ, -R6 ;  /* 0x000000ffff067224 */ /* 0x000fe200078e0a06 */
[----:B------:R-:W-:-:S03]  /*6570*/  LOP3.LUT R17, R10, 0x58, RZ, 0xfc, !PT ;  /* 0x000000580a117812 */ /* 0x000fc600078efcff */
[----:B------:R-:W-:Y:S02]  /*6580*/  IMAD R6, R9, R6, R15 ;  /* 0x0000000609067224 */ /* 0x000fe400078e020f */
[----:B------:R-:W-:Y:S01]  /*6590*/  IMAD.MOV.U32 R79, RZ, RZ, R14 ;  /* 0x000000ffff4f7224 */ /* 0x000fe200078e000e */
[----:B------:R-:W-:Y:S01]  /*65a0*/  IABS R14, R17 ;  /* 0x00000011000e7213 */ /* 0x000fe20000000000 */
[----:B------:R-:W-:Y:S02]  /*65b0*/  IMAD.MOV.U32 R29, RZ, RZ, R7 ;  /* 0x000000ffff1d7224 */ /* 0x000fe400078e0007 */
[--C-:B------:R-:W-:Y:S02]  /*65c0*/  @!P6 IMAD.IADD R13, R13, 0x1, -R9.reuse ;  /* 0x000000010d0de824 */ /* 0x100fe400078e0a09 */
[----:B------:R-:W-:Y:S01]  /*65d0*/  @!P3 IMAD.IADD R12, R12, 0x1, -R9 ;  /* 0x000000010c0cb824 */ /* 0x000fe200078e0a09 */
[C---:B------:R-:W-:Y:S01]  /*65e0*/  ISETP.GT.U32.AND P3, PT, R9.reuse, R6, PT ;  /* 0x000000060900720c */ /* 0x040fe20003f64070 */
[----:B------:R-:W-:Y:S01]  /*65f0*/  @!P4 IMAD.MOV R29, RZ, RZ, -R29 ;  /* 0x000000ffff1dc224 */ /* 0x000fe200078e0a1d */
[----:B------:R-:W-:Y:S01]  /*6600*/  ISETP.GT.U32.AND P6, PT, R9, R19, PT ;  /* 0x000000130900720c */ /* 0x000fe20003fc4070 */
[----:B------:R-:W-:Y:S01]  /*6610*/  IMAD.HI.U32 R15, R8, R14, RZ ;  /* 0x0000000e080f7227 */ /* 0x000fe200078e00ff */
[----:B------:R-:W-:-:S02]  /*6620*/  LOP3.LUT R73, R10, 0x54, RZ, 0xfc, !PT ;  /* 0x000000540a497812 */ /* 0x000fc400078efcff */
[C---:B------:R-:W-:Y:S01]  /*6630*/  ISETP.GT.U32.AND P4, PT, R9.reuse, R13, PT ;  /* 0x0000000d0900720c */ /* 0x040fe20003f84070 */
[----:B------:R-:W-:Y:S01]  /*6640*/  IMAD.MOV R7, RZ, RZ, -R15 ;  /* 0x000000ffff077224 */ /* 0x000fe200078e0a0f */
[----:B------:R-:W-:Y:S02]  /*6650*/  ISETP.GE.AND P1, PT, R18, RZ, PT ;  /* 0x000000ff1200720c */ /* 0x000fe40003f26270 */
[----:B------:R-:W-:Y:S02]  /*6660*/  IABS R18, R73 ;  /* 0x0000004900127213 */ /* 0x000fe40000000000 */
[C---:B------:R-:W-:Y:S01]  /*6670*/  LOP3.LUT R22, R10.reuse, 0x5a, RZ, 0xfc, !PT ;  /* 0x0000005a0a167812 */ /* 0x040fe200078efcff */
[----:B------:R-:W-:Y:S01]  /*6680*/  IMAD R7, R9, R7, R14 ;  /* 0x0000000709077224 */ /* 0x000fe200078e020e */
[----:B------:R-:W-:Y:S01]  /*6690*/  LOP3.LUT R21, R10, 0x60, RZ, 0xfc, !PT ;  /* 0x000000600a157812 */ /* 0x000fe200078efcff */
[----:B------:R-:W-:Y:S01]  /*66a0*/  IMAD.HI.U32 R14, R8, R18, RZ ;  /* 0x00000012080e7227 */ /* 0x000fe200078e00ff */
[----:B------:R-:W-:-:S03]  /*66b0*/  IABS R15, R22 ;  /* 0x00000016000f7213 */ /* 0x000fc60000000000 */
[--C-:B------:R-:W-:Y:S01]  /*66c0*/  @!P3 IMAD.IADD R6, R6, 0x1, -R9.reuse ;  /* 0x000000010606b824 */ /* 0x100fe200078e0a09 */
[----:B------:R-:W-:Y:S01]  /*66d0*/  LOP3.LUT R23, R10, 0x62, RZ, 0xfc, !PT ;  /* 0x000000620a177812 */ /* 0x000fe200078efcff */
[--C-:B------:R-:W-:Y:S01]  /*66e0*/  @!P6 IMAD.IADD R19, R19, 0x1, -R9.reuse ;  /* 0x000000011313e824 */ /* 0x100fe200078e0a09 */
[----:B------:R-:W-:Y:S01]  /*66f0*/  ISETP.GT.U32.AND P6, PT, R9, R7, PT ;  /* 0x000000070900720c */ /* 0x000fe20003fc4070 */
[----:B------:R-:W-:Y:S01]  /*6700*/  IMAD.MOV R16, RZ, RZ, -R14 ;  /* 0x000000ffff107224 */ /* 0x000fe200078e0a0e */
[----:B------:R-:W-:Y:S01]  /*6710*/  IABS R24, R21 ;  /* 0x0000001500187213 */ /* 0x000fe20000000000 */
[----:B------:R-:W-:Y:S01]  /*6720*/  @!P4 IMAD.IADD R13, R13, 0x1, -R9 ;  /* 0x000000010d0dc824 */ /* 0x000fe200078e0a09 */
[----:B------:R-:W-:Y:S01]  /*6730*/  ISETP.GE.AND P4, PT, R17, RZ, PT ;  /* 0x000000ff1100720c */ /* 0x000fe20003f86270 */
[----:B------:R-:W-:Y:S01]  /*6740*/  @!P2 IMAD.MOV R79, RZ, RZ, -R79 ;  /* 0x000000ffff4fa224 */ /* 0x000fe200078e0a4f */
[----:B------:R-:W-:Y:S01]  /*6750*/  ISETP.GT.U32.AND P3, PT, R9, R6, PT ;  /* 0x000000060900720c */ /* 0x000fe20003f64070 */
[----:B------:R-:W-:Y:S01]  /*6760*/  IMAD.HI.U32 R17, R8, R15, RZ ;  /* 0x0000000f08117227 */ /* 0x000fe200078e00ff */
[----:B------:R-:W-:-:S02]  /*6770*/  ISETP.GE.AND P2, PT, R20, RZ, PT ;  /* 0x000000ff1400720c */ /* 0x000fc40003f46270 */
[----:B------:R-:W-:Y:S01]  /*6780*/  IABS R20, R23 ;  /* 0x0000001700147213 */ /* 0x000fe20000000000 */
[C---:B------:R-:W-:Y:S02]  /*6790*/  IMAD R18, R9.reuse, R16, R18 ;  /* 0x0000001009127224 */ /* 0x040fe400078e0212 */
[----:B------:R-:W-:Y:S02]  /*67a0*/  IMAD.MOV.U32 R63, RZ, RZ, R12 ;  /* 0x000000ffff3f7224 */ /* 0x000fe400078e000c */
[----:B------:R-:W-:Y:S02]  /*67b0*/  IMAD.MOV.U32 R14, RZ, RZ, R24 ;  /* 0x000000ffff0e7224 */ /* 0x000fe400078e0018 */
[----:B------:R-:W-:Y:S02]  /*67c0*/  IMAD.MOV R12, RZ, RZ, -R17 ;  /* 0x000000ffff0c7224 */ /* 0x000fe400078e0a11 */
[----:B------:R-:W-:Y:S01]  /*67d0*/  @!P5 IMAD.MOV R63, RZ, RZ, -R63 ;  /* 0x000000ffff3fd224 */ /* 0x000fe200078e0a3f */
[----:B------:R-:W-:Y:S01]  /*67e0*/  ISETP.GT.U32.AND P5, PT, R9, R18, PT ;  /* 0x000000120900720c */ /* 0x000fe20003fa4070 */
[----:B------:R-:W-:-:S02]  /*67f0*/  IMAD.MOV.U32 R16, RZ, RZ, R20 ;  /* 0x000000ffff107224 */ /* 0x000fc400078e0014 */
[----:B------:R-:W-:-:S04]  /*6800*/  IMAD.HI.U32 R20, R8, R14, RZ ;  /* 0x0000000e08147227 */ /* 0x000fc800078e00ff */
[----:B------:R-:W-:Y:S02]  /*6810*/  IMAD R15, R9, R12, R15 ;  /* 0x0000000c090f7224 */ /* 0x000fe400078e020f */
[--C-:B------:R-:W-:Y:S02]  /*6820*/  @!P6 IMAD.IADD R7, R7, 0x1, -R9.reuse ;  /* 0x000000010707e824 */ /* 0x100fe400078e0a09 */
[----:B------:R-:W-:Y:S02]  /*6830*/  IMAD.MOV R17, RZ, RZ, -R20 ;  /* 0x000000ffff117224 */ /* 0x000fe400078e0a14 */
[----:B------:R-:W-:Y:S01]  /*6840*/  @!P3 IMAD.IADD R6, R6, 0x1, -R9 ;  /* 0x000000010606b824 */ /* 0x000fe200078e0a09 */
[C---:B------:R-:W-:Y:S01]  /*6850*/  ISETP.GT.U32.AND P3, PT, R9.reuse, R15, PT ;  /* 0x0000000f0900720c */ /* 0x040fe20003f64070 */
[----:B------:R-:W-:Y:S02]  /*6860*/  IMAD.MOV.U32 R28, RZ, RZ, R13 ;  /* 0x000000ffff1c7224 */ /* 0x000fe400078e000d */
[----:B------:R-:W-:Y:S01]  /*6870*/  IMAD.HI.U32 R13, R8, R16, RZ ;  /* 0x00000010080d7227 */ /* 0x000fe200078e00ff */
[----:B------:R-:W-:-:S03]  /*6880*/  ISETP.GT.U32.AND P6, PT, R9, R7, PT ;  /* 0x000000070900720c */ /* 0x000fc60003fc4070 */
[C---:B------:R-:W-:Y:S02]  /*6890*/  IMAD R14, R9.reuse, R17, R14 ;  /* 0x00000011090e7224 */ /* 0x040fe400078e020e */
[----:B------:R-:W-:Y:S02]  /*68a0*/  IMAD.MOV R13, RZ, RZ, -R13 ;  /* 0x000000ffff0d7224 */ /* 0x000fe400078e0a0d */
[--C-:B------:R-:W-:Y:S01]  /*68b0*/  @!P5 IMAD.IADD R18, R18, 0x1, -R9.reuse ;  /* 0x000000011212d824 */ /* 0x100fe200078e0a09 */
[C---:B------:R-:W-:Y:S01]  /*68c0*/  ISETP.GT.U32.AND P5, PT, R9.reuse, R14, PT ;  /* 0x0000000e0900720c */ /* 0x040fe20003fa4070 */
[----:B------:R-:W-:Y:S01]  /*68d0*/  @!P2 IMAD.MOV R28, RZ, RZ, -R28 ;  /* 0x000000ffff1ca224 */ /* 0x000fe200078e0a1c */
[----:B------:R-:W-:Y:S01]  /*68e0*/  ISETP.GE.AND P2, PT, R22, RZ, PT ;  /* 0x000000ff1600720c */ /* 0x000fe20003f46270 */
[----:B------:R-:W-:Y:S01]  /*68f0*/  IMAD R13, R9, R13, R16 ;  /* 0x0000000d090d7224 */ /* 0x000fe200078e0210 */
[----:B------:R-:W-:Y:S01]  /*6900*/  LOP3.LUT R22, R10, 0x68, RZ, 0xfc, !PT ;  /* 0x000000680a167812 */ /* 0x000fe200078efcff */
[----:B------:R-:W-:-:S02]  /*6910*/  @!P3 IMAD.IADD R15, R15, 0x1, -R9 ;  /* 0x000000010f0fb824 */ /* 0x000fc400078e0a09 */
[----:B------:R-:W-:Y:S01]  /*6920*/  IMAD.MOV.U32 R62, RZ, RZ, R6 ;  /* 0x000000ffff3e7224 */ /* 0x000fe200078e0006 */
[----:B------:R-:W-:Y:S02]  /*6930*/  IABS R12, R22 ;  /* 0x00000016000c7213 */ /* 0x000fe40000000000 */
[----:B------:R-:W-:Y:S01]  /*6940*/  ISETP.GT.U32.AND P3, PT, R9, R13, PT ;  /* 0x0000000d0900720c */ /* 0x000fe20003f64070 */
[--C-:B------:R-:W-:Y:S01]  /*6950*/  @!P6 IMAD.IADD R7, R7, 0x1, -R9.reuse ;  /* 0x000000010707e824 */ /* 0x100fe200078e0a09 */
[----:B------:R-:W-:Y:S01]  /*6960*/  ISETP.GE.AND P6, PT, R21, RZ, PT ;  /* 0x000000ff1500720c */ /* 0x000fe20003fc6270 */
[----:B------:R-:W-:Y:S01]  /*6970*/  @!P1 IMAD.MOV R62, RZ, RZ, -R62 ;  /* 0x000000ffff3e9224 */ /* 0x000fe200078e0a3e */
[----:B------:R-:W-:Y:S01]  /*6980*/  LOP3.LUT R21, R10, 0x6a, RZ, 0xfc, !PT ;  /* 0x0000006a0a157812 */ /* 0x000fe200078efcff */
[----:B------:R-:W-:Y:S01]  /*6990*/  IMAD.HI.U32 R17, R8, R12, RZ ;  /* 0x0000000c08117227 */ /* 0x000fe200078e00ff */
[----:B------:R-:W-:Y:S02]  /*69a0*/  ISETP.GT.U32.AND P1, PT, R9, R15, PT ;  /* 0x0000000f0900720c */ /* 0x000fe40003f24070 */
[----:B------:R-:W-:Y:S01]  /*69b0*/  IABS R16, R21 ;  /* 0x0000001500107213 */ /* 0x000fe20000000000 */
[----:B------:R-:W-:-:S02]  /*69c0*/  @!P5 IMAD.IADD R14, R14, 0x1, -R9 ;  /* 0x000000010e0ed824 */ /* 0x000fc400078e0a09 */
[----:B------:R-:W-:Y:S02]  /*69d0*/  IMAD.MOV.U32 R27, RZ, RZ, R7 ;  /* 0x000000ffff1b7224 */ /* 0x000fe400078e0007 */
[----:B------:R-:W-:Y:S01]  /*69e0*/  IMAD.MOV R7, RZ, RZ, -R17 ;  /* 0x000000ffff077224 */ /* 0x000fe200078e0a11 */
[----:B------:R-:W-:Y:S01]  /*69f0*/  ISETP.GT.U32.AND P5, PT, R9, R14, PT ;  /* 0x0000000e0900720c */ /* 0x000fe20003fa4070 */
[----:B------:R-:W-:Y:S01]  /*6a00*/  IMAD.HI.U32 R6, R8, R16, RZ ;  /* 0x0000001008067227 */ /* 0x000fe200078e00ff */
[----:B------:R-:W-:-:S03]  /*6a10*/  LOP3.LUT R20, R10, 0x70, RZ, 0xfc, !PT ;  /* 0x000000700a147812 */ /* 0x000fc600078efcff */
[----:B------:R-:W-:Y:S02]  /*6a20*/  @!P3 IMAD.IADD R13, R13, 0x1, -R9 ;  /* 0x000000010d0db824 */ /* 0x000fe400078e0a09 */
[----:B------:R-:W-:Y:S02]  /*6a30*/  IMAD R7, R9, R7, R12 ;  /* 0x0000000709077224 */ /* 0x000fe400078e020c */
[----:B------:R-:W-:Y:S01]  /*6a40*/  @!P4 IMAD.MOV R27, RZ, RZ, -R27 ;  /* 0x000000ffff1bc224 */ /* 0x000fe200078e0a1b */
[----:B------:R-:W-:Y:S01]  /*6a50*/  ISETP.GE.AND P4, PT, R23, RZ, PT ;  /* 0x000000ff1700720c */ /* 0x000fe20003f86270 */
[----:B------:R-:W-:Y:S01]  /*6a60*/  IMAD.MOV R17, RZ, RZ, -R6 ;  /* 0x000000ffff117224 */ /* 0x000fe200078e0a06 */
[----:B------:R-:W-:Y:S01]  /*6a70*/  IABS R23, R20 ;  /* 0x0000001400177213 */ /* 0x000fe20000000000 */
[----:B------:R-:W-:Y:S01]  /*6a80*/  @!P1 IMAD.IADD R15, R15, 0x1, -R9 ;  /* 0x000000010f0f9824 */ /* 0x000fe200078e0a09 */
[C---:B------:R-:W-:Y:S02]  /*6a90*/  ISETP.GT.U32.AND P3, PT, R9.reuse, R13, PT ;  /* 0x0000000d0900720c */ /* 0x040fe40003f64070 */
[C---:B------:R-:W-:Y:S01]  /*6aa0*/  ISETP.GT.U32.AND P1, PT, R9.reuse, R7, PT ;  /* 0x000000070900720c */ /* 0x040fe20003f24070 */
[----:B------:R-:W-:-:S02]  /*6ab0*/  IMAD R12, R9, R17, R16 ;  /* 0x00000011090c7224 */ /* 0x000fc400078e0210 */
[----:B------:R-:W-:Y:S02]  /*6ac0*/  IMAD.MOV.U32 R6, RZ, RZ, R23 ;  /* 0x000000ffff067224 */ /* 0x000fe400078e0017 */
[----:B------:R-:W-:Y:S01]  /*6ad0*/  @!P5 IMAD.IADD R14, R14, 0x1, -R9 ;  /* 0x000000010e0ed824 */ /* 0x000fe200078e0a09 */
[----:B------:R-:W-:Y:S01]  /*6ae0*/  ISETP.GT.U32.AND P5, PT, R9, R12, PT ;  /* 0x0000000c0900720c */ /* 0x000fe20003fa4070 */
[----:B------:R-:W-:Y:S02]  /*6af0*/  IMAD.MOV.U32 R61, RZ, RZ, R15 ;  /* 0x000000ffff3d7224 */ /* 0x000fe400078e000f */
[----:B------:R-:W-:-:S04]  /*6b00*/  IMAD.HI.U32 R15, R8, R6, RZ ;  /* 0x00000006080f7227 */ /* 0x000fc800078e00ff */
[----:B------:R-:W-:Y:S02]  /*6b10*/  IMAD.MOV.U32 R26, RZ, RZ, R14 ;  /* 0x000000ffff1a7224 */ /* 0x000fe400078e000e */
[----:B------:R-:W-:Y:S02]  /*6b20*/  IMAD.MOV R14, RZ, RZ, -R15 ;  /* 0x000000ffff0e7224 */ /* 0x000fe400078e0a0f */
[--C-:B------:R-:W-:Y:S02]  /*6b30*/  @!P3 IMAD.IADD R13, R13, 0x1, -R9.reuse ;  /* 0x000000010d0db824 */ /* 0x100fe400078e0a09 */
[----:B------:R-:W-:Y:S02]  /*6b40*/  @!P1 IMAD.IADD R7, R7, 0x1, -R9 ;  /* 0x0000000107079824 */ /* 0x000fe400078e0a09 */
[C---:B------:R-:W-:Y:S02]  /*6b50*/  IMAD R6, R9.reuse, R14, R6 ;  /* 0x0000000e09067224 */ /* 0x040fe400078e0206 */
[----:B------:R-:W-:Y:S01]  /*6b60*/  IMAD.MOV.U32 R60, RZ, RZ, R13 ;  /* 0x000000ffff3c7224 */ /* 0x000fe200078e000d */
[----:B------:R-:W-:Y:S01]  /*6b70*/  ISETP.GT.U32.AND P1, PT, R9, R7, PT ;  /* 0x000000070900720c */ /* 0x000fe20003f24070 */
[----:B------:R-:W-:-:S02]  /*6b80*/  @!P5 IMAD.IADD R12, R12, 0x1, -R9 ;  /* 0x000000010c0cd824 */ /* 0x000fc400078e0a09 */
[----:B------:R-:W-:Y:S01]  /*6b90*/  @!P4 IMAD.MOV R60, RZ, RZ, -R60 ;  /* 0x000000ffff3cc224 */ /* 0x000fe200078e0a3c */
[C---:B------:R-:W-:Y:S01]  /*6ba0*/  ISETP.GT.U32.AND P4, PT, R9.reuse, R6, PT ;  /* 0x000000060900720c */ /* 0x040fe20003f84070 */
[----:B------:R-:W-:Y:S01]  /*6bb0*/  @!P2 IMAD.MOV R61, RZ, RZ, -R61 ;  /* 0x000000ffff3da224 */ /* 0x000fe200078e0a3d */
[----:B------:R-:W-:Y:S02]  /*6bc0*/  ISETP.GE.AND P2, PT, R22, RZ, PT ;  /* 0x000000ff1600720c */ /* 0x000fe40003f46270 */
[----:B------:R-:W-:Y:S02]  /*6bd0*/  ISETP.GT.U32.AND P5, PT, R9, R12, PT ;  /* 0x0000000c0900720c */ /* 0x000fe40003fa4070 */
[----:B------:R-:W-:Y:S02]  /*6be0*/  ISETP.GE.AND P3, PT, R20, RZ, PT ;  /* 0x000000ff1400720c */ /* 0x000fe40003f66270 */
[C---:B------:R-:W-:Y:S02]  /*6bf0*/  LOP3.LUT R15, R10.reuse, 0x72, RZ, 0xfc, !PT ;  /* 0x000000720a0f7812 */ /* 0x040fe400078efcff */
[----:B------:R-:W-:Y:S01]  /*6c00*/  LOP3.LUT R20, R10, 0x78, RZ, 0xfc, !PT ;  /* 0x000000780a147812 */ /* 0x000fe200078efcff */
[----:B------:R-:W-:Y:S01]  /*6c10*/  @!P1 IMAD.IADD R7, R7, 0x1, -R9 ;  /* 0x0000000107079824 */ /* 0x000fe200078e0a09 */
[----:B------:R-:W-:-:S02]  /*6c20*/  IABS R16, R15 ;  /* 0x0000000f00107213 */ /* 0x000fc40000000000 */
[----:B------:R-:W-:Y:S01]  /*6c30*/  IABS R17, R20 ;  /* 0x0000001400117213 */ /* 0x000fe20000000000 */
[----:B------:R-:W-:Y:S01]  /*6c40*/  @!P6 IMAD.MOV R26, RZ, RZ, -R26 ;  /* 0x000000ffff1ae224 */ /* 0x000fe200078e0a1a */
[----:B------:R-:W-:Y:S01]  /*6c50*/  ISETP.GE.AND P6, PT, R21, RZ, PT ;  /* 0x000000ff1500720c */ /* 0x000fe20003fc6270 */
[----:B------:R-:W-:Y:S01]  /*6c60*/  IMAD.MOV.U32 R25, RZ, RZ, R7 ;  /* 0x000000ffff197224 */ /* 0x000fe200078e0007 */
[----:B------:R-:W-:Y:S01]  /*6c70*/  ISETP.GE.AND P1, PT, R15, RZ, PT ;  /* 0x000000ff0f00720c */ /* 0x000fe20003f26270 */
[----:B------:R-:W-:Y:S02]  /*6c80*/  @!P4 IMAD.IADD R6, R6, 0x1, -R9 ;  /* 0x000000010606c824 */ /* 0x000fe400078e0a09 */
[----:B------:R-:W-:Y:S02]  /*6c90*/  IMAD.MOV.U32 R13, RZ, RZ, R17 ;  /* 0x000000ffff0d7224 */ /* 0x000fe400078e0011 */
[----:B------:R-:W-:-:S04]  /*6ca0*/  IMAD.HI.U32 R15, R8, R16, RZ ;  /* 0x00000010080f7227 */ /* 0x000fc800078e00ff */
[----:B------:R-:W-:Y:S01]  /*6cb0*/  @!P5 IMAD.IADD R12, R12, 0x1, -R9 ;  /* 0x000000010c0cd824 */ /* 0x000fe200078e0a09 */
[----:B------:R-:W-:Y:S01]  /*6cc0*/  ISETP.GE.AND P5, PT, R20, RZ, PT ;  /* 0x000000ff1400720c */ /* 0x000fe20003fa6270 */
[----:B------:R-:W-:Y:S01]  /*6cd0*/  @!P2 IMAD.MOV R25, RZ, RZ, -R25 ;  /* 0x000000ffff19a224 */ /* 0x000fe200078e0a19 */
[----:B------:R-:W-:Y:S01]  /*6ce0*/  ISETP.GT.U32.AND P2, PT, R9, R6, PT ;  /* 0x000000060900720c */ /* 0x000fe20003f44070 */
[----:B------:R-:W-:-:S04]  /*6cf0*/  IMAD.HI.U32 R17, R8, R13, RZ ;  /* 0x0000000d08117227 */ /* 0x000fc800078e00ff */
[----:B------:R-:W-:Y:S02]  /*6d00*/  IMAD.MOV R20, RZ, RZ, -R15 ;  /* 0x000000ffff147224 */ /* 0x000fe400078e0a0f */
[----:B------:R-:W-:Y:S02]  /*6d10*/  IMAD.MOV R7, RZ, RZ, -R17 ;  /* 0x000000ffff077224 */ /* 0x000fe400078e0a11 */
[C---:B------:R-:W-:Y:S02]  /*6d20*/  IMAD R16, R9.reuse, R20, R16 ;  /* 0x0000001409107224 */ /* 0x040fe400078e0210 */
[----:B------:R-:W-:Y:S02]  /*6d30*/  IMAD.MOV.U32 R59, RZ, RZ, R12 ;  /* 0x000000ffff3b7224 */ /* 0x000fe400078e000c */
[C---:B------:R-:W-:Y:S02]  /*6d40*/  IMAD R7, R9.reuse, R7, R13 ;  /* 0x0000000709077224 */ /* 0x040fe400078e020d */
[----:B------:R-:W-:Y:S01]  /*6d50*/  @!P6 IMAD.MOV R59, RZ, RZ, -R59 ;  /* 0x000000ffff3be224 */ /* 0x000fe200078e0a3b */
[----:B------:R-:W-:Y:S01]  /*6d60*/  ISETP.GT.U32.AND P6, PT, R9, R16, PT ;  /* 0x000000100900720c */ /* 0x000fe20003fc4070 */
[----:B------:R-:W-:Y:S01]  /*6d70*/  @!P2 IMAD.IADD R6, R6, 0x1, -R9 ;  /* 0x000000010606a824 */ /* 0x000fe200078e0a09 */
[----:B------:R-:W-:-:S02]  /*6d80*/  LOP3.LUT R22, R10, 0x7a, RZ, 0xfc, !PT ;  /* 0x0000007a0a167812 */ /* 0x000fc400078efcff */
[----:B------:R-:W-:Y:S02]  /*6d90*/  ISETP.GT.U32.AND P2, PT, R9, R7, PT ;  /* 0x000000070900720c */ /* 0x000fe40003f44070 */
[----:B------:R-:W-:Y:S02]  /*6da0*/  IABS R14, R22 ;  /* 0x00000016000e7213 */ /* 0x000fe40000000000 */
[----:B------:R-:W-:Y:S02]  /*6db0*/  ISETP.GE.AND P4, PT, R22, RZ, PT ;  /* 0x000000ff1600720c */ /* 0x000fe40003f86270 */
[----:B------:R-:W-:Y:S01]  /*6dc0*/  LOP3.LUT R22, R10, 0x80, RZ, 0xfc, !PT ;  /* 0x000000800a167812 */ /* 0x000fe200078efcff */
[----:B------:R-:W-:-:S04]  /*6dd0*/  IMAD.HI.U32 R21, R8, R14, RZ ;  /* 0x0000000e08157227 */ /* 0x000fc800078e00ff */
[----:B------:R-:W-:Y:S01]  /*6de0*/  @!P6 IMAD.IADD R16, R16, 0x1, -R9 ;  /* 0x000000011010e824 */ /* 0x000fe200078e0a09 */
[----:B------:R-:W-:Y:S01]  /*6df0*/  LOP3.LUT R34, R10, 0x82, RZ, 0xfc, !PT ;  /* 0x000000820a227812 */ /* 0x000fe200078efcff */
[----:B------:R-:W-:Y:S01]  /*6e00*/  IMAD.MOV R15, RZ, RZ, -R21 ;  /* 0x000000ffff0f7224 */ /* 0x000fe200078e0a15 */
[----:B------:R-:W-:Y:S01]  /*6e10*/  IABS R12, R22 ;  /* 0x00000016000c7213 */ /* 0x000fe20000000000 */
[----:B------:R-:W-:Y:S01]  /*6e20*/  @!P2 IMAD.IADD R7, R7, 0x1, -R9 ;  /* 0x000000010707a824 */ /* 0x000fe200078e0a09 */
[C---:B------:R-:W-:Y:S01]  /*6e30*/  ISETP.GT.U32.AND P2, PT, R9.reuse, R16, PT ;  /* 0x000000100900720c */ /* 0x040fe20003f44070 */
[----:B------:R-:W-:Y:S01]  /*6e40*/  IMAD R13, R9, R15, R14 ;  /* 0x0000000f090d7224 */ /* 0x000fe200078e020e */
[----:B------:R-:W-:Y:S01]  /*6e50*/  IABS R14, R34 ;  /* 0x00000022000e7213 */ /* 0x000fe20000000000 */
[----:B------:R-:W-:Y:S01]  /*6e60*/  IMAD.HI.U32 R17, R8, R12, RZ ;  /* 0x0000000c08117227 */ /* 0x000fe200078e00ff */
[----:B------:R-:W-:-:S03]  /*6e70*/  LOP3.LUT R30, R10, 0x88, RZ, 0xfc, !PT ;  /* 0x000000880a1e7812 */ /* 0x000fc600078efcff */
[----:B------:R-:W-:Y:S01]  /*6e80*/  IMAD.HI.U32 R20, R8, R14, RZ ;  /* 0x0000000e08147227 */ /* 0x000fe200078e00ff */
[----:B------:R-:W-:-:S03]  /*6e90*/  IABS R15, R30 ;  /* 0x0000001e000f7213 */ /* 0x000fc60000000000 */
[----:B------:R-:W-:Y:S02]  /*6ea0*/  IMAD.MOV R17, RZ, RZ, -R17 ;  /* 0x000000ffff117224 */ /* 0x000fe400078e0a11 */
[----:B------:R-:W-:Y:S01]  /*6eb0*/  IMAD.MOV.U32 R24, RZ, RZ, R6 ;  /* 0x000000ffff187224 */ /* 0x000fe200078e0006 */
[C---:B------:R-:W-:Y:S01]  /*6ec0*/  ISETP.GT.U32.AND P6, PT, R9.reuse, R13, PT ;  /* 0x0000000d0900720c */ /* 0x040fe20003fc4070 */
[----:B------:R-:W-:Y:S02]  /*6ed0*/  IMAD.MOV R20, RZ, RZ, -R20 ;  /* 0x000000ffff147224 */ /* 0x000fe400078e0a14 */
[C---:B------:R-:W-:Y:S02]  /*6ee0*/  IMAD R12, R9.reuse, R17, R12 ;  /* 0x00000011090c7224 */ /* 0x040fe400078e020c */
[----:B------:R-:W-:Y:S01]  /*6ef0*/  @!P3 IMAD.MOV R24, RZ, RZ, -R24 ;  /* 0x000000ffff18b224 */ /* 0x000fe200078e0a18 */
[----:B------:R-:W-:Y:S01]  /*6f00*/  ISETP.GT.U32.AND P3, PT, R9, R7, PT ;  /* 0x000000070900720c */ /* 0x000fe20003f64070 */
[----:B------:R-:W-:Y:S01]  /*6f10*/  @!P2 IMAD.IADD R16, R16, 0x1, -R9 ;  /* 0x000000011010a824 */ /* 0x000fe200078e0a09 */
[----:B------:R-:W-:Y:S01]  /*6f20*/  LOP3.LUT R35, R10, 0x8a, RZ, 0xfc, !PT ;  /* 0x0000008a0a237812 */ /* 0x000fe200078efcff */
[----:B------:R-:W-:Y:S01]  /*6f30*/  IMAD.HI.U32 R21, R8, R15, RZ ;  /* 0x0000000f08157227 */ /* 0x000fe200078e00ff */
[----:B------:R-:W-:-:S02]  /*6f40*/  LOP3.LUT R36, R10, 0x90, RZ, 0xfc, !PT ;  /* 0x000000900a247812 */ /* 0x000fc400078efcff */
[C---:B------:R-:W-:Y:S01]  /*6f50*/  ISETP.GT.U32.AND P2, PT, R9.reuse, R12, PT ;  /* 0x0000000c0900720c */ /* 0x040fe20003f44070 */
[C---:B------:R-:W-:Y:S02]  /*6f60*/  IMAD R14, R9.reuse, R20, R14 ;  /* 0x00000014090e7224 */ /* 0x040fe400078e020e */
[----:B------:R-:W-:Y:S01]  /*6f70*/  IMAD.MOV.U32 R58, RZ, RZ, R16 ;  /* 0x000000ffff3a7224 */ /* 0x000fe200078e0010 */
[----:B------:R-:W-:Y:S01]  /*6f80*/  IABS R23, R35 ;  /* 0x0000002300177213 */ /* 0x000fe20000000000 */
[----:B------:R-:W-:Y:S01]  /*6f90*/  IMAD.MOV R21, RZ, RZ, -R21 ;  /* 0x000000ffff157224 */ /* 0x000fe200078e0a15 */
[----:B------:R-:W-:Y:S01]  /*6fa0*/  IABS R20, R36 ;  /* 0x0000002400147213 */ /* 0x000fe20000000000 */
[----:B------:R-:W-:Y:S01]  /*6fb0*/  @!P1 IMAD.MOV R58, RZ, RZ, -R58 ;  /* 0x000000ffff3a9224 */ /* 0x000fe200078e0a3a */
[C---:B------:R-:W-:Y:S01]  /*6fc0*/  ISETP.GT.U32.AND P1, PT, R9.reuse, R14, PT ;  /* 0x0000000e0900720c */ /* 0x040fe20003f24070 */
[----:B------:R-:W-:Y:S02]  /*6fd0*/  IMAD R15, R9, R21, R15 ;  /* 0x00000015090f7224 */ /* 0x000fe400078e020f */
[----:B------:R-:W-:-:S02]  /*6fe0*/  IMAD.MOV.U32 R17, RZ, RZ, R23 ;  /* 0x000000ffff117224 */ /* 0x000fc400078e0017 */
[--C-:B------:R-:W-:Y:S02]  /*6ff0*/  @!P6 IMAD.IADD R13, R13, 0x1, -R9.reuse ;  /* 0x000000010d0de824 */ /* 0x100fe400078e0a09 */
[----:B------:R-:W-:Y:S02]  /*7000*/  IMAD.MOV.U32 R6, RZ, RZ, R20 ;  /* 0x000000ffff067224 */ /* 0x000fe400078e0014 */
[----:B------:R-:W-:Y:S01]  /*7010*/  @!P3 IMAD.IADD R7, R7, 0x1, -R9 ;  /* 0x000000010707b824 */ /* 0x000fe200078e0a09 */
[C---:B------:R-:W-:Y:S01]  /*7020*/  ISETP.GT.U32.AND P3, PT, R9.reuse, R15, PT ;  /* 0x0000000f0900720c */ /* 0x040fe20003f64070 */
[----:B------:R-:W-:Y:S01]  /*7030*/  IMAD.HI.U32 R20, R8, R17, RZ ;  /* 0x0000001108147227 */ /* 0x000fe200078e00ff */
[----:B------:R-:W-:-:S03]  /*7040*/  ISETP.GT.U32.AND P6, PT, R9, R13, PT ;  /* 0x0000000d0900720c */ /* 0x000fc60003fc4070 */
[----:B------:R-:W-:Y:S01]  /*7050*/  @!P2 IMAD.IADD R12, R12, 0x1, -R9 ;  /* 0x000000010c0ca824 */ /* 0x000fe200078e0a09 */
[----:B------:R-:W-:Y:S01]  /*7060*/  LOP3.LUT R33, R10, 0x98, RZ, 0xfc, !PT ;  /* 0x000000980a217812 */ /* 0x000fe200078efcff */
[----:B------:R-:W-:Y:S02]  /*7070*/  IMAD.MOV R20, RZ, RZ, -R20 ;  /* 0x000000ffff147224 */ /* 0x000fe400078e0a14 */
[----:B------:R-:W-:Y:S01]  /*7080*/  IMAD.HI.U32 R21, R8, R6, RZ ;  /* 0x0000000608157227 */ /* 0x000fe200078e00ff */
[----:B------:R-:W-:-:S03]  /*7090*/  LOP3.LUT R32, R10, 0xa0, RZ, 0xfc, !PT ;  /* 0x000000a00a207812 */ /* 0x000fc600078efcff */
[----:B------:R-:W-:Y:S01]  /*70a0*/  @!P1 IMAD.IADD R14, R14, 0x1, -R9 ;  /* 0x000000010e0e9824 */ /* 0x000fe200078e0a09 */
[C---:B------:R-:W-:Y:S01]  /*70b0*/  ISETP.GT.U32.AND P1, PT, R9.reuse, R12, PT ;  /* 0x0000000c0900720c */ /* 0x040fe20003f24070 */
[----:B------:R-:W-:Y:S01]  /*70c0*/  IMAD R16, R9, R20, R17 ;  /* 0x0000001409107224 */ /* 0x000fe200078e0211 */
[----:B------:R-:W-:Y:S01]  /*70d0*/  IABS R17, R33 ;  /* 0x0000002100117213 */ /* 0x000fe20000000000 */
[----:B------:R-:W-:Y:S01]  /*70e0*/  IMAD.MOV R20, RZ, RZ, -R21 ;  /* 0x000000ffff147224 */ /* 0x000fe200078e0a15 */
[----:B------:R-:W-:Y:S01]  /*70f0*/  IABS R21, R32 ;  /* 0x0000002000157213 */ /* 0x000fe20000000000 */
[--C-:B------:R-:W-:Y:S01]  /*7100*/  @!P3 IMAD.IADD R15, R15, 0x1, -R9.reuse ;  /* 0x000000010f0fb824 */ /* 0x100fe200078e0a09 */
[C---:B------:R-:W-:Y:S01]  /*7110*/  ISETP.GT.U32.AND P3, PT, R9.reuse, R14, PT ;  /* 0x0000000e0900720c */ /* 0x040fe20003f64070 */
[----:B------:R-:W-:Y:S02]  /*7120*/  IMAD R6, R9, R20, R6 ;  /* 0x0000001409067224 */ /* 0x000fe400078e0206 */
[----:B------:R-:W-:-:S02]  /*7130*/  @!P6 IMAD.IADD R13, R13, 0x1, -R9 ;  /* 0x000000010d0de824 */ /* 0x000fc400078e0a09 */
[----:B------:R-:W-:Y:S01]  /*7140*/  IMAD.HI.U32 R20, R8, R17, RZ ;  /* 0x0000001108147227 */ /* 0x000fe200078e00ff */
[----:B------:R-:W-:-:S03]  /*7150*/  ISETP.GT.U32.AND P6, PT, R9, R16, PT ;  /* 0x000000100900720c */ /* 0x000fc60003fc4070 */
[----:B------:R-:W-:Y:S02]  /*7160*/  IMAD.MOV.U32 R23, RZ, RZ, R7 ;  /* 0x000000ffff177224 */ /* 0x000fe400078e0007 */
[----:B------:R-:W-:Y:S02]  /*7170*/  IMAD.MOV.U32 R57, RZ, RZ, R13 ;  /* 0x000000ffff397224 */ /* 0x000fe400078e000d */
[----:B------:R-:W-:Y:S02]  /*7180*/  IMAD.MOV R7, RZ, RZ, -R20 ;  /* 0x000000ffff077224 */ /* 0x000fe400078e0a14 */
[----:B------:R-:W-:Y:S02]  /*7190*/  IMAD.MOV.U32 R13, RZ, RZ, R21 ;  /* 0x000000ffff0d7224 */ /* 0x000fe400078e0015 */
[----:B------:R-:W-:Y:S01]  /*71a0*/  @!P1 IMAD.IADD R12, R12, 0x1, -R9 ;  /* 0x000000010c0c9824 */ /* 0x000fe200078e0a09 */
[----:B------:R-:W-:Y:S01]  /*71b0*/  ISETP.GE.AND P1, PT, R34, RZ, PT ;  /* 0x000000ff2200720c */ /* 0x000fe20003f26270 */
[----:B------:R-:W-:-:S02]  /*71c0*/  IMAD R7, R9, R7, R17 ;  /* 0x0000000709077224 */ /* 0x000fc400078e0211 */
[----:B------:R-:W-:-:S04]  /*71d0*/  IMAD.HI.U32 R17, R8, R13, RZ ;  /* 0x0000000d08117227 */ /* 0x000fc800078e00ff */
[----:B------:R-:W-:Y:S02]  /*71e0*/  @!P3 IMAD.IADD R14, R14, 0x1, -R9 ;  /* 0x000000010e0eb824 */ /* 0x000fe400078e0a09 */
[----:B------:R-:W-:Y:S02]  /*71f0*/  IMAD.MOV R17, RZ, RZ, -R17 ;  /* 0x000000ffff117224 */ /* 0x000fe400078e0a11 */
[----:B------:R-:W-:Y:S02]  /*7200*/  @!P6 IMAD.IADD R16, R16, 0x1, -R9 ;  /* 0x000000011010e824 */ /* 0x000fe400078e0a09 */
[C---:B------:R-:W-:Y:S02]  /*7210*/  IMAD R13, R9.reuse, R17, R13 ;  /* 0x00000011090d7224 */ /* 0x040fe400078e020d */
[----:B------:R-:W-:Y:S02]  /*7220*/  IMAD.MOV.U32 R55, RZ, RZ, R14 ;  /* 0x000000ffff377224 */ /* 0x000fe400078e000e */
[----:B------:R-:W-:Y:S01]  /*7230*/  @!P5 IMAD.MOV R23, RZ, RZ, -R23 ;  /* 0x000000ffff17d224 */ /* 0x000fe200078e0a17 */
[C---:B------:R-:W-:Y:S01]  /*7240*/  ISETP.GT.U32.AND P5, PT, R9.reuse, R16, PT ;  /* 0x000000100900720c */ /* 0x040fe20003fa4070 */
[----:B------:R-:W-:Y:S01]  /*7250*/  @!P1 IMAD.MOV R55, RZ, RZ, -R55 ;  /* 0x000000ffff379224 */ /* 0x000fe200078e0a37 */
[----:B------:R-:W-:-:S02]  /*7260*/  ISETP.GT.U32.AND P6, PT, R9, R15, PT ;  /* 0x0000000f0900720c */ /* 0x000fc40003fc4070 */
[----:B------:R-:W-:Y:S02]  /*7270*/  ISETP.GT.U32.AND P1, PT, R9, R13, PT ;  /* 0x0000000d0900720c */ /* 0x000fe40003f24070 */
[----:B------:R-:W-:Y:S02]  /*7280*/  LOP3.LUT R20, R10, 0xa8, RZ, 0xfc, !PT ;  /* 0x000000a80a147812 */ /* 0x000fe400078efcff */
[----:B------:R-:W-:Y:S02]  /*7290*/  ISETP.GE.AND P3, PT, R30, RZ, PT ;  /* 0x000000ff1e00720c */ /* 0x000fe40003f66270 */
[----:B------:R-:W-:Y:S02]  /*72a0*/  LOP3.LUT R30, R10, 0xb0, RZ, 0xfc, !PT ;  /* 0x000000b00a1e7812 */ /* 0x000fe400078efcff */
[----:B------:R-:W-:Y:S01]  /*72b0*/  IABS R34, R20 ;  /* 0x0000001400227213 */ /* 0x000fe20000000000 */
[--C-:B------:R-:W-:Y:S01]  /*72c0*/  @!P5 IMAD.IADD R16, R16, 0x1, -R9.reuse ;  /* 0x000000011010d824 */ /* 0x100fe200078e0a09 */
[----:B------:R-:W-:Y:S01]  /*72d0*/  IABS R21, R30 ;  /* 0x0000001e00157213 */ /* 0x000fe20000000000 */
[--C-:B------:R-:W-:Y:S01]  /*72e0*/  @!P6 IMAD.IADD R15, R15, 0x1, -R9.reuse ;  /* 0x000000010f0fe824 */ /* 0x100fe200078e0a09 */
[----:B------:R-:W-:Y:S01]  /*72f0*/  ISETP.GE.AND P5, PT, R35, RZ, PT ;  /* 0x000000ff2300720c */ /* 0x000fe20003fa6270 */
[----:B------:R-:W-:Y:S01]  /*7300*/  @!P1 IMAD.IADD R13, R13, 0x1, -R9 ;  /* 0x000000010d0d9824 */ /* 0x000fe200078e0a09 */
[C---:B------:R-:W-:Y:S01]  /*7310*/  ISETP.GT.U32.AND P6, PT, R9.reuse, R7, PT ;  /* 0x000000070900720c */ /* 0x040fe20003fc4070 */
[----:B------:R-:W-:Y:S01]  /*7320*/  IMAD.MOV.U32 R17, RZ, RZ, R34 ;  /* 0x000000ffff117224 */ /* 0x000fe200078e0022 */
[----:B------:R-:W-:Y:S01]  /*7330*/  ISETP.GE.AND P2, PT, R22, RZ, PT ;  /* 0x000000ff1600720c */ /* 0x000fe20003f46270 */
[----:B------:R-:W-:Y:S01]  /*7340*/  @!P4 IMAD.MOV R57, RZ, RZ, -R57 ;  /* 0x000000ffff39c224 */ /* 0x000fe200078e0a39 */
[C---:B------:R-:W-:Y:S01]  /*7350*/  ISETP.GT.U32.AND P4, PT, R9.reuse, R6, PT ;  /* 0x000000060900720c */ /* 0x040fe20003f84070 */
[----:B------:R-:W-:Y:S01]  /*7360*/  IMAD.MOV.U32 R22, RZ, RZ, R12 ;  /* 0x000000ffff167224 */ /* 0x000fe200078e000c */
[----:B------:R-:W-:Y:S01]  /*7370*/  ISETP.GT.U32.AND P1, PT, R9, R13, PT ;  /* 0x0000000d0900720c */ /* 0x000fe20003f24070 */
[----:B------:R-:W-:-:S02]  /*7380*/  IMAD.MOV.U32 R12, RZ, RZ, R21 ;  /* 0x000000ffff0c7224 */ /* 0x000fc400078e0015 */
[----:B------:R-:W-:Y:S02]  /*7390*/  IMAD.MOV.U32 R21, RZ, RZ, R15 ;  /* 0x000000ffff157224 */ /* 0x000fe400078e000f */
[----:B------:R-:W-:-:S04]  /*73a0*/  IMAD.HI.U32 R15, R8, R17, RZ ;  /* 0x00000011080f7227 */ /* 0x000fc800078e00ff */
[----:B------:R-:W-:Y:S02]  /*73b0*/  IMAD.MOV.U32 R56, RZ, RZ, R16 ;  /* 0x000000ffff387224 */ /* 0x000fe400078e0010 */
[----:B------:R-:W-:Y:S02]  /*73c0*/  IMAD.MOV R15, RZ, RZ, -R15 ;  /* 0x000000ffff0f7224 */ /* 0x000fe400078e0a0f */
[----:B------:R-:W-:Y:S01]  /*73d0*/  @!P5 IMAD.MOV R56, RZ, RZ, -R56 ;  /* 0x000000ffff38d224 */ /* 0x000fe200078e0a38 */
[----:B------:R-:W-:Y:S01]  /*73e0*/  ISETP.GE.AND P5, PT, R32, RZ, PT ;  /* 0x000000ff2000720c */ /* 0x000fe20003fa6270 */
[----:B------:R-:W-:Y:S02]  /*73f0*/  @!P6 IMAD.IADD R7, R7, 0x1, -R9 ;  /* 0x000000010707e824 */ /* 0x000fe400078e0a09 */
[----:B------:R-:W-:Y:S02]  /*7400*/  IMAD R15, R9, R15, R17 ;  /* 0x0000000f090f7224 */ /* 0x000fe400078e0211 */
[----:B------:R-:W-:-:S04]  /*7410*/  IMAD.HI.U32 R14, R8, R12, RZ ;  /* 0x0000000c080e7227 */ /* 0x000fc800078e00ff */
[--C-:B------:R-:W-:Y:S02]  /*7420*/  @!P4 IMAD.IADD R6, R6, 0x1, -R9.reuse ;  /* 0x000000010606c824 */ /* 0x100fe400078e0a09 */
[----:B------:R-:W-:Y:S01]  /*7430*/  @!P2 IMAD.MOV R22, RZ, RZ, -R22 ;  /* 0x000000ffff16a224 */ /* 0x000fe200078e0a16 */
[----:B------:R-:W-:Y:S01]  /*7440*/  ISETP.GT.U32.AND P2, PT, R9, R7, PT ;  /* 0x000000070900720c */ /* 0x000fe20003f44070 */
[----:B------:R-:W-:Y:S01]  /*7450*/  @!P1 IMAD.IADD R13, R13, 0x1, -R9 ;  /* 0x000000010d0d9824 */ /* 0x000fe200078e0a09 */
[C---:B------:R-:W-:Y:S01]  /*7460*/  ISETP.GT.U32.AND P1, PT, R9.reuse, R15, PT ;  /* 0x0000000f0900720c */ /* 0x040fe20003f24070 */
[----:B------:R-:W-:Y:S01]  /*7470*/  IMAD.MOV R14, RZ, RZ, -R14 ;  /* 0x000000ffff0e7224 */ /* 0x000fe200078e0a0e */
[C---:B------:R-:W-:Y:S01]  /*7480*/  ISETP.GT.U32.AND P6, PT, R9.reuse, R6, PT ;  /* 0x000000060900720c */ /* 0x040fe20003fc4070 */
[----:B------:R-:W-:Y:S02]  /*7490*/  IMAD.MOV.U32 R32, RZ, RZ, R13 ;  /* 0x000000ffff207224 */ /* 0x000fe400078e000d */
[----:B------:R-:W-:-:S02]  /*74a0*/  IMAD R12, R9, R14, R12 ;  /* 0x0000000e090c7224 */ /* 0x000fc400078e020c */
[----:B------:R-:W-:Y:S01]  /*74b0*/  @!P3 IMAD.MOV R21, RZ, RZ, -R21 ;  /* 0x000000ffff15b224 */ /* 0x000fe200078e0a15 */
[----:B------:R-:W-:Y:S01]  /*74c0*/  ISETP.GE.AND P3, PT, R33, RZ, PT ;  /* 0x000000ff2100720c */ /* 0x000fe20003f66270 */
[----:B------:R-:W-:Y:S01]  /*74d0*/  @!P5 IMAD.MOV R32, RZ, RZ, -R32 ;  /* 0x000000ffff20d224 */ /* 0x000fe200078e0a20 */
[----:B------:R-:W-:Y:S01]  /*74e0*/  ISETP.GT.U32.AND P5, PT, R9, R12, PT ;  /* 0x0000000c0900720c */ /* 0x000fe20003fa4070 */
[--C-:B------:R-:W-:Y:S01]  /*74f0*/  @!P2 IMAD.IADD R7, R7, 0x1, -R9.reuse ;  /* 0x000000010707a824 */ /* 0x100fe200078e0a09 */
[----:B------:R-:W-:Y:S01]  /*7500*/  LOP3.LUT R16, R10, 0xb8, RZ, 0xfc, !PT ;  /* 0x000000b80a107812 */ /* 0x000fe200078efcff */
[--C-:B------:R-:W-:Y:S01]  /*7510*/  @!P1 IMAD.IADD R15, R15, 0x1, -R9.reuse ;  /* 0x000000010f0f9824 */ /* 0x100fe200078e0a09 */
[----:B------:R-:W-:Y:S01]  /*7520*/  ISETP.GE.AND P2, PT, R30, RZ, PT ;  /* 0x000000ff1e00720c */ /* 0x000fe20003f46270 */
[----:B------:R-:W-:Y:S01]  /*7530*/  @!P6 IMAD.IADD R6, R6, 0x1, -R9 ;  /* 0x000000010606e824 */ /* 0x000fe200078e0a09 */
[----:B------:R-:W-:Y:S01]  /*7540*/  LOP3.LUT R14, R10, 0xc0, RZ, 0xfc, !PT ;  /* 0x000000c00a0e7812 */ /* 0x000fe200078efcff */
[----:B------:R-:W-:Y:S01]  /*7550*/  IMAD.MOV.U32 R30, RZ, RZ, R7 ;  /* 0x000000ffff1e7224 */ /* 0x000fe200078e0007 */
[----:B------:R-:W-:-:S02]  /*7560*/  IABS R7, R16 ;  /* 0x0000001000077213 */ /* 0x000fc40000000000 */
[----:B------:R-:W-:Y:S02]  /*7570*/  ISETP.GT.U32.AND P1, PT, R9, R15, PT ;  /* 0x0000000f0900720c */ /* 0x000fe40003f24070 */
[----:B------:R-:W-:Y:S01]  /*7580*/  ISETP.GE.AND P6, PT, R20, RZ, PT ;  /* 0x000000ff1400720c */ /* 0x000fe20003fc6270 */
[----:B------:R-:W-:Y:S01]  /*7590*/  IMAD.MOV.U32 R20, RZ, RZ, R6 ;  /* 0x000000ffff147224 */ /* 0x000fe200078e0006 */
[----:B------:R-:W-:Y:S01]  /*75a0*/  LOP3.LUT R38, R10, 0xc8, RZ, 0xfc, !PT ;  /* 0x000000c80a267812 */ /* 0x000fe200078efcff */
[----:B------:R-:W-:Y:S01]  /*75b0*/  @!P3 IMAD.MOV R30, RZ, RZ, -R30 ;  /* 0x000000ffff1eb224 */ /* 0x000fe200078e0a1e */
[----:B------:R-:W-:Y:S01]  /*75c0*/  ISETP.GE.AND P4, PT, R36, RZ, PT ;  /* 0x000000ff2400720c */ /* 0x000fe20003f86270 */
[----:B------:R-:W-:Y:S01]  /*75d0*/  @!P5 IMAD.IADD R12, R12, 0x1, -R9 ;  /* 0x000000010c0cd824 */ /* 0x000fe200078e0a09 */
[----:B------:R-:W-:Y:S01]  /*75e0*/  IABS R6, R14 ;  /* 0x0000000e00067213 */ /* 0x000fe20000000000 */
[----:B------:R-:W-:Y:S01]  /*75f0*/  IMAD.HI.U32 R13, R8, R7, RZ ;  /* 0x00000007080d7227 */ /* 0x000fe200078e00ff */
[----:B------:R-:W-:-:S02]  /*7600*/  ISETP.GE.AND P3, PT, R14, RZ, PT ;  /* 0x000000ff0e00720c */ /* 0x000fc40003f66270 */
[----:B------:R-:W-:Y:S01]  /*7610*/  IABS R14, R38 ;  /* 0x00000026000e7213 */ /* 0x000fe20000000000 */
[----:B------:R-:W-:Y:S01]  /*7620*/  IMAD.HI.U32 R17, R8, R6, RZ ;  /* 0x0000000608117227 */ /* 0x000fe200078e00ff */
[----:B------:R-:W-:-:S03]  /*7630*/  ISETP.GT.U32.AND P5, PT, R9, R12, PT ;  /* 0x0000000c0900720c */ /* 0x000fc60003fa4070 */
[----:B------:R-:W-:Y:S02]  /*7640*/  IMAD.MOV R13, RZ, RZ, -R13 ;  /* 0x000000ffff0d7224 */ /* 0x000fe400078e0a0d */
[----:B------:R-:W-:Y:S01]  /*7650*/  IMAD.HI.U32 R34, R8, R14, RZ ;  /* 0x0000000e08227227 */ /* 0x000fe200078e00ff */
[----:B------:R-:W-:-:S03]  /*7660*/  LOP3.LUT R49, R10, 0xd8, RZ, 0xfc, !PT ;  /* 0x000000d80a317812 */ /* 0x000fc600078efcff */
[----:B------:R-:W-:Y:S01]  /*7670*/  IMAD.MOV R33, RZ, RZ, -R17 ;  /* 0x000000ffff217224 */ /* 0x000fe200078e0a11 */
[----:B------:R-:W-:Y:S01]  /*7680*/  LOP3.LUT R47, R10, 0xd0, RZ, 0xfc, !PT ;  /* 0x000000d00a2f7812 */ /* 0x000fe200078efcff */
[----:B------:R-:W-:Y:S02]  /*7690*/  IMAD R13, R9, R13, R7 ;  /* 0x0000000d090d7224 */ /* 0x000fe400078e0207 */
[----:B------:R-:W-:Y:S02]  /*76a0*/  @!P1 IMAD.IADD R15, R15, 0x1, -R9 ;  /* 0x000000010f0f9824 */ /* 0x000fe400078e0a09 */
[----:B------:R-:W-:Y:S01]  /*76b0*/  IMAD.MOV R7, RZ, RZ, -R34 ;  /* 0x000000ffff077224 */ /* 0x000fe200078e0a22 */
[----:B------:R-:W-:Y:S01]  /*76c0*/  IABS R35, R49 ;  /* 0x0000003100237213 */ /* 0x000fe20000000000 */
[----:B------:R-:W-:Y:S01]  /*76d0*/  @!P4 IMAD.MOV R20, RZ, RZ, -R20 ;  /* 0x000000ffff14c224 */ /* 0x000fe200078e0a14 */
[----:B------:R-:W-:Y:S01]  /*76e0*/  ISETP.GE.AND P4, PT, R16, RZ, PT ;  /* 0x000000ff1000720c */ /* 0x000fe20003f86270 */
[C---:B------:R-:W-:Y:S01]  /*76f0*/  IMAD R6, R9.reuse, R33, R6 ;  /* 0x0000002109067224 */ /* 0x040fe200078e0206 */
[----:B------:R-:W-:Y:S01]  /*7700*/  IABS R16, R47 ;  /* 0x0000002f00107213 */ /* 0x000fe20000000000 */
[----:B------:R-:W-:Y:S01]  /*7710*/  IMAD.MOV.U32 R33, RZ, RZ, R15 ;  /* 0x000000ffff217224 */ /* 0x000fe200078e000f */
[C---:B------:R-:W-:Y:S01]  /*7720*/  ISETP.GT.U32.AND P1, PT, R9.reuse, R13, PT ;  /* 0x0000000d0900720c */ /* 0x040fe20003f24070 */
[----:B------:R-:W-:-:S02]  /*7730*/  IMAD R7, R9, R7, R14 ;  /* 0x0000000709077224 */ /* 0x000fc400078e020e */
[----:B------:R-:W-:Y:S01]  /*7740*/  @!P6 IMAD.MOV R33, RZ, RZ, -R33 ;  /* 0x000000ffff21e224 */ /* 0x000fe200078e0a21 */
[C---:B------:R-:W-:Y:S01]  /*7750*/  ISETP.GT.U32.AND P6, PT, R9.reuse, R6, PT ;  /* 0x000000060900720c */ /* 0x040fe20003fc4070 */
[----:B------:R-:W-:Y:S02]  /*7760*/  IMAD.MOV.U32 R17, RZ, RZ, R35 ;  /* 0x000000ffff117224 */ /* 0x000fe400078e0023 */
[----:B------:R-:W-:Y:S01]  /*7770*/  @!P5 IMAD.IADD R12, R12, 0x1, -R9 ;  /* 0x000000010c0cd824 */ /* 0x000fe200078e0a09 */
[----:B------:R-:W-:Y:S01]  /*7780*/  ISETP.GT.U32.AND P5, PT, R9, R7, PT ;  /* 0x000000070900720c */ /* 0x000fe20003fa4070 */
[----:B------:R-:W-:-:S04]  /*7790*/  IMAD.HI.U32 R35, R8, R16, RZ ;  /* 0x0000001008237227 */ /* 0x000fc800078e00ff */
[----:B------:R-:W-:-:S04]  /*77a0*/  IMAD.HI.U32 R34, R8, R17, RZ ;  /* 0x0000001108227227 */ /* 0x000fc800078e00ff */
[----:B------:R-:W-:Y:S02]  /*77b0*/  IMAD.MOV R14, RZ, RZ, -R35 ;  /* 0x000000ffff0e7224 */ /* 0x000fe400078e0a23 */
[----:B------:R-:W-:Y:S02]  /*77c0*/  IMAD.MOV R34, RZ, RZ, -R34 ;  /* 0x000000ffff227224 */ /* 0x000fe400078e0a22 */
[----:B------:R-:W-:Y:S02]  /*77d0*/  IMAD R14, R9, R14, R16 ;  /* 0x0000000e090e7224 */ /* 0x000fe400078e0210 */
[----:B------:R-:W-:Y:S01]  /*77e0*/  @!P1 IMAD.IADD R13, R13, 0x1, -R9 ;  /* 0x000000010d0d9824 */ /* 0x000fe200078e0a09 */
[----:B------:R-:W-:Y:S01]  /*77f0*/  LOP3.LUT R43, R10, 0xe0, RZ, 0xfc, !PT ;  /* 0x000000e00a2b7812 */ /* 0x000fe200078efcff */
[C---:B------:R-:W-:Y:S01]  /*7800*/  IMAD R15, R9.reuse, R34, R17 ;  /* 0x00000022090f7224 */ /* 0x040fe200078e0211 */
[C---:B------:R-:W-:Y:S01]  /*7810*/  ISETP.GT.U32.AND P1, PT, R9.reuse, R14, PT ;  /* 0x0000000e0900720c */ /* 0x040fe20003f24070 */
[--C-:B------:R-:W-:Y:S01]  /*7820*/  @!P6 IMAD.IADD R6, R6, 0x1, -R9.reuse ;  /* 0x000000010606e824 */ /* 0x100fe200078e0a09 */
[----:B------:R-:W-:Y:S01]  /*7830*/  ISETP.GT.U32.AND P6, PT, R9, R13, PT ;  /* 0x0000000d0900720c */ /* 0x000fe20003fc4070 */
[----:B------:R-:W-:Y:S01]  /*7840*/  IMAD.MOV.U32 R34, RZ, RZ, R12 ;  /* 0x000000ffff227224 */ /* 0x000fe200078e000c */
[----:B------:R-:W-:Y:S01]  /*7850*/  IABS R16, R43 ;  /* 0x0000002b00107213 */ /* 0x000fe20000000000 */
[----:B------:R-:W-:Y:S01]  /*7860*/  @!P5 IMAD.IADD R7, R7, 0x1, -R9 ;  /* 0x000000010707d824 */ /* 0x000fe200078e0a09 */
[C---:B------:R-:W-:Y:S01]  /*7870*/  LOP3.LUT R40, R10.reuse, 0xe8, RZ, 0xfc, !PT ;  /* 0x000000e80a287812 */ /* 0x040fe200078efcff */
[----:B------:R-:W-:Y:S01]  /*7880*/  @!P2 IMAD.MOV R34, RZ, RZ, -R34 ;  /* 0x000000ffff22a224 */ /* 0x000fe200078e0a22 */
[----:B------:R-:W-:-:S02]  /*7890*/  LOP3.LUT R42, R10, 0xf0, RZ, 0xfc, !PT ;  /* 0x000000f00a2a7812 */ /* 0x000fc400078efcff */
[----:B------:R-:W-:Y:S01]  /*78a0*/  LOP3.LUT R41, R10, 0xf8, RZ, 0xfc, !PT ;  /* 0x000000f80a297812 */ /* 0x000fe200078efcff */
[----:B------:R-:W-:Y:S01]  /*78b0*/  IMAD.HI.U32 R17, R8, R16, RZ ;  /* 0x0000001008117227 */ /* 0x000fe200078e00ff */
[C---:B------:R-:W-:Y:S02]  /*78c0*/  ISETP.GT.U32.AND P2, PT, R9.reuse, R7, PT ;  /* 0x000000070900720c */ /* 0x040fe40003f44070 */
[----:B------:R-:W-:Y:S02]  /*78d0*/  IABS R36, R40 ;  /* 0x0000002800247213 */ /* 0x000fe40000000000 */
[----:B------:R-:W-:Y:S02]  /*78e0*/  IABS R37, R42 ;  /* 0x0000002a00257213 */ /* 0x000fe40000000000 */
[----:B------:R-:W-:Y:S01]  /*78f0*/  IABS R39, R41 ;  /* 0x0000002900277213 */ /* 0x000fe20000000000 */
[----:B------:R-:W-:Y:S01]  /*7900*/  IMAD.MOV R35, RZ, RZ, -R17 ;  /* 0x000000ffff237224 */ /* 0x000fe200078e0a11 */
[----:B------:R-:W-:Y:S01]  /*7910*/  ISETP.GT.U32.AND P5, PT, R9, R6, PT ;  /* 0x000000060900720c */ /* 0x000fe20003fa4070 */
[----:B------:R-:W-:-:S02]  /*7920*/  IMAD.MOV.U32 R17, RZ, RZ, R36 ;  /* 0x000000ffff117224 */ /* 0x000fc400078e0024 */
[----:B------:R-:W-:Y:S02]  /*7930*/  IMAD.MOV.U32 R12, RZ, RZ, R37 ;  /* 0x000000ffff0c7224 */ /* 0x000fe400078e0025 */
[----:B------:R-:W-:Y:S02]  /*7940*/  @!P1 IMAD.IADD R14, R14, 0x1, -R9 ;  /* 0x000000010e0e9824 */ /* 0x000fe400078e0a09 */
[----:B------:R-:W-:Y:S02]  /*7950*/  IMAD.MOV.U32 R36, RZ, RZ, R39 ;  /* 0x000000ffff247224 */ /* 0x000fe400078e0027 */
[----:B------:R-:W-:Y:S01]  /*7960*/  @!P6 IMAD.IADD R13, R13, 0x1, -R9 ;  /* 0x000000010d0de824 */ /* 0x000fe200078e0a09 */
[C---:B------:R-:W-:Y:S01]  /*7970*/  ISETP.GT.U32.AND P6, PT, R9.reuse, R15, PT ;  /* 0x0000000f0900720c */ /* 0x040fe20003fc4070 */
[C---:B------:R-:W-:Y:S02]  /*7980*/  IMAD R16, R9.reuse, R35, R16 ;  /* 0x0000002309107224 */ /* 0x040fe400078e0210 */
[----:B------:R-:W-:Y:S01]  /*7990*/  IMAD.HI.U32 R35, R8, R17, RZ ;  /* 0x0000001108237227 */ /* 0x000fe200078e00ff */
[----:B------:R-:W-:-:S03]  /*79a0*/  ISETP.GT.U32.AND P1, PT, R9, R14, PT ;  /* 0x0000000e0900720c */ /* 0x000fc60003f24070 */
[----:B------:R-:W-:-:S04]  /*79b0*/  IMAD.HI.U32 R37, R8, R12, RZ ;  /* 0x0000000c08257227 */ /* 0x000fc800078e00ff */
[----:B------:R-:W-:-:S04]  /*79c0*/  IMAD.HI.U32 R39, R8, R36, RZ ;  /* 0x0000002408277227 */ /* 0x000fc800078e00ff */
[----:B------:R-:W-:Y:S01]  /*79d0*/  @!P2 IMAD.IADD R7, R7, 0x1, -R9 ;  /* 0x000000010707a824 */ /* 0x000fe200078e0a09 */
[----:B------:R-:W-:Y:S01]  /*79e0*/  ISETP.GE.AND P2, PT, R38, RZ, PT ;  /* 0x000000ff2600720c */ /* 0x000fe20003f46270 */
[----:B------:R-:W-:Y:S02]  /*79f0*/  IMAD.MOV R35, RZ, RZ, -R35 ;  /* 0x000000ffff237224 */ /* 0x000fe400078e0a23 */
[----:B------:R-:W-:Y:S02]  /*7a00*/  IMAD.MOV R38, RZ, RZ, -R37 ;  /* 0x000000ffff267224 */ /* 0x000fe400078e0a25 */
[----:B------:R-:W-:Y:S02]  /*7a10*/  IMAD.MOV R37, RZ, RZ, -R39 ;  /* 0x000000ffff257224 */ /* 0x000fe400078e0a27 */
[----:B------:R-:W-:Y:S01]  /*7a20*/  @!P5 IMAD.IADD R6, R6, 0x1, -R9 ;  /* 0x000000010606d824 */ /* 0x000fe200078e0a09 */
[C---:B------:R-:W-:Y:S01]  /*7a30*/  ISETP.GT.U32.AND P5, PT, R9.reuse, R16, PT ;  /* 0x000000100900720c */ /* 0x040fe20003fa4070 */
[----:B------:R-:W-:-:S02]  /*7a40*/  IMAD R17, R9, R35, R17 ;  /* 0x0000002309117224 */ /* 0x000fc400078e0211 */
[----:B------:R-:W-:Y:S02]  /*7a50*/  IMAD.MOV.U32 R35, RZ, RZ, R13 ;  /* 0x000000ffff237224 */ /* 0x000fe400078e000d */
[C---:B------:R-:W-:Y:S02]  /*7a60*/  IMAD R13, R9.reuse, R37, R36 ;  /* 0x00000025090d7224 */ /* 0x040fe400078e0224 */
[----:B------:R-:W-:Y:S02]  /*7a70*/  IMAD R12, R9, R38, R12 ;  /* 0x00000026090c7224 */ /* 0x000fe400078e020c */
[----:B------:R-:W-:Y:S02]  /*7a80*/  IMAD.MOV.U32 R36, RZ, RZ, R6 ;  /* 0x000000ffff247224 */ /* 0x000fe400078e0006 */
[----:B------:R-:W-:Y:S01]  /*7a90*/  @!P6 IMAD.IADD R15, R15, 0x1, -R9 ;  /* 0x000000010f0fe824 */ /* 0x000fe200078e0a09 */
[----:B------:R-:W-:Y:S01]  /*7aa0*/  ISETP.GT.U32.AND P6, PT, R9, R17, PT ;  /* 0x000000110900720c */ /* 0x000fe20003fc4070 */
[----:B------:R-:W-:-:S02]  /*7ab0*/  IMAD.MOV.U32 R37, RZ, RZ, R7 ;  /* 0x000000ffff257224 */ /* 0x000fc400078e0007 */
[----:B------:R-:W-:Y:S01]  /*7ac0*/  @!P3 IMAD.MOV R36, RZ, RZ, -R36 ;  /* 0x000000ffff24b224 */ /* 0x000fe200078e0a24 */
[----:B------:R-:W-:Y:S01]  /*7ad0*/  ISETP.GT.U32.AND P3, PT, R9, R12, PT ;  /* 0x0000000c0900720c */ /* 0x000fe20003f64070 */
[----:B------:R-:W-:Y:S01]  /*7ae0*/  @!P1 IMAD.IADD R14, R14, 0x1, -R9 ;  /* 0x000000010e0e9824 */ /* 0x000fe200078e0a09 */
[----:B------:R-:W-:Y:S01]  /*7af0*/  ISETP.GE.AND P1, PT, R47, RZ, PT ;  /* 0x000000ff2f00720c */ /* 0x000fe20003f26270 */
[----:B------:R-:W-:Y:S01]  /*7b00*/  @!P2 IMAD.MOV R37, RZ, RZ, -R37 ;  /* 0x000000ffff25a224 */ /* 0x000fe200078e0a25 */
[C---:B------:R-:W-:Y:S01]  /*7b10*/  ISETP.GT.U32.AND P2, PT, R9.reuse, R13, PT ;  /* 0x0000000d0900720c */ /* 0x040fe20003f44070 */
[----:B------:R-:W-:Y:S01]  /*7b20*/  @!P5 IMAD.IADD R16, R16, 0x1, -R9 ;  /* 0x000000011010d824 */ /* 0x000fe200078e0a09 */
[----:B------:R-:W-:-:S03]  /*7b30*/  ISETP.GT.U32.AND P5, PT, R9, R15, PT ;  /* 0x0000000f0900720c */ /* 0x000fc60003fa4070 */
[----:B------:R-:W-:Y:S01]  /*7b40*/  @!P6 IMAD.IADD R17, R17, 0x1, -R9 ;  /* 0x000000011111e824 */ /* 0x000fe200078e0a09 */
[----:B------:R-:W-:-:S03]  /*7b50*/  ISETP.GE.AND P6, PT, R49, RZ, PT ;  /* 0x000000ff3100720c */ /* 0x000fc60003fc6270 */
[----:B------:R-:W-:Y:S02]  /*7b60*/  @!P3 IMAD.IADD R12, R12, 0x1, -R9 ;  /* 0x000000010c0cb824 */ /* 0x000fe400078e0a09 */
[----:B------:R-:W-:Y:S01]  /*7b70*/  @!P1 IMAD.MOV R14, RZ, RZ, -R14 ;  /* 0x000000ffff0e9224 */ /* 0x000fe200078e0a0e */
[C---:B------:R-:W-:Y:S01]  /*7b80*/  ISETP.GT.U32.AND P1, PT, R9.reuse, R17, PT ;  /* 0x000000110900720c */ /* 0x040fe20003f24070 */
[----:B------:R-:W-:Y:S01]  /*7b90*/  @!P4 IMAD.MOV R35, RZ, RZ, -R35 ;  /* 0x000000ffff23c224 */ /* 0x000fe200078e0a23 */
[----:B------:R-:W-:Y:S01]  /*7ba0*/  ISETP.GT.U32.AND P4, PT, R9, R16, PT ;  /* 0x000000100900720c */ /* 0x000fe20003f84070 */
[--C-:B------:R-:W-:Y:S01]  /*7bb0*/  @!P2 IMAD.IADD R13, R13, 0x1, -R9.reuse ;  /* 0x000000010d0da824 */ /* 0x100fe200078e0a09 */
[----:B------:R-:W-:Y:S01]  /*7bc0*/  ISETP.GT.U32.AND P2, PT, R9, R12, PT ;  /* 0x0000000c0900720c */ /* 0x000fe20003f44070 */
[----:B------:R-:W-:Y:S01]  /*7bd0*/  @!P5 IMAD.IADD R15, R15, 0x1, -R9 ;  /* 0x000000010f0fd824 */ /* 0x000fe200078e0a09 */
[----:B------:R-:W-:Y:S02]  /*7be0*/  ISETP.GE.AND P3, PT, R40, RZ, PT ;  /* 0x000000ff2800720c */ /* 0x000fe40003f66270 */
[----:B------:R-:W-:Y:S01]  /*7bf0*/  ISETP.GE.AND P5, PT, R43, RZ, PT ;  /* 0x000000ff2b00720c */ /* 0x000fe20003fa6270 */
[----:B------:R-:W-:Y:S01]  /*7c00*/  @!P6 IMAD.MOV R15, RZ, RZ, -R15 ;  /* 0x000000ffff0fe224 */ /* 0x000fe200078e0a0f */
[----:B------:R-:W-:Y:S01]  /*7c10*/  ISETP.GT.U32.AND P6, PT, R9, R13, PT ;  /* 0x0000000d0900720c */ /* 0x000fe20003fc4070 */
[----:B------:R-:W-:-:S02]  /*7c20*/  VIADD R85, R75, 0x3f ;  /* 0x0000003f4b557836 */ /* 0x000fc40000000000 */
[--C-:B------:R-:W-:Y:S02]  /*7c30*/  @!P1 IMAD.IADD R17, R17, 0x1, -R9.reuse ;  /* 0x0000000111119824 */ /* 0x100fe400078e0a09 */
[--C-:B------:R-:W-:Y:S01]  /*7c40*/  @!P4 IMAD.IADD R16, R16, 0x1, -R9.reuse ;  /* 0x000000011010c824 */ /* 0x100fe200078e0a09 */
[----:B------:R-:W-:Y:S01]  /*7c50*/  LOP3.LUT R89, R77, 0x3f, RZ, 0xc0, !PT ;  /* 0x0000003f4d597812 */ /* 0x000fe200078ec0ff */
[----:B------:R-:W-:Y:S01]  /*7c60*/  @!P2 IMAD.IADD R12, R12, 0x1, -R9 ;  /* 0x000000010c0ca824 */ /* 0x000fe200078e0a09 */
[----:B------:R-:W-:Y:S01]  /*7c70*/  ISETP.GT.AND P2, PT, R85, 0x3f, PT ;  /* 0x0000003f5500780c */ /* 0x000fe20003f44270 */
[----:B------:R-:W-:Y:S01]  /*7c80*/  @!P3 IMAD.MOV R17, RZ, RZ, -R17 ;  /* 0x000000ffff11b224 */ /* 0x000fe200078e0a11 */
[----:B------:R-:W-:Y:S01]  /*7c90*/  ISETP.NE.AND P3, PT, R11, RZ, PT ;  /* 0x000000ff0b00720c */ /* 0x000fe20003f65270 */
[----:B------:R-:W-:Y:S01]  /*7ca0*/  @!P5 IMAD.MOV R16, RZ, RZ, -R16 ;  /* 0x000000ffff10d224 */ /* 0x000fe200078e0a10 */
[----:B------:R-:W-:Y:S02]  /*7cb0*/  LOP3.LUT R85, RZ, R11, RZ, 0x33, !PT ;  /* 0x0000000bff557212 */ /* 0x000fe400078e33ff */
[----:B------:R-:W-:Y:S01]  /*7cc0*/  ISETP.GE.AND P5, PT, R42, RZ, PT ;  /* 0x000000ff2a00720c */ /* 0x000fe20003fa6270 */
[----:B------:R-:W-:Y:S01]  /*7cd0*/  IMAD R6, R89, R5, RZ ;  /* 0x0000000559067224 */ /* 0x000fe200078e02ff */
[----:B------:R-:W-:-:S02]  /*7ce0*/  SEL R38, R85, R54, !P3 ;  /* 0x0000003655267207 */ /* 0x000fc40005800000 */
[----:B------:R-:W-:Y:S02]  /*7cf0*/  LOP3.LUT R42, R10, 0x5c, RZ, 0xfc, !PT ;  /* 0x0000005c0a2a7812 */ /* 0x000fe400078efcff */
[----:B------:R-:W-:Y:S01]  /*7d00*/  SEL R39, R85, R53, !P3 ;  /* 0x0000003555277207 */ /* 0x000fe20005800000 */
[----:B------:R-:W-:Y:S01]  /*7d10*/  @!P6 IMAD.IADD R13, R13, 0x1, -R9 ;  /* 0x000000010d0de824 */ /* 0x000fe200078e0a09 */
[----:B------:R-:W-:Y:S01]  /*7d20*/  ISETP.GE.AND P1, PT, R41, RZ, PT ;  /* 0x000000ff2900720c */ /* 0x000fe20003f26270 */
[----:B------:R-:W-:Y:S01]  /*7d30*/  IMAD R41, R38, UR6, RZ ;  /* 0x0000000626297c24 */ /* 0x000fe2000f8e02ff */
[----:B------:R-:W-:Y:S02]  /*7d40*/  IADD3 R7, P6, PT, R6, UR14, RZ ;  /* 0x0000000e06077c10 */ /* 0x000fe4000ffde0ff */
[----:B------:R-:W-:Y:S01]  /*7d50*/  IABS R11, R42 ;  /* 0x0000002a000b7213 */ /* 0x000fe20000000000 */
[----:B------:R-:W-:Y:S01]  /*7d60*/  IMAD R40, R39, UR6, RZ ;  /* 0x0000000627287c24 */ /* 0x000fe2000f8e02ff */
[----:B------:R-:W-:-:S02]  /*7d70*/  ISETP.LT.AND P2, PT, R89, R75, P2 ;  /* 0x0000004b5900720c */ /* 0x000fc40001741270 */
[----:B------:R-:W-:Y:S01]  /*7d80*/  LEA.HI.X.SX32 R6, R6, UR15, 0x1, P6 ;  /* 0x0000000f06067c11 */ /* 0x000fe2000b0f0eff */
[----:B------:R-:W-:Y:S01]  /*7d90*/  IMAD.HI.U32 R39, R8, R11, RZ ;  /* 0x0000000b08277227 */ /* 0x000fe200078e00ff */
[----:B------:R-:W-:-:S03]  /*7da0*/  IADD3 R93, P6, PT, R41, R7, RZ ;  /* 0x00000007295d7210 */ /* 0x000fc60007fde0ff */
[----:B------:R-:W-:Y:S01]  /*7db0*/  @!P5 IMAD.MOV R12, RZ, RZ, -R12 ;  /* 0x000000ffff0cd224 */ /* 0x000fe200078e0a0c */
[C---:B------:R-:W-:Y:S01]  /*7dc0*/  IADD3 R89, P5, PT, R40.reuse, R7, RZ ;  /* 0x0000000728597210 */ /* 0x040fe20007fbe0ff */
[----:B------:R-:W-:Y:S01]  /*7dd0*/  IMAD.MOV R39, RZ, RZ, -R39 ;  /* 0x000000ffff277224 */ /* 0x000fe200078e0a27 */
[----:B------:R-:W-:Y:S02]  /*7de0*/  SEL R38, R85, R52, !P3 ;  /* 0x0000003455267207 */ /* 0x000fe40005800000 */
[-C--:B------:R-:W-:Y:S02]  /*7df0*/  LEA.HI.X.SX32 R41, R41, R6.reuse, 0x1, P6 ;  /* 0x0000000629297211 */ /* 0x080fe400030f0eff */
[----:B------:R-:W-:Y:S01]  /*7e00*/  LEA.HI.X.SX32 R90, R40, R6, 0x1, P5 ;  /* 0x00000006285a7211 */ /* 0x000fe200028f0eff */
[----:B------:R-:W-:Y:S01]  /*7e10*/  IMAD R11, R9, R39, R11 ;  /* 0x00000027090b7224 */ /* 0x000fe200078e020b */
[----:B------:R-:W-:Y:S01]  /*7e20*/  ISETP.GE.AND P5, PT, R42, RZ, PT ;  /* 0x000000ff2a00720c */ /* 0x000fe20003fa6270 */
[----:B------:R-:W-:Y:S01]  /*7e30*/  IMAD R42, R38, UR6, RZ ;  /* 0x00000006262a7c24 */ /* 0x000fe2000f8e02ff */
[----:B------:R-:W-:Y:S01]  /*7e40*/  PRMT R91, RZ, 0x7610, R91 ;  /* 0x00007610ff5b7816 */ /* 0x000fe2000000005b */
[----:B------:R-:W-:-:S02]  /*7e50*/  @P2 IMAD.MOV.U32 R38, RZ, RZ, R93 ;  /* 0x000000ffff262224 */ /* 0x000fc400078e005d */
[----:B------:R-:W-:-:S05]  /*7e60*/  @P2 IMAD.MOV.U32 R39, RZ, RZ, R41 ;  /* 0x000000ffff272224 */ /* 0x000fca00078e0029 */
[----:B------:R0:W2:Y:S01]  /*7e70*/  @P2 LDG.E.U8 R91, desc[UR18][R38.64] ;  /* 0x00000012265b2981 */ /* 0x0000a2000c1e1100 */
[----:B------:R-:W-:Y:S01]  /*7e80*/  PRMT R0, RZ, 0x7610, R0 ;  /* 0x00007610ff007816 */ /* 0x000fe20000000000 */
[----:B0-----:R-:W-:Y:S02]  /*7e90*/  @P2 IMAD.MOV.U32 R38, RZ, RZ, R89 ;  /* 0x000000ffff262224 */ /* 0x001fe400078e0059 */
[----:B------:R-:W-:-:S05]  /*7ea0*/  @P2 IMAD.MOV.U32 R39, RZ, RZ, R90 ;  /* 0x000000ffff272224 */ /* 0x000fca00078e005a */
[----:B------:R0:W3:Y:S04]  /*7eb0*/  @P2 LDG.E.U8 R0, desc[UR18][R38.64] ;  /* 0x0000001226002981 */ /* 0x0000e8000c1e1100 */
[----:B------:R-:W-:Y:S04]  /*7ec0*/  STL [R1+0xcf4], R88 ;  /* 0x000cf45801007387 */ /* 0x000fe80000100800 */
[----:B------:R-:W-:Y:S04]  /*7ed0*/  STL [R1+0xcf8], R86 ;  /* 0x000cf85601007387 */ /* 0x000fe80000100800 */
[----:B------:R-:W-:Y:S04]  /*7ee0*/  STL [R1+0xcfc], R87 ;  /* 0x000cfc5701007387 */ /* 0x000fe80000100800 */
[----:B------:R-:W-:Y:S04]  /*7ef0*/  STL [R1+0xd00], R84 ;  /* 0x000d005401007387 */ /* 0x000fe80000100800 */
[----:B------:R-:W-:Y:S04]  /*7f00*/  STL [R1+0xd04], R80 ;  /* 0x000d045001007387 */ /* 0x000fe80000100800 */
[----:B------:R-:W-:Y:S04]  /*7f10*/  STL [R1+0xce4], R5 ;  /* 0x000ce40501007387 */ /* 0x000fe80000100800 */
[----:B------:R-:W-:Y:S04]  /*7f20*/  STL [R1+0x4c4], R89 ;  /* 0x0004c45901007387 */ /* 0x000fe80000100800 */
[----:B------:R1:W-:Y:S04]  /*7f30*/  STL [R1+0xcc], R93 ;  /* 0x0000cc5d01007387 */ /* 0x0003e80000100800 */
[----:B------:R-:W-:Y:S01]  /*7f40*/  STL [R1+0x4c0], R90 ;  /* 0x0004c05a01007387 */ /* 0x000fe20000100800 */
[----:B0-----:R-:W-:-:S03]  /*7f50*/  SEL R38, R85, R50, !P3 ;  /* 0x0000003255267207 */ /* 0x001fc60005800000 */
[----:B------:R0:W-:Y:S04]  /*7f60*/  STL [R1+0xc8], R41 ;  /* 0x0000c82901007387 */ /* 0x0001e80000100800 */
[----:B-1----:R-:W4:Y:S01]  /*7f70*/  LDL.LU R93, [R1+0xd20] ;  /* 0x000d2000015d7983 */ /* 0x002f220000300800 */
[----:B------:R-:W-:Y:S02]  /*7f80*/  SEL R40, R85, R51, !P3 ;  /* 0x0000003355287207 */ /* 0x000fe40005800000 */
[----:B------:R-:W-:-:S03]  /*7f90*/  PRMT R92, RZ, 0x7610, R92 ;  /* 0x00007610ff5c7816 */ /* 0x000fc6000000005c */
[----:B0-----:R-:W-:Y:S01]  /*7fa0*/  IMAD R41, R40, UR6, RZ ;  /* 0x0000000628297c24 */ /* 0x001fe2000f8e02ff */
[----:B--2---:R0:W-:Y:S02]  /*7fb0*/  STL [R1+0x1cc], R91 ;  /* 0x0001cc5b01007387 */ /* 0x0041e40000100800 */
[----:B0-----:R-:W-:-:S04]  /*7fc0*/  IADD3 R91, P6, PT, R42, R7, RZ ;  /* 0x000000072a5b7210 */ /* 0x001fc80007fde0ff */
[----:B------:R-:W-:Y:S01]  /*7fd0*/  LEA.HI.X.SX32 R39, R42, R6, 0x1, P6 ;  /* 0x000000062a277211 */ /* 0x000fe200030f0eff */
[----:B------:R-:W-:Y:S02]  /*7fe0*/  IMAD R42, R38, UR6, RZ ;  /* 0x00000006262a7c24 */ /* 0x000fe4000f8e02ff */
[----:B------:R-:W-:Y:S01]  /*7ff0*/  @P2 IMAD.MOV.U32 R38, RZ, RZ, R91 ;  /* 0x000000ffff262224 */ /* 0x000fe200078e005b */
[----:B------:R-:W-:-:S04]  /*8000*/  IADD3 R90, P6, PT, R41, R7, RZ ;  /* 0x00000007295a7210 */ /* 0x000fc80007fde0ff */
[----:B------:R0:W2:Y:S04]  /*8010*/  @P2 LDG.E.U8 R92, desc[UR18][R38.64] ;  /* 0x00000012265c2981 */ /* 0x0000a8000c1e1100 */
[----:B---3--:R-:W-:Y:S04]  /*8020*/  STL [R1+0xce8], R0 ;  /* 0x000ce80001007387 */ /* 0x008fe80000100800 */
[----:B------:R1:W-:Y:S04]  /*8030*/  STL [R1+0xec], R91 ;  /* 0x0000ec5b01007387 */ /* 0x0003e80000100800 */
[----:B------:R3:W-:Y:S04]  /*8040*/  STL [R1+0xe8], R39 ;  /* 0x0000e82701007387 */ /* 0x0007e80000100800 */
[----:B------:R-:W-:Y:S04]  /*8050*/  STL [R1+0x10c], R90 ;  /* 0x00010c5a01007387 */ /* 0x000fe80000100800 */
[----:B-1----:R-:W4:Y:S01]  /*8060*/  LDL.LU R91, [R1+0xd1c] ;  /* 0x000d1c00015b7983 */ /* 0x002f220000300800 */
[----:B------:R-:W-:Y:S01]  /*8070*/  LEA.HI.X.SX32 R89, R41, R6, 0x1, P6 ;  /* 0x0000000629597211 */ /* 0x000fe200030f0eff */
[----:B------:R-:W-:Y:S01]  /*8080*/  @!P1 IMAD.MOV R13, RZ, RZ, -R13 ;  /* 0x000000ffff0d9224 */ /* 0x000fe200078e0a0d */
[----:B------:R-:W-:Y:S01]  /*8090*/  ISETP.GE.AND P1, PT, R73, RZ, PT ;  /* 0x000000ff4900720c */ /* 0x000fe20003f26270 */
[----:B0-----:R-:W-:Y:S01]  /*80a0*/  @P2 IMAD.MOV.U32 R38, RZ, RZ, R90 ;  /* 0x000000ffff262224 */ /* 0x001fe200078e005a */
[----:B------:R-:W-:Y:S01]  /*80b0*/  PRMT R73, RZ, 0x7610, R73 ;  /* 0x00007610ff497816 */ /* 0x000fe20000000049 */
[----:B---3--:R-:W-:-:S05]  /*80c0*/  IMAD.MOV.U32 R39, RZ, RZ, R89 ;  /* 0x000000ffff277224 */ /* 0x008fca00078e0059 */
[----:B------:R0:W3:Y:S02]  /*80d0*/  @P2 LDG.E.U8 R73, desc[UR18][R38.64] ;  /* 0x0000001226492981 */ /* 0x0000e4000c1e1100 */
[----:B0-----:R-:W-:Y:S02]  /*80e0*/  SEL R38, R85, R46, !P3 ;  /* 0x0000002e55267207 */ /* 0x001fe40005800000 */
[----:B--2---:R0:W-:Y:S04]  /*80f0*/  STL [R1+0x1c8], R92 ;  /* 0x0001c85c01007387 */ /* 0x0041e80000100800 */
[----:B0-----:R-:W2:Y:S04]  /*8100*/  LDL.LU R92, [R1+0xd18] ;  /* 0x000d1800015c7983 */ /* 0x001ea80000300800 */
[----:B------:R0:W-:Y:S02]  /*8110*/  STL [R1+0x108], R89 ;  /* 0x0001085901007387 */ /* 0x0001e40000100800 */
[----:B0-----:R-:W-:-:S02]  /*8120*/  IADD3 R89, P6, PT, R42, R7, RZ ;  /* 0x000000072a597210 */ /* 0x001fc40007fde0ff */
[----:B----4-:R-:W-:Y:S02]  /*8130*/  PRMT R91, RZ, 0x7610, R91 ;  /* 0x00007610ff5b7816 */ /* 0x010fe4000000005b */
[----:B------:R-:W-:Y:S01]  /*8140*/  LEA.HI.X.SX32 R39, R42, R6, 0x1, P6 ;  /* 0x000000062a277211 */ /* 0x000fe200030f0eff */
[----:B------:R-:W-:Y:S02]  /*8150*/  IMAD R42, R38, UR6, RZ ;  /* 0x00000006262a7c24 */ /* 0x000fe4000f8e02ff */
[----:B------:R-:W-:-:S05]  /*8160*/  @P2 IMAD.MOV.U32 R38, RZ, RZ, R89 ;  /* 0x000000ffff262224 */ /* 0x000fca00078e0059 */
[----:B------:R0:W4:Y:S01]  /*8170*/  @P2 LDG.E.U8 R91, desc[UR18][R38.64] ;  /* 0x00000012265b2981 */ /* 0x000122000c1e1100 */
[----:B------:R-:W-:-:S05]  /*8180*/  SEL R40, R85, R48, !P3 ;  /* 0x0000003055287207 */ /* 0x000fca0005800000 */
[----:B------:R-:W-:Y:S01]  /*8190*/  IMAD R41, R40, UR6, RZ ;  /* 0x0000000628297c24 */ /* 0x000fe2000f8e02ff */
[----:B---3--:R-:W-:Y:S04]  /*81a0*/  STL [R1+0xcec], R73 ;  /* 0x000cec4901007387 */ /* 0x008fe80000100800 */
[C---:B------:R-:W-:Y:S01]  /*81b0*/  IADD3 R90, P6, PT, R41.reuse, R7, RZ ;  /* 0x00000007295a7210 */ /* 0x040fe20007fde0ff */
[----:B------:R1:W-:Y:S03]  /*81c0*/  STL [R1+0x12c], R89 ;  /* 0x00012c5901007387 */ /* 0x0003e60000100800 */
[----:B------:R-:W-:Y:S01]  /*81d0*/  LEA.HI.X.SX32 R41, R41, R6, 0x1, P6 ;  /* 0x0000000629297211 */ /* 0x000fe200030f0eff */
[----:B------:R3:W-:Y:S01]  /*81e0*/  STL [R1+0x128], R39 ;  /* 0x0001282701007387 */ /* 0x0007e20000100800 */
[----:B------:R-:W-:Y:S01]  /*81f0*/  PRMT R88, RZ, 0x7610, R88 ;  /* 0x00007610ff587816 */ /* 0x000fe20000000058 */
[----:B0-----:R-:W-:-:S02]  /*8200*/  @P2 IMAD.MOV.U32 R38, RZ, RZ, R90 ;  /* 0x000000ffff262224 */ /* 0x001fc400078e005a */
[----:B------:R-:W-:Y:S04]  /*8210*/  STL [R1+0x14c], R90 ;  /* 0x00014c5a01007387 */ /* 0x000fe80000100800 */
[----:B-1----:R-:W2:Y:S01]  /*8220*/  LDL.LU R89, [R1+0xd14] ;  /* 0x000d140001597983 */ /* 0x002ea20000300800 */
[----:B---3--:R-:W-:-:S05]  /*8230*/  IMAD.MOV.U32 R39, RZ, RZ, R41 ;  /* 0x000000ffff277224 */ /* 0x008fca00078e0029 */
[----:B------:R0:W3:Y:S02]  /*8240*/  @P2 LDG.E.U8 R88, desc[UR18][R38.64] ;  /* 0x0000001226582981 */ /* 0x0000e4000c1e1100 */
[----:B0-----:R-:W-:Y:S02]  /*8250*/  SEL R38, R85, R44, !P3 ;  /* 0x0000002c55267207 */ /* 0x001fe40005800000 */
[----:B------:R-:W-:Y:S01]  /*8260*/  PRMT R93, RZ, 0x7610, R93 ;  /* 0x00007610ff5d7816 */ /* 0x000fe2000000005d */
[----:B----4-:R0:W-:Y:S04]  /*8270*/  STL [R1+0x1c4], R91 ;  /* 0x0001c45b01007387 */ /* 0x0101e80000100800 */
[----:B0-----:R-:W4:Y:S04]  /*8280*/  LDL.LU R91, [R1+0xd10] ;  /* 0x000d1000015b7983 */ /* 0x001f280000300800 */
[----:B------:R0:W-:Y:S02]  /*8290*/  STL [R1+0x148], R41 ;  /* 0x0001482901007387 */ /* 0x0001e40000100800 */
[----:B0-----:R-:W-:-:S04]  /*82a0*/  IADD3 R41, P6, PT, R42, R7, RZ ;  /* 0x000000072a297210 */ /* 0x001fc80007fde0ff */
[----:B------:R-:W-:Y:S01]  /*82b0*/  LEA.HI.X.SX32 R90, R42, R6, 0x1, P6 ;  /* 0x000000062a5a7211 */ /* 0x000fe200030f0eff */
[----:B------:R0:W-:Y:S01]  /*82c0*/  STL [R1+0x16c], R41 ;  /* 0x00016c2901007387 */ /* 0x0001e20000100800 */
[----:B------:R-:W-:Y:S02]  /*82d0*/  IMAD.MOV.U32 R39, RZ, RZ, R41 ;  /* 0x000000ffff277224 */ /* 0x000fe400078e0029 */
[----:B0-----:R-:W-:Y:S02]  /*82e0*/  IMAD R41, R38, UR6, RZ ;  /* 0x0000000626297c24 */ /* 0x001fe4000f8e02ff */
[----:B------:R-:W-:-:S05]  /*82f0*/  IMAD.MOV.U32 R38, RZ, RZ, R90 ;  /* 0x000000ffff267224 */ /* 0x000fca00078e005a */
[----:B------:R-:W-:-:S04]  /*8300*/  @P2 LOP3.LUT R39, R39, R38, RZ, 0x3c, !PT ;  /* 0x0000002627272212 */ /* 0x000fc800078e3cff */
[----:B------:R-:W-:-:S04]  /*8310*/  @P2 LOP3.LUT R38, R39, R38, RZ, 0x3c, !PT ;  /* 0x0000002627262212 */ /* 0x000fc800078e3cff */
[----:B------:R-:W-:-:S05]  /*8320*/  @P2 LOP3.LUT R39, R39, R38, RZ, 0x3c, !PT ;  /* 0x0000002627272212 */ /* 0x000fca00078e3cff */
[----:B------:R0:W2:Y:S01]  /*8330*/  @P2 LDG.E.U8 R93, desc[UR18][R38.64] ;  /* 0x00000012265d2981 */ /* 0x0000a2000c1e1100 */
[----:B------:R-:W-:-:S05]  /*8340*/  SEL R40, R85, R45, !P3 ;  /* 0x0000002d55287207 */ /* 0x000fca0005800000 */
[----:B------:R-:W-:Y:S01]  /*8350*/  IMAD R40, R40, UR6, RZ ;  /* 0x0000000628287c24 */ /* 0x000fe2000f8e02ff */
[----:B---3--:R1:W-:Y:S04]  /*8360*/  STL [R1+0x1c0], R88 ;  /* 0x0001c05801007387 */ /* 0x0083e80000100800 */
[----:B------:R3:W-:Y:S01]  /*8370*/  STL [R1+0x168], R90 ;  /* 0x0001685a01007387 */ /* 0x0007e20000100800 */
[----:B-1----:R-:W-:-:S04]  /*8380*/  IADD3 R88, P6, PT, R40, R7, RZ ;  /* 0x0000000728587210 */ /* 0x002fc80007fde0ff */
[----:B---3--:R-:W-:Y:S01]  /*8390*/  LEA.HI.X.SX32 R90, R40, R6, 0x1, P6 ;  /* 0x00000006285a7211 */ /* 0x008fe200030f0eff */
[----:B------:R-:W-:Y:S01]  /*83a0*/  STL [R1+0x194], R88 ;  /* 0x0001945801007387 */ /* 0x000fe20000100800 */
[----:B------:R-:W-:Y:S01]  /*83b0*/  PRMT R86, RZ, 0x7610, R86 ;  /* 0x00007610ff567816 */ /* 0x000fe20000000056 */
[----:B0-----:R-:W-:Y:S02]  /*83c0*/  @P2 IMAD.MOV.U32 R38, RZ, RZ, R88 ;  /* 0x000000ffff262224 */ /* 0x001fe400078e0058 */
[----:B------:R-:W-:Y:S01]  /*83d0*/  STL [R1+0x190], R90 ;  /* 0x0001905a01007387 */ /* 0x000fe20000100800 */
[----:B------:R-:W-:Y:S01]  /*83e0*/  @P2 IMAD.MOV.U32 R39, RZ, RZ, R90 ;  /* 0x000000ffff272224 */ /* 0x000fe200078e005a */
[C---:B------:R-:W-:Y:S02]  /*83f0*/  SEL R31, R85.reuse, R31, !P3 ;  /* 0x0000001f551f7207 */ /* 0x040fe40005800000 */
[----:B------:R-:W-:Y:S02]  /*8400*/  SEL R29, R85, R29, !P3 ;  /* 0x0000001d551d7207 */ /* 0x000fe40005800000 */
[----:B------:R0:W3:Y:S01]  /*8410*/  @P2 LDG.E.U8 R86, desc[UR18][R38.64] ;  /* 0x0000001226562981 */ /* 0x0000e2000c1e1100 */
[----:B------:R-:W-:Y:S01]  /*8420*/  IMAD R40, R31, UR6, RZ ;  /* 0x000000061f287c24 */ /* 0x000fe2000f8e02ff */
[----:B------:R-:W-:-:S02]  /*8430*/  PRMT R87, RZ, 0x7610, R87 ;  /* 0x00007610ff577816 */ /* 0x000fc40000000057 */
[----:B------:R-:W-:Y:S01]  /*8440*/  SEL R31, R85, R28, !P3 ;  /* 0x0000001c551f7207 */ /* 0x000fe20005800000 */
[----:B0-----:R-:W-:Y:S01]  /*8450*/  IMAD R38, R29, UR6, RZ ;  /* 0x000000061d267c24 */ /* 0x001fe2000f8e02ff */
[----:B--2---:R0:W-:Y:S02]  /*8460*/  STL [R1+0x1bc], R93 ;  /* 0x0001bc5d01007387 */ /* 0x0041e40000100800 */
[----:B0-----:R-:W-:-:S04]  /*8470*/  IADD3 R93, P6, PT, R41, R7, RZ ;  /* 0x00000007295d7210 */ /* 0x001fc80007fde0ff */
[----:B------:R-:W-:Y:S01]  /*8480*/  LEA.HI.X.SX32 R90, R41, R6, 0x1, P6 ;  /* 0x00000006295a7211 */ /* 0x000fe200030f0eff */
[----:B------:R-:W-:-:S04]  /*8490*/  @P2 IMAD.MOV.U32 R28, RZ, RZ, R93 ;  /* 0x000000ffff1c2224 */ /* 0x000fc800078e005d */
[----:B------:R-:W-:-:S05]  /*84a0*/  @P2 IMAD.MOV.U32 R29, RZ, RZ, R90 ;  /* 0x000000ffff1d2224 */ /* 0x000fca00078e005a */
[----:B------:R0:W2:Y:S04]  /*84b0*/  @P2 LDG.E.U8 R87, desc[UR18][R28.64] ;  /* 0x000000121c572981 */ /* 0x0000a8000c1e1100 */
[----:B------:R-:W-:Y:S04]  /*84c0*/  STL [R1+0x26c], R93 ;  /* 0x00026c5d01007387 */ /* 0x000fe80000100800 */
[----:B---3--:R1:W-:Y:S01]  /*84d0*/  STL [R1+0x1b8], R86 ;  /* 0x0001b85601007387 */ /* 0x0083e20000100800 */
[----:B------:R-:W-:-:S03]  /*84e0*/  PRMT R80, RZ, 0x7610, R80 ;  /* 0x00007610ff507816 */ /* 0x000fc60000000050 */
[----:B------:R3:W-:Y:S01]  /*84f0*/  STL [R1+0x1b0], R90 ;  /* 0x0001b05a01007387 */ /* 0x0007e20000100800 */
[----:B-1----:R-:W-:-:S04]  /*8500*/  IADD3 R86, P6, PT, R40, R7, RZ ;  /* 0x0000000728567210 */ /* 0x002fc80007fde0ff */
[----:B------:R-:W-:Y:S01]  /*8510*/  LEA.HI.X.SX32 R88, R40, R6, 0x1, P6 ;  /* 0x0000000628587211 */ /* 0x000fe200030f0eff */
[----:B------:R-:W-:Y:S01]  /*8520*/  STL [R1+0x284], R86 ;  /* 0x0002845601007387 */ /* 0x000fe20000100800 */
[----:B0-----:R-:W-:-:S03]  /*8530*/  @P2 IMAD.MOV.U32 R28, RZ, RZ, R86 ;  /* 0x000000ffff1c2224 */ /* 0x001fc600078e0056 */
[----:B---3--:R-:W3:Y:S01]  /*8540*/  LDL.LU R90, [R1+0xd0c] ;  /* 0x000d0c00015a7983 */ /* 0x008ee20000300800 */
[----:B------:R-:W-:-:S03]  /*8550*/  @P2 IMAD.MOV.U32 R29, RZ, RZ, R88 ;  /* 0x000000ffff1d2224 */ /* 0x000fc600078e0058 */
[----:B------:R-:W3:Y:S04]  /*8560*/  LDL.LU R93, [R1+0xd08] ;  /* 0x000d0800015d7983 */ /* 0x000ee80000300800 */
[----:B------:R-:W-:Y:S01]  /*8570*/  STL [R1+0x280], R88 ;  /* 0x0002805801007387 */ /* 0x000fe20000100800 */
[----:B------:R-:W-:-:S03]  /*8580*/  SEL R27, R85, R27, !P3 ;  /* 0x0000001b551b7207 */ /* 0x000fc60005800000 */
[----:B------:R0:W3:Y:S01]  /*8590*/  @P2 LDG.E.U8 R80, desc[UR18][R28.64] ;  /* 0x000000121c502981 */ /* 0x0000e2000c1e1100 */
[----:B------:R-:W-:Y:S02]  /*85a0*/  PRMT R84, RZ, 0x7610, R84 ;  /* 0x00007610ff547816 */ /* 0x000fe40000000054 */
[----:B0-----:R-:W-:Y:S01]  /*85b0*/  SEL R28, R85, R26, !P3 ;  /* 0x0000001a551c7207 */ /* 0x001fe20005800000 */
[----:B------:R-:W-:Y:S01]  /*85c0*/  IMAD R29, R27, UR6, RZ ;  /* 0x000000061b1d7c24 */ /* 0x000fe2000f8e02ff */
[----:B--2---:R0:W-:Y:S02]  /*85d0*/  STL [R1+0x1b4], R87 ;  /* 0x0001b45701007387 */ /* 0x0041e40000100800 */
[----:B0-----:R-:W-:-:S04]  /*85e0*/  IADD3 R87, P6, PT, R38, R7, RZ ;  /* 0x0000000726577210 */ /* 0x001fc80007fde0ff */
[----:B------:R-:W-:Y:S01]  /*85f0*/  LEA.HI.X.SX32 R88, R38, R6, 0x1, P6 ;  /* 0x0000000626587211 */ /* 0x000fe200030f0eff */
[----:B------:R-:W-:-:S04]  /*8600*/  @P2 IMAD.MOV.U32 R26, RZ, RZ, R87 ;  /* 0x000000ffff1a2224 */ /* 0x000fc800078e0057 */
[----:B------:R-:W-:-:S05]  /*8610*/  @P2 IMAD.MOV.U32 R27, RZ, RZ, R88 ;  /* 0x000000ffff1b2224 */ /* 0x000fca00078e0058 */
[----:B------:R0:W2:Y:S01]  /*8620*/  @P2 LDG.E.U8 R84, desc[UR18][R26.64] ;  /* 0x000000121a542981 */ /* 0x0000a2000c1e1100 */
[----:B------:R-:W-:-:S03]  /*8630*/  IMAD R31, R31, UR6, RZ ;  /* 0x000000061f1f7c24 */ /* 0x000fc6000f8e02ff */
[----:B------:R-:W-:Y:S01]  /*8640*/  STL [R1+0x29c], R87 ;  /* 0x00029c5701007387 */ /* 0x000fe20000100800 */
[----:B------:R-:W-:-:S03]  /*8650*/  PRMT R43, RZ, 0x7610, R43 ;  /* 0x00007610ff2b7816 */ /* 0x000fc6000000002b */
[----:B---3--:R1:W-:Y:S02]  /*8660*/  STL [R1+0x1ac], R80 ;  /* 0x0001ac5001007387 */ /* 0x0083e40000100800 */
[C---:B-1----:R-:W-:Y:S02]  /*8670*/  IADD3 R80, P6, PT, R31.reuse, R7, RZ ;  /* 0x000000071f507210 */ /* 0x042fe40007fde0ff */
[----:B------:R-:W-:Y:S02]  /*8680*/  STL [R1+0x298], R88 ;  /* 0x0002985801007387 */ /* 0x000fe40000100800 */
[----:B------:R-:W-:Y:S02]  /*8690*/  LEA.HI.X.SX32 R86, R31, R6, 0x1, P6 ;  /* 0x000000061f567211 */ /* 0x000fe400030f0eff */
[----:B------:R-:W-:Y:S01]  /*86a0*/  STL [R1+0x2b4], R80 ;  /* 0x0002b45001007387 */ /* 0x000fe20000100800 */
[----:B0-----:R-:W-:-:S03]  /*86b0*/  @P2 IMAD.MOV.U32 R26, RZ, RZ, R80 ;  /* 0x000000ffff1a2224 */ /* 0x001fc600078e0050 */
[----:B------:R-:W-:Y:S01]  /*86c0*/  STL [R1+0x2b0], R86 ;  /* 0x0002b05601007387 */ /* 0x000fe20000100800 */
[----:B------:R-:W-:Y:S01]  /*86d0*/  @P2 IMAD.MOV.U32 R27, RZ, RZ, R86 ;  /* 0x000000ffff1b2224 */ /* 0x000fe200078e0056 */
[----:B------:R-:W-:-:S04]  /*86e0*/  SEL R25, R85, R25, !P3 ;  /* 0x0000001955197207 */ /* 0x000fc80005800000 */
        /* <DEDUP_REMOVED lines=55> */
[----:B------:R-:W-:Y:S04]  /*8a60*/  STL [R1+0x32c], R42 ;  /* 0x00032c2a01007387 */ /* 0x000fe80000100800 */
[----:B---3--:R1:W-:Y:S02]  /*8a70*/  STL [R1+0x164], R28 ;  /* 0x0001641c01007387 */ /* 0x0083e40000100800 */
[C---:B-1----:R-:W-:Y:S02]  /*8a80*/  IADD3 R28, P6, PT, R24.reuse, R7, RZ ;  /* 0x00000007181c7210 */ /* 0x042fe40007fde0ff */
[----:B------:R-:W-:Y:S02]  /*8a90*/  STL [R1+0x328], R43 ;  /* 0x0003282b01007387 */ /* 0x000fe40000100800 */
[----:B------:R-:W-:-:S02]  /*8aa0*/  LEA.HI.X.SX32 R40, R24, R6, 0x1, P6 ;  /* 0x0000000618287211 */ /* 0x000fc400030f0eff */
[----:B------:R-:W-:Y:S04]  /*8ab0*/  STL [R1+0x344], R28 ;  /* 0x0003441c01007387 */ /* 0x000fe80000100800 */
[----:B------:R-:W-:Y:S01]  /*8ac0*/  STL [R1+0x340], R40 ;  /* 0x0003402801007387 */ /* 0x000fe20000100800 */
[----:B------:R-:W-:Y:S01]  /*8ad0*/  PRMT R54, RZ, 0x7610, R54 ;  /* 0x00007610ff367816 */ /* 0x000fe20000000036 */
[----:B------:R-:W-:Y:S02]  /*8ae0*/  IMAD R22, R22, UR6, RZ ;  /* 0x0000000616167c24 */ /* 0x000fe4000f8e02ff */
[----:B0-----:R-:W-:Y:S02]  /*8af0*/  @P2 IMAD.MOV.U32 R20, RZ, RZ, R28 ;  /* 0x000000ffff142224 */ /* 0x001fe400078e001c */
[----:B------:R-:W-:Y:S01]  /*8b00*/  @P2 IMAD.MOV.U32 R21, RZ, RZ, R40 ;  /* 0x000000ffff152224 */ /* 0x000fe200078e0028 */
[----:B------:R-:W-:-:S04]  /*8b10*/  PRMT R39, RZ, 0x7610, R39 ;  /* 0x00007610ff277816 */ /* 0x000fc80000000027 */
[----:B------:R0:W3:Y:S01]  /*8b20*/  @P2 LDG.E.U8 R54, desc[UR18][R20.64] ;  /* 0x0000001214362981 */ /* 0x0000e2000c1e1100 */
[----:B------:R-:W-:-:S03]  /*8b30*/  PRMT R26, RZ, 0x7610, R26 ;  /* 0x00007610ff1a7816 */ /* 0x000fc6000000001a */
[----:B--2---:R1:W-:Y:S02]  /*8b40*/  STL [R1+0x160], R41 ;  /* 0x0001602901007387 */ /* 0x0043e40000100800 */
[----:B-1----:R-:W-:-:S04]  /*8b50*/  IADD3 R41, P6, PT, R23, R7, RZ ;  /* 0x0000000717297210 */ /* 0x002fc80007fde0ff */
[-C--:B------:R-:W-:Y:S02]  /*8b60*/  LEA.HI.X.SX32 R42, R23, R6.reuse, 0x1, P6 ;  /* 0x00000006172a7211 */ /* 0x080fe400030f0eff */
[C---:B------:R-:W-:Y:S01]  /*8b70*/  IADD3 R28, P6, PT, R22.reuse, R7, RZ ;  /* 0x00000007161c7210 */ /* 0x040fe20007fde0ff */
[----:B0-----:R-:W-:Y:S02]  /*8b80*/  @P2 IMAD.MOV.U32 R20, RZ, RZ, R41 ;  /* 0x000000ffff142224 */ /* 0x001fe400078e0029 */
[----:B------:R-:W-:Y:S01]  /*8b90*/  @P2 IMAD.MOV.U32 R21, RZ, RZ, R42 ;  /* 0x000000ffff152224 */ /* 0x000fe200078e002a */
[----:B------:R-:W-:-:S04]  /*8ba0*/  LEA.HI.X.SX32 R40, R22, R6, 0x1, P6 ;  /* 0x0000000616287211 */ /* 0x000fc800030f0eff */
[----:B------:R0:W2:Y:S02]  /*8bb0*/  @P2 LDG.E.U8 R39, desc[UR18][R20.64] ;  /* 0x0000001214272981 */ /* 0x0000a4000c1e1100 */
[----:B0-----:R-:W-:Y:S02]  /*8bc0*/  @P2 IMAD.MOV.U32 R20, RZ, RZ, R28 ;  /* 0x000000ffff142224 */ /* 0x001fe400078e001c */
[----:B------:R-:W-:-:S05]  /*8bd0*/  @P2 IMAD.MOV.U32 R21, RZ, RZ, R40 ;  /* 0x000000ffff152224 */ /* 0x000fca00078e0028 */
[----:B------:R-:W4:Y:S01]  /*8be0*/  @P2 LDG.E.U8 R26, desc[UR18][R20.64] ;  /* 0x00000012141a2981 */ /* 0x000f22000c1e1100 */
[C---:B------:R-:W-:Y:S02]  /*8bf0*/  SEL R30, R85.reuse, R30, !P3 ;  /* 0x0000001e551e7207 */ /* 0x040fe40005800000 */
[----:B------:R-:W-:-:S03]  /*8c00*/  SEL R32, R85, R32, !P3 ;  /* 0x0000002055207207 */ /* 0x000fc60005800000 */
[----:B------:R-:W-:Y:S01]  /*8c10*/  IMAD R30, R30, UR6, RZ ;  /* 0x000000061e1e7c24 */ /* 0x000fe2000f8e02ff */
[----:B---3--:R-:W-:Y:S04]  /*8c20*/  STL [R1+0xcf0], R54 ;  /* 0x000cf03601007387 */ /* 0x008fe80000100800 */
[----:B------:R-:W-:Y:S04]  /*8c30*/  STL [R1+0x35c], R41 ;  /* 0x00035c2901007387 */ /* 0x000fe80000100800 */
[----:B------:R-:W-:Y:S04]  /*8c40*/  STL [R1+0x358], R42 ;  /* 0x0003582a01007387 */ /* 0x000fe80000100800 */
[----:B------:R-:W-:Y:S04]  /*8c50*/  STL [R1+0x374], R28 ;  /* 0x0003741c01007387 */ /* 0x000fe80000100800 */
[----:B------:R-:W-:Y:S01]  /*8c60*/  STL [R1+0x370], R40 ;  /* 0x0003702801007387 */ /* 0x000fe20000100800 */
[----:B------:R-:W-:Y:S01]  /*8c70*/  IMAD R32, R32, UR6, RZ ;  /* 0x0000000620207c24 */ /* 0x000fe2000f8e02ff */
[----:B------:R-:W-:-:S02]  /*8c80*/  SEL R33, R85, R33, !P3 ;  /* 0x0000002155217207 */ /* 0x000fc40005800000 */
[----:B------:R-:W-:-:S03]  /*8c90*/  PRMT R38, RZ, 0x7610, R38 ;  /* 0x00007610ff267816 */ /* 0x000fc60000000026 */
[----:B------:R-:W-:Y:S01]  /*8ca0*/  IMAD R33, R33, UR6, RZ ;  /* 0x0000000621217c24 */ /* 0x000fe2000f8e02ff */
[----:B------:R-:W-:Y:S02]  /*8cb0*/  PRMT R52, RZ, 0x7610, R52 ;  /* 0x00007610ff347816 */ /* 0x000fe40000000034 */
[----:B------:R-:W-:Y:S01]  /*8cc0*/  PRMT R31, RZ, 0x7610, R31 ;  /* 0x00007610ff1f7816 */ /* 0x000fe2000000001f */
[----:B--2---:R0:W-:Y:S02]  /*8cd0*/  STL [R1+0x144], R39 ;  /* 0x0001442701007387 */ /* 0x0041e40000100800 */
[----:B0-----:R-:W-:-:S04]  /*8ce0*/  IADD3 R39, P6, PT, R30, R7, RZ ;  /* 0x000000071e277210 */ /* 0x001fc80007fde0ff */
[----:B------:R-:W-:Y:S01]  /*8cf0*/  LEA.HI.X.SX32 R40, R30, R6, 0x1, P6 ;  /* 0x000000061e287211 */ /* 0x000fe200030f0eff */
[----:B------:R-:W-:Y:S04]  /*8d00*/  STL [R1+0x38c], R39 ;  /* 0x00038c2701007387 */ /* 0x000fe80000100800 */
[----:B----4-:R0:W-:Y:S01]  /*8d10*/  STL [R1+0x140], R26 ;  /* 0x0001401a01007387 */ /* 0x0101e20000100800 */
[----:B------:R-:W-:Y:S02]  /*8d20*/  @P2 IMAD.MOV.U32 R20, RZ, RZ, R39 ;  /* 0x000000ffff142224 */ /* 0x000fe400078e0027 */
[----:B------:R-:W-:-:S05]  /*8d30*/  @P2 IMAD.MOV.U32 R21, RZ, RZ, R40 ;  /* 0x000000ffff152224 */ /* 0x000fca00078e0028 */
[----:B------:R1:W2:Y:S01]  /*8d40*/  @P2 LDG.E.U8 R38, desc[UR18][R20.64] ;  /* 0x0000001214262981 */ /* 0x0002a2000c1e1100 */
[----:B0-----:R-:W-:-:S04]  /*8d50*/  IADD3 R26, P6, PT, R32, R7, RZ ;  /* 0x00000007201a7210 */ /* 0x001fc80007fde0ff */
[-C--:B------:R-:W-:Y:S02]  /*8d60*/  LEA.HI.X.SX32 R28, R32, R6.reuse, 0x1, P6 ;  /* 0x00000006201c7211 */ /* 0x080fe400030f0eff */
[C---:B------:R-:W-:Y:S01]  /*8d70*/  IADD3 R32, P6, PT, R33.reuse, R7, RZ ;  /* 0x0000000721207210 */ /* 0x040fe20007fde0ff */
[----:B-1----:R-:W-:Y:S02]  /*8d80*/  @P2 IMAD.MOV.U32 R20, RZ, RZ, R26 ;  /* 0x000000ffff142224 */ /* 0x002fe400078e001a */
[----:B------:R-:W-:Y:S01]  /*8d90*/  @P2 IMAD.MOV.U32 R21, RZ, RZ, R28 ;  /* 0x000000ffff152224 */ /* 0x000fe200078e001c */
[----:B------:R-:W-:-:S04]  /*8da0*/  LEA.HI.X.SX32 R33, R33, R6, 0x1, P6 ;  /* 0x0000000621217211 */ /* 0x000fc800030f0eff */
[----:B------:R0:W3:Y:S02]  /*8db0*/  @P2 LDG.E.U8 R52, desc[UR18][R20.64] ;  /* 0x0000001214342981 */ /* 0x0000e4000c1e1100 */
[----:B0-----:R-:W-:Y:S02]  /*8dc0*/  @P2 IMAD.MOV.U32 R20, RZ, RZ, R32 ;  /* 0x000000ffff142224 */ /* 0x001fe400078e0020 */
[----:B------:R-:W-:-:S05]  /*8dd0*/  @P2 IMAD.MOV.U32 R21, RZ, RZ, R33 ;  /* 0x000000ffff152224 */ /* 0x000fca00078e0021 */
[----:B------:R0:W4:Y:S01]  /*8de0*/  @P2 LDG.E.U8 R31, desc[UR18][R20.64] ;  /* 0x00000012141f2981 */ /* 0x000122000c1e1100 */
[----:B------:R-:W-:-:S05]  /*8df0*/  SEL R34, R85, R34, !P3 ;  /* 0x0000002255227207 */ /* 0x000fca0005800000 */
[----:B------:R-:W-:Y:S01]  /*8e00*/  IMAD R34, R34, UR6, RZ ;  /* 0x0000000622227c24 */ /* 0x000fe2000f8e02ff */
[----:B------:R-:W-:Y:S01]  /*8e10*/  STL [R1+0x388], R40 ;  /* 0x0003882801007387 */ /* 0x000fe20000100800 */
[----:B------:R-:W-:-:S03]  /*8e20*/  SEL R35, R85, R35, !P3 ;  /* 0x0000002355237207 */ /* 0x000fc60005800000 */
[----:B------:R1:W-:Y:S04]  /*8e30*/  STL [R1+0x3a4], R26 ;  /* 0x0003a41a01007387 */ /* 0x0003e80000100800 */
[----:B------:R0:W-:Y:S01]  /*8e40*/  STL [R1+0x3a0], R28 ;  /* 0x0003a01c01007387 */ /* 0x0001e20000100800 */
[----:B-1----:R-:W-:-:S03]  /*8e50*/  IADD3 R26, P6, PT, R34, R7, RZ ;  /* 0x00000007221a7210 */ /* 0x002fc60007fde0ff */
[----:B------:R-:W-:Y:S01]  /*8e60*/  STL [R1+0x3bc], R32 ;  /* 0x0003bc2001007387 */ /* 0x000fe20000100800 */
[----:B------:R-:W-:Y:S01]  /*8e70*/  IMAD R35, R35, UR6, RZ ;  /* 0x0000000623237c24 */ /* 0x000fe2000f8e02ff */
[----:B0-----:R-:W-:Y:S02]  /*8e80*/  LEA.HI.X.SX32 R28, R34, R6, 0x1, P6 ;  /* 0x00000006221c7211 */ /* 0x001fe400030f0eff */
[----:B------:R-:W-:Y:S04]  /*8e90*/  STL [R1+0x3b8], R33 ;  /* 0x0003b82101007387 */ /* 0x000fe80000100800 */
[----:B------:R-:W-:Y:S04]  /*8ea0*/  STL [R1+0x3d4], R26 ;  /* 0x0003d41a01007387 */ /* 0x000fe80000100800 */
[----:B------:R-:W-:Y:S01]  /*8eb0*/  STL [R1+0x3d0], R28 ;  /* 0x0003d01c01007387 */ /* 0x000fe20000100800 */
[----:B------:R-:W-:Y:S01]  /*8ec0*/  PRMT R53, RZ, 0x7610, R53 ;  /* 0x00007610ff357816 */ /* 0x000fe20000000035 */
[----:B------:R-:W-:-:S02]  /*8ed0*/  @P2 IMAD.MOV.U32 R20, RZ, RZ, R26 ;  /* 0x000000ffff142224 */ /* 0x000fc400078e001a */
[----:B------:R-:W-:Y:S01]  /*8ee0*/  @P2 IMAD.MOV.U32 R21, RZ, RZ, R28 ;  /* 0x000000ffff152224 */ /* 0x000fe200078e001c */
[----:B------:R-:W-:-:S04]  /*8ef0*/  PRMT R30, RZ, 0x7610, R30 ;  /* 0x00007610ff1e7816 */ /* 0x000fc8000000001e */
[----:B------:R0:W3:Y:S04]  /*8f00*/  @P2 LDG.E.U8 R53, desc[UR18][R20.64] ;  /* 0x0000001214352981 */ /* 0x0000e8000c1e1100 */
[----:B----4-:R1:W-:Y:S02]  /*8f10*/  STL [R1+0x120], R31 ;  /* 0x0001201f01007387 */ /* 0x0103e40000100800 */
[----:B-1----:R-:W-:-:S04]  /*8f20*/  IADD3 R31, P6, PT, R35, R7, RZ ;  /* 0x00000007231f7210 */ /* 0x002fc80007fde0ff */
[----:B------:R-:W-:Y:S01]  /*8f30*/  LEA.HI.X.SX32 R32, R35, R6, 0x1, P6 ;  /* 0x0000000623207211 */ /* 0x000fe200030f0eff */
[----:B0-----:R-:W-:-:S04]  /*8f40*/  @P2 IMAD.MOV.U32 R20, RZ, RZ, R31 ;  /* 0x000000ffff142224 */ /* 0x001fc800078e001f */
[----:B------:R-:W-:-:S05]  /*8f50*/  @P2 IMAD.MOV.U32 R21, RZ, RZ, R32 ;  /* 0x000000ffff152224 */ /* 0x000fca00078e0020 */
[----:B------:R0:W4:Y:S01]  /*8f60*/  @P2 LDG.E.U8 R30, desc[UR18][R20.64] ;  /* 0x00000012141e2981 */ /* 0x000122000c1e1100 */
[----:B------:R-:W-:-:S05]  /*8f70*/  SEL R36, R85, R36, !P3 ;  /* 0x0000002455247207 */ /* 0x000fca0005800000 */
[----:B------:R-:W-:Y:S01]  /*8f80*/  IMAD R36, R36, UR6, RZ ;  /* 0x0000000624247c24 */ /* 0x000fe2000f8e02ff */
[----:B------:R-:W-:-:S04]  /*8f90*/  SEL R37, R85, R37, !P3 ;  /* 0x0000002555257207 */ /* 0x000fc80005800000 */
[C---:B------:R-:W-:Y:S01]  /*8fa0*/  IADD3 R26, P6, PT, R36.reuse, R7, RZ ;  /* 0x00000007241a7210 */ /* 0x040fe20007fde0ff */
[----:B------:R-:W-:Y:S01]  /*8fb0*/  STL [R1+0x3ec], R31 ;  /* 0x0003ec1f01007387 */ /* 0x000fe20000100800 */
[----:B------:R-:W-:Y:S02]  /*8fc0*/  SEL R14, R85, R14, !P3 ;  /* 0x0000000e550e7207 */ /* 0x000fe40005800000 */
[----:B------:R-:W-:Y:S01]  /*8fd0*/  LEA.HI.X.SX32 R28, R36, R6, 0x1, P6 ;  /* 0x00000006241c7211 */ /* 0x000fe200030f0eff */
[----:B--2---:R-:W-:Y:S01]  /*8fe0*/  STL [R1+0x124], R38 ;  /* 0x0001242601007387 */ /* 0x004fe20000100800 */
[----:B------:R-:W-:-:S03]  /*8ff0*/  IMAD R37, R37, UR6, RZ ;  /* 0x0000000625257c24 */ /* 0x000fc6000f8e02ff */
[----:B------:R-:W-:Y:S01]  /*9000*/  STL [R1+0x3e8], R32 ;  /* 0x0003e82001007387 */ /* 0x000fe20000100800 */
[----:B------:R-:W-:-:S03]  /*9010*/  IMAD R14, R14, UR6, RZ ;  /* 0x000000060e0e7c24 */ /* 0x000fc6000f8e02ff */
[----:B------:R-:W-:Y:S04]  /*9020*/  STL [R1+0x404], R26 ;  /* 0x0004041a01007387 */ /* 0x000fe80000100800 */
[----:B------:R-:W-:Y:S01]  /*9030*/  STL [R1+0x400], R28 ;  /* 0x0004001c01007387 */ /* 0x000fe20000100800 */
[----:B------:R-:W-:Y:S01]  /*9040*/  PRMT R50, RZ, 0x7610, R50 ;  /* 0x00007610ff327816 */ /* 0x000fe20000000032 */
[----:B0-----:R-:W-:Y:S01]  /*9050*/  @P2 IMAD.MOV.U32 R20, RZ, RZ, R26 ;  /* 0x000000ffff142224 */ /* 0x001fe200078e001a */
[----:B------:R-:W-:Y:S01]  /*9060*/  SEL R15, R85, R15, !P3 ;  /* 0x0000000f550f7207 */ /* 0x000fe20005800000 */
[----:B------:R-:W-:Y:S01]  /*9070*/  @P2 IMAD.MOV.U32 R21, RZ, RZ, R28 ;  /* 0x000000ffff152224 */ /* 0x000fe200078e001c */
[----:B------:R-:W-:-:S04]  /*9080*/  PRMT R29, RZ, 0x7610, R29 ;  /* 0x00007610ff1d7816 */ /* 0x000fc8000000001d */
[----:B------:R0:W2:Y:S02]  /*9090*/  @P2 LDG.E.U8 R50, desc[UR18][R20.64] ;  /* 0x0000001214322981 */ /* 0x0000a4000c1e1100 */
[----:B0-----:R-:W-:Y:S02]  /*90a0*/  IMAD R20, R15, UR6, RZ ;  /* 0x000000060f147c24 */ /* 0x001fe4000f8e02ff */
[----:B----4-:R0:W-:Y:S02]  /*90b0*/  STL [R1+0x104], R30 ;  /* 0x0001041e01007387 */ /* 0x0101e40000100800 */
[----:B0-----:R-:W-:-:S04]  /*90c0*/  IADD3 R30, P6, PT, R37, R7, RZ ;  /* 0x00000007251e7210 */ /* 0x001fc80007fde0ff */
[----:B------:R-:W-:Y:S02]  /*90d0*/  LEA.HI.X.SX32 R31, R37, R6, 0x1, P6 ;  /* 0x00000006251f7211 */ /* 0x000fe400030f0eff */
[----:B------:R-:W-:-:S03]  /*90e0*/  IADD3 R26, P6, PT, R14, R7, RZ ;  /* 0x000000070e1a7210 */ /* 0x000fc60007fde0ff */
[----:B------:R-:W-:Y:S01]  /*90f0*/  @P2 IMAD.MOV.U32 R15, RZ, RZ, R31 ;  /* 0x000000ffff0f2224 */ /* 0x000fe200078e001f */
[----:B------:R-:W-:Y:S01]  /*9100*/  LEA.HI.X.SX32 R28, R14, R6, 0x1, P6 ;  /* 0x000000060e1c7211 */ /* 0x000fe200030f0eff */
[----:B------:R-:W-:-:S05]  /*9110*/  @P2 IMAD.MOV.U32 R14, RZ, RZ, R30 ;  /* 0x000000ffff0e2224 */ /* 0x000fca00078e001e */
[----:B------:R0:W4:Y:S01]  /*9120*/  @P2 LDG.E.U8 R29, desc[UR18][R14.64] ;  /* 0x000000120e1d2981 */ /* 0x000122000c1e1100 */
[----:B------:R-:W-:-:S03]  /*9130*/  SEL R16, R85, R16, !P3 ;  /* 0x0000001055107207 */ /* 0x000fc60005800000 */
[----:B------:R-:W-:Y:S04]  /*9140*/  STL [R1+0x41c], R30 ;  /* 0x00041c1e01007387 */ /* 0x000fe80000100800 */
[----:B------:R-:W-:Y:S04]  /*9150*/  STL [R1+0x418], R31 ;  /* 0x0004181f01007387 */ /* 0x000fe80000100800 */
[----:B------:R-:W-:Y:S04]  /*9160*/  STL [R1+0x434], R26 ;  /* 0x0004341a01007387 */ /* 0x000fe80000100800 */
[----:B------:R-:W-:Y:S01]  /*9170*/  STL [R1+0x430], R28 ;  /* 0x0004301c01007387 */ /* 0x000fe20000100800 */
[----:B------:R-:W-:Y:S01]  /*9180*/  PRMT R51, RZ, 0x7610, R51 ;  /* 0x00007610ff337816 */ /* 0x000fe20000000033 */
[----:B------:R-:W-:-:S02]  /*9190*/  IMAD R16, R16, UR6, RZ ;  /* 0x0000000610107c24 */ /* 0x000fc4000f8e02ff */
[----:B0-----:R-:W-:Y:S02]  /*91a0*/  @P2 IMAD.MOV.U32 R14, RZ, RZ, R26 ;  /* 0x000000ffff0e2224 */ /* 0x001fe400078e001a */
[----:B------:R-:W-:Y:S01]  /*91b0*/  @P2 IMAD.MOV.U32 R15, RZ, RZ, R28 ;  /* 0x000000ffff0f2224 */ /* 0x000fe200078e001c */
[----:B------:R-:W-:-:S04]  /*91c0*/  PRMT R27, RZ, 0x7610, R27 ;  /* 0x00007610ff1b7816 */ /* 0x000fc8000000001b */
[----:B------:R0:W2:Y:S01]  /*91d0*/  @P2 LDG.E.U8 R51, desc[UR18][R14.64] ;  /* 0x000000120e332981 */ /* 0x0000a2000c1e1100 */
[----:B------:R-:W-:-:S03]  /*91e0*/  PRMT R25, RZ, 0x7610, R25 ;  /* 0x00007610ff197816 */ /* 0x000fc60000000019 */
[----:B----4-:R1:W-:Y:S02]  /*91f0*/  STL [R1+0x100], R29 ;  /* 0x0001001d01007387 */ /* 0x0103e40000100800 */
[----:B-1----:R-:W-:-:S04]  /*9200*/  IADD3 R29, P6, PT, R20, R7, RZ ;  /* 0x00000007141d7210 */ /* 0x002fc80007fde0ff */
[-C--:B------:R-:W-:Y:S02]  /*9210*/  LEA.HI.X.SX32 R30, R20, R6.reuse, 0x1, P6 ;  /* 0x00000006141e7211 */ /* 0x080fe400030f0eff */
[C---:B------:R-:W-:Y:S01]  /*9220*/  IADD3 R26, P6, PT, R16.reuse, R7, RZ ;  /* 0x00000007101a7210 */ /* 0x040fe20007fde0ff */
[----:B0-----:R-:W-:Y:S02]  /*9230*/  @P2 IMAD.MOV.U32 R14, RZ, RZ, R29 ;  /* 0x000000ffff0e2224 */ /* 0x001fe400078e001d */
[----:B------:R-:W-:Y:S01]  /*9240*/  @P2 IMAD.MOV.U32 R15, RZ, RZ, R30 ;  /* 0x000000ffff0f2224 */ /* 0x000fe200078e001e */
[----:B------:R-:W-:-:S04]  /*9250*/  LEA.HI.X.SX32 R28, R16, R6, 0x1, P6 ;  /* 0x00000006101c7211 */ /* 0x000fc800030f0eff */
[----:B------:R0:W4:Y:S02]  /*9260*/  @P2 LDG.E.U8 R27, desc[UR18][R14.64] ;  /* 0x000000120e1b2981 */ /* 0x000124000c1e1100 */
[----:B0-----:R-:W-:Y:S02]  /*9270*/  @P2 IMAD.MOV.U32 R14, RZ, RZ, R26 ;  /* 0x000000ffff0e2224 */ /* 0x001fe400078e001a */
[----:B------:R-:W-:-:S05]  /*9280*/  @P2 IMAD.MOV.U32 R15, RZ, RZ, R28 ;  /* 0x000000ffff0f2224 */ /* 0x000fca00078e001c */
[----:B------:R-:W2:Y:S01]  /*9290*/  @P2 LDG.E.U8 R25, desc[UR18][R14.64] ;  /* 0x000000120e192981 */ /* 0x000ea2000c1e1100 */
[----:B------:R-:W-:-:S03]  /*92a0*/  SEL R17, R85, R17, !P3 ;  /* 0x0000001155117207 */ /* 0x000fc60005800000 */
[----:B------:R-:W-:Y:S02]  /*92b0*/  STL [R1+0x44c], R29 ;  /* 0x00044c1d01007387 */ /* 0x000fe40000100800 */
[----:B------:R-:W-:Y:S01]  /*92c0*/  IMAD R17, R17, UR6, RZ ;  /* 0x0000000611117c24 */ /* 0x000fe2000f8e02ff */
[C---:B------:R-:W-:Y:S01]  /*92d0*/  SEL R12, R85.reuse, R12, !P3 ;  /* 0x0000000c550c7207 */ /* 0x040fe20005800000 */
[----:B------:R-:W-:Y:S04]  /*92e0*/  STL [R1+0x448], R30 ;  /* 0x0004481e01007387 */ /* 0x000fe80000100800 */
[----:B------:R-:W-:Y:S04]  /*92f0*/  STL [R1+0x464], R26 ;  /* 0x0004641a01007387 */ /* 0x000fe80000100800 */
[----:B------:R-:W-:Y:S01]  /*9300*/  STL [R1+0x460], R28 ;  /* 0x0004601c01007387 */ /* 0x000fe20000100800 */
[----:B------:R-:W-:Y:S01]  /*9310*/  IMAD R12, R12, UR6, RZ ;  /* 0x000000060c0c7c24 */ /* 0x000fe2000f8e02ff */
[----:B------:R-:W-:-:S02]  /*9320*/  SEL R13, R85, R13, !P3 ;  /* 0x0000000d550d7207 */ /* 0x000fc40005800000 */
[----:B------:R-:W-:-:S03]  /*9330*/  PRMT R49, RZ, 0x7610, R49 ;  /* 0x00007610ff317816 */ /* 0x000fc60000000031 */
[----:B------:R-:W-:Y:S01]  /*9340*/  IMAD R16, R13, UR6, RZ ;  /* 0x000000060d107c24 */ /* 0x000fe2000f8e02ff */
[----:B------:R-:W-:Y:S01]  /*9350*/  PRMT R24, RZ, 0x7610, R24 ;  /* 0x00007610ff187816 */ /* 0x000fe20000000018 */
[----:B----4-:R0:W-:Y:S02]  /*9360*/  STL [R1+0xe4], R27 ;  /* 0x0000e41b01007387 */ /* 0x0101e40000100800 */
[----:B0-----:R-:W-:-:S04]  /*9370*/  IADD3 R27, P6, PT, R17, R7, RZ ;  /* 0x00000007111b7210 */ /* 0x001fc80007fde0ff */
[----:B------:R-:W-:Y:S01]  /*9380*/  LEA.HI.X.SX32 R17, R17, R6, 0x1, P6 ;  /* 0x0000000611117211 */ /* 0x000fe200030f0eff */
[----:B------:R-:W-:Y:S04]  /*9390*/  STL [R1+0x47c], R27 ;  /* 0x00047c1b01007387 */ /* 0x000fe80000100800 */
[----:B--2---:R0:W-:Y:S01]  /*93a0*/  STL [R1+0xe0], R25 ;  /* 0x0000e01901007387 */ /* 0x0041e20000100800 */
[----:B------:R-:W-:Y:S01]  /*93b0*/  @P2 IMAD.MOV.U32 R13, RZ, RZ, R17 ;  /* 0x000000ffff0d2224 */ /* 0x000fe200078e0011 */
[----:B0-----:R-:W-:-:S04]  /*93c0*/  IADD3 R25, P6, PT, R12, R7, RZ ;  /* 0x000000070c197210 */ /* 0x001fc80007fde0ff */
[----:B------:R-:W-:Y:S01]  /*93d0*/  LEA.HI.X.SX32 R26, R12, R6, 0x1, P6 ;  /* 0x000000060c1a7211 */ /* 0x000fe200030f0eff */
[----:B------:R-:W-:-:S05]  /*93e0*/  @P2 IMAD.MOV.U32 R12, RZ, RZ, R27 ;  /* 0x000000ffff0c2224 */ /* 0x000fca00078e001b */
[----:B------:R0:W2:Y:S02]  /*93f0*/  @P2 LDG.E.U8 R49, desc[UR18][R12.64] ;  /* 0x000000120c312981 */ /* 0x0000a4000c1e1100 */
[----:B0-----:R-:W-:Y:S02]  /*9400*/  @P2 IMAD.MOV.U32 R12, RZ, RZ, R25 ;  /* 0x000000ffff0c2224 */ /* 0x001fe400078e0019 */
[----:B------:R-:W-:-:S05]  /*9410*/  @P2 IMAD.MOV.U32 R13, RZ, RZ, R26 ;  /* 0x000000ffff0d2224 */ /* 0x000fca00078e001a */
[----:B------:R0:W4:Y:S01]  /*9420*/  @P2 LDG.E.U8 R24, desc[UR18][R12.64] ;  /* 0x000000120c182981 */ /* 0x000122000c1e1100 */
[----:B------:R-:W-:-:S03]  /*9430*/  SEL R14, R85, R72, !P3 ;  /* 0x00000048550e7207 */ /* 0x000fc60005800000 */
[----:B------:R1:W-:Y:S02]  /*9440*/  STL [R1+0x478], R17 ;  /* 0x0004781101007387 */ /* 0x0003e40000100800 */
[----:B------:R-:W-:Y:S02]  /*9450*/  IMAD R15, R14, UR6, RZ ;  /* 0x000000060e0f7c24 */ /* 0x000fe4000f8e02ff */
[----:B------:R-:W-:Y:S01]  /*9460*/  STL [R1+0x494], R25 ;  /* 0x0004941901007387 */ /* 0x000fe20000100800 */
[----:B0-----:R-:W-:Y:S02]  /*9470*/  SEL R12, R85, R71, !P3 ;  /* 0x00000047550c7207 */ /* 0x001fe40005800000 */
[----:B-1----:R-:W-:Y:S01]  /*9480*/  IADD3 R17, P6, PT, R16, R7, RZ ;  /* 0x0000000710117210 */ /* 0x002fe20007fde0ff */
[----:B------:R0:W-:Y:S04]  /*9490*/  STL [R1+0x490], R26 ;  /* 0x0004901a01007387 */ /* 0x0001e80000100800 */
[----:B------:R-:W-:Y:S01]  /*94a0*/  STL [R1+0x4ac], R17 ;  /* 0x0004ac1101007387 */ /* 0x000fe20000100800 */
[----:B------:R-:W-:-:S02]  /*94b0*/  PRMT R48, RZ, 0x7610, R48 ;  /* 0x00007610ff307816 */ /* 0x000fc40000000030 */
[----:B0-----:R-:W-:Y:S01]  /*94c0*/  LEA.HI.X.SX32 R26, R16, R6, 0x1, P6 ;  /* 0x00000006101a7211 */ /* 0x001fe200030f0eff */
[----:B------:R-:W-:Y:S02]  /*94d0*/  IMAD R16, R12, UR6, RZ ;  /* 0x000000060c107c24 */ /* 0x000fe4000f8e02ff */
[----:B------:R-:W-:Y:S02]  /*94e0*/  @P2 IMAD.MOV.U32 R12, RZ, RZ, R17 ;  /* 0x000000ffff0c2224 */ /* 0x000fe400078e0011 */
[----:B------:R-:W-:Y:S01]  /*94f0*/  @P2 IMAD.MOV.U32 R13, RZ, RZ, R26 ;  /* 0x000000ffff0d2224 */ /* 0x000fe200078e001a */
[----:B------:R-:W-:-:S04]  /*9500*/  PRMT R23, RZ, 0x7610, R23 ;  /* 0x00007610ff177816 */ /* 0x000fc80000000017 */
[----:B------:R0:W2:Y:S04]  /*9510*/  @P2 LDG.E.U8 R48, desc[UR18][R12.64] ;  /* 0x000000120c302981 */ /* 0x0000a8000c1e1100 */
[----:B----4-:R1:W-:Y:S02]  /*9520*/  STL [R1+0x18], R24 ;  /* 0x0000181801007387 */ /* 0x0103e40000100800 */
[----:B-1----:R-:W-:-:S04]  /*9530*/  IADD3 R24, P6, PT, R15, R7, RZ ;  /* 0x000000070f187210 */ /* 0x002fc80007fde0ff */
[----:B------:R-:W-:Y:S01]  /*9540*/  LEA.HI.X.SX32 R25, R15, R6, 0x1, P6 ;  /* 0x000000060f197211 */ /* 0x000fe200030f0eff */
[----:B0-----:R-:W-:-:S04]  /*9550*/  @P2 IMAD.MOV.U32 R12, RZ, RZ, R24 ;  /* 0x000000ffff0c2224 */ /* 0x001fc800078e0018 */
[----:B------:R-:W-:-:S05]  /*9560*/  @P2 IMAD.MOV.U32 R13, RZ, RZ, R25 ;  /* 0x000000ffff0d2224 */ /* 0x000fca00078e0019 */
[----:B------:R0:W4:Y:S01]  /*9570*/  @P2 LDG.E.U8 R23, desc[UR18][R12.64] ;  /* 0x000000120c172981 */ /* 0x000122000c1e1100 */
[C---:B------:R-:W-:Y:S02]  /*9580*/  SEL R14, R85.reuse, R70, !P3 ;  /* 0x00000046550e7207 */ /* 0x040fe40005800000 */
[----:B------:R-:W-:Y:S01]  /*9590*/  IADD3 R17, P6, PT, R16, R7, RZ ;  /* 0x0000000710117210 */ /* 0x000fe20007fde0ff */
[----:B------:R-:W-:Y:S02]  /*95a0*/  STL [R1+0x4a8], R26 ;  /* 0x0004a81a01007387 */ /* 0x000fe40000100800 */
[----:B------:R-:W-:Y:S02]  /*95b0*/  IMAD R15, R14, UR6, RZ ;  /* 0x000000060e0f7c24 */ /* 0x000fe4000f8e02ff */
[----:B------:R-:W-:Y:S01]  /*95c0*/  STL [R1+0xd4], R24 ;  /* 0x0000d41801007387 */ /* 0x000fe20000100800 */
[----:B0-----:R-:W-:-:S03]  /*95d0*/  SEL R12, R85, R69, !P3 ;  /* 0x00000045550c7207 */ /* 0x001fc60005800000 */
[----:B------:R0:W-:Y:S04]  /*95e0*/  STL [R1+0xd0], R25 ;  /* 0x0000d01901007387 */ /* 0x0001e80000100800 */
[----:B------:R-:W-:Y:S01]  /*95f0*/  STL [R1+0xf4], R17 ;  /* 0x0000f41101007387 */ /* 0x000fe20000100800 */
[----:B------:R-:W-:Y:S02]  /*9600*/  PRMT R46, RZ, 0x7610, R46 ;  /* 0x00007610ff2e7816 */ /* 0x000fe4000000002e */
[----:B0-----:R-:W-:Y:S01]  /*9610*/  LEA.HI.X.SX32 R25, R16, R6, 0x1, P6 ;  /* 0x0000000610197211 */ /* 0x001fe200030f0eff */
[----:B------:R-:W-:Y:S02]  /*9620*/  IMAD R16, R12, UR6, RZ ;  /* 0x000000060c107c24 */ /* 0x000fe4000f8e02ff */
[----:B------:R-:W-:-:S02]  /*9630*/  @P2 IMAD.MOV.U32 R12, RZ, RZ, R17 ;  /* 0x000000ffff0c2224 */ /* 0x000fc400078e0011 */
        /* <DEDUP_REMOVED lines=64> */
[----:B------:R-:W-:Y:S02]  /*9a40*/  PRMT R92, RZ, 0x7610, R92 ;  /* 0x00007610ff5c7816 */ /* 0x000fe4000000005c */
[----:B------:R-:W-:Y:S02]  /*9a50*/  SEL R14, R85, R62, !P3 ;  /* 0x0000003e550e7207 */ /* 0x000fe40005800000 */
[----:B------:R0:W2:Y:S01]  /*9a60*/  @P2 LDG.E.U8 R45, desc[UR18][R12.64] ;  /* 0x000000120c2d2981 */ /* 0x0000a2000c1e1100 */
[----:B------:R-:W-:Y:S02]  /*9a70*/  PRMT R89, RZ, 0x7610, R89 ;  /* 0x00007610ff597816 */ /* 0x000fe40000000059 */
[----:B------:R-:W-:Y:S02]  /*9a80*/  PRMT R91, RZ, 0x7610, R91 ;  /* 0x00007610ff5b7816 */ /* 0x000fe4000000005b */
[----:B------:R-:W-:-:S02]  /*9a90*/  PRMT R90, RZ, 0x7610, R90 ;  /* 0x00007610ff5a7816 */ /* 0x000fc4000000005a */
[----:B------:R-:W-:Y:S02]  /*9aa0*/  PRMT R0, RZ, 0x7610, R0 ;  /* 0x00007610ff007816 */ /* 0x000fe40000000000 */
[----:B------:R-:W-:Y:S02]  /*9ab0*/  PRMT R93, RZ, 0x7610, R93 ;  /* 0x00007610ff5d7816 */ /* 0x000fe4000000005d */
[----:B------:R-:W-:Y:S02]  /*9ac0*/  PRMT R5, RZ, 0x7610, R5 ;  /* 0x00007610ff057816 */ /* 0x000fe40000000005 */
[----:B------:R-:W-:Y:S02]  /*9ad0*/  ISETP.GE.AND P4, PT, R74, RZ, PT ;  /* 0x000000ff4a00720c */ /* 0x000fe40003f86270 */
[----:B------:R-:W-:Y:S01]  /*9ae0*/  PRMT R3, RZ, 0x7610, R3 ;  /* 0x00007610ff037816 */ /* 0x000fe20000000003 */
[----:B------:R-:W-:Y:S01]  /*9af0*/  IMAD.MOV.U32 R25, RZ, RZ, R19 ;  /* 0x000000ffff197224 */ /* 0x000fe200078e0013 */
[----:B------:R-:W-:-:S09]  /*9b00*/  PRMT R2, RZ, 0x7610, R2 ;  /* 0x00007610ff027816 */ /* 0x000fd20000000002 */
[----:B------:R-:W-:Y:S01]  /*9b10*/  @!P4 IMAD.MOV R25, RZ, RZ, -R25 ;  /* 0x000000ffff19c224 */ /* 0x000fe200078e0a19 */
[----:B------:R-:W-:Y:S02]  /*9b20*/  ISETP.GT.U32.AND P4, PT, R9, R11, PT ;  /* 0x0000000b0900720c */ /* 0x000fe40003f84070 */
[----:B------:R-:W-:-:S11]  /*9b30*/  PRMT R4, RZ, 0x7610, R4 ;  /* 0x00007610ff047816 */ /* 0x000fd60000000004 */
[----:B------:R-:W-:-:S05]  /*9b40*/  @!P4 IMAD.IADD R11, R11, 0x1, -R9 ;  /* 0x000000010b0bc824 */ /* 0x000fca00078e0a09 */
[----:B------:R-:W-:-:S13]  /*9b50*/  ISETP.GT.U32.AND P4, PT, R9, R11, PT ;  /* 0x0000000b0900720c */ /* 0x000fda0003f84070 */
[----:B------:R-:W-:-:S04]  /*9b60*/  @!P4 IMAD.IADD R11, R11, 0x1, -R9 ;  /* 0x000000010b0bc824 */ /* 0x000fc800078e0a09 */
[----:B------:R-:W-:-:S04]  /*9b70*/  IMAD.MOV.U32 R27, RZ, RZ, R11 ;  /* 0x000000ffff1b7224 */ /* 0x000fc800078e000b */
[----:B------:R-:W-:Y:S01]  /*9b80*/  @!P5 IMAD.MOV R27, RZ, RZ, -R27 ;  /* 0x000000ffff1bd224 */ /* 0x000fe200078e0a1b */
[----:B----4-:R1:W-:Y:S02]  /*9b90*/  STL [R1], R20 ;  /* 0x0000001401007387 */ /* 0x0103e40000100800 */
[----:B-1----:R-:W-:-:S04]  /*9ba0*/  IADD3 R20, P6, PT, R15, R7, RZ ;  /* 0x000000070f147210 */ /* 0x002fc80007fde0ff */
[----:B------:R-:W-:Y:S01]  /*9bb0*/  LEA.HI.X.SX32 R21, R15, R6, 0x1, P6 ;  /* 0x000000060f157211 */ /* 0x000fe200030f0eff */
[----:B0-----:R-:W-:Y:S01]  /*9bc0*/  @P2 IMAD.MOV.U32 R12, RZ, RZ, R20 ;  /* 0x000000ffff0c2224 */ /* 0x001fe200078e0014 */
[----:B------:R-:W-:-:S03]  /*9bd0*/  IADD3 R17, P6, PT, R16, R7, RZ ;  /* 0x0000000710117210 */ /* 0x000fc60007fde0ff */
[----:B------:R-:W-:Y:S02]  /*9be0*/  @P2 IMAD.MOV.U32 R13, RZ, RZ, R21 ;  /* 0x000000ffff0d2224 */ /* 0x000fe400078e0015 */
[----:B------:R-:W-:Y:S01]  /*9bf0*/  IMAD R15, R14, UR6, RZ ;  /* 0x000000060e0f7c24 */ /* 0x000fe2000f8e02ff */
[----:B------:R0:W-:Y:S04]  /*9c00*/  STL [R1+0x270], R22 ;  /* 0x0002701601007387 */ /* 0x0001e80000100800 */
[----:B------:R1:W4:Y:S04]  /*9c10*/  @P2 LDG.E.U8 R92, desc[UR18][R12.64] ;  /* 0x000000120c5c2981 */ /* 0x000328000c1e1100 */
[----:B------:R2:W-:Y:S01]  /*9c20*/  STL [R1+0x28c], R20 ;  /* 0x00028c1401007387 */ /* 0x0005e20000100800 */
[----:B0-----:R-:W-:-:S02]  /*9c30*/  LEA.HI.X.SX32 R22, R16, R6, 0x1, P6 ;  /* 0x0000000610167211 */ /* 0x001fc400030f0eff */
[----:B-1----:R-:W-:Y:S01]  /*9c40*/  SEL R12, R85, R61, !P3 ;  /* 0x0000003d550c7207 */ /* 0x002fe20005800000 */
[----:B------:R0:W-:Y:S01]  /*9c50*/  STL [R1+0x288], R21 ;  /* 0x0002881501007387 */ /* 0x0001e20000100800 */
[----:B--2---:R-:W-:-:S03]  /*9c60*/  IADD3 R20, P6, PT, R15, R7, RZ ;  /* 0x000000070f147210 */ /* 0x004fc60007fde0ff */
[----:B------:R-:W-:Y:S02]  /*9c70*/  IMAD R16, R12, UR6, RZ ;  /* 0x000000060c107c24 */ /* 0x000fe4000f8e02ff */
[----:B------:R-:W-:Y:S02]  /*9c80*/  @P2 IMAD.MOV.U32 R12, RZ, RZ, R17 ;  /* 0x000000ffff0c2224 */ /* 0x000fe400078e0011 */
[----:B------:R-:W-:Y:S01]  /*9c90*/  @P2 IMAD.MOV.U32 R13, RZ, RZ, R22 ;  /* 0x000000ffff0d2224 */ /* 0x000fe200078e0016 */
[----:B0-----:R-:W-:Y:S02]  /*9ca0*/  LEA.HI.X.SX32 R21, R15, R6, 0x1, P6 ;  /* 0x000000060f157211 */ /* 0x001fe400030f0eff */
[----:B------:R-:W-:Y:S02]  /*9cb0*/  SEL R14, R85, R60, !P3 ;  /* 0x0000003c550e7207 */ /* 0x000fe40005800000 */
[----:B------:R0:W2:Y:S04]  /*9cc0*/  @P2 LDG.E.U8 R89, desc[UR18][R12.64] ;  /* 0x000000120c592981 */ /* 0x0000a8000c1e1100 */
[----:B------:R1:W-:Y:S01]  /*9cd0*/  STL [R1+0x2a4], R17 ;  /* 0x0002a41101007387 */ /* 0x0003e20000100800 */
[----:B------:R-:W-:-:S02]  /*9ce0*/  IMAD R15, R14, UR6, RZ ;  /* 0x000000060e0f7c24 */ /* 0x000fc4000f8e02ff */
[----:B0-----:R-:W-:Y:S02]  /*9cf0*/  @P2 IMAD.MOV.U32 R12, RZ, RZ, R20 ;  /* 0x000000ffff0c2224 */ /* 0x001fe400078e0014 */
[----:B------:R-:W-:Y:S01]  /*9d00*/  @P2 IMAD.MOV.U32 R13, RZ, RZ, R21 ;  /* 0x000000ffff0d2224 */ /* 0x000fe200078e0015 */
[C---:B-1----:R-:W-:Y:S01]  /*9d10*/  IADD3 R17, P6, PT, R16.reuse, R7, RZ ;  /* 0x0000000710117210 */ /* 0x042fe20007fde0ff */
[----:B------:R0:W-:Y:S04]  /*9d20*/  STL [R1+0x2a0], R22 ;  /* 0x0002a01601007387 */ /* 0x0001e80000100800 */
[----:B------:R1:W2:Y:S04]  /*9d30*/  @P2 LDG.E.U8 R91, desc[UR18][R12.64] ;  /* 0x000000120c5b2981 */ /* 0x0002a8000c1e1100 */
[----:B------:R3:W-:Y:S01]  /*9d40*/  STL [R1+0x2bc], R20 ;  /* 0x0002bc1401007387 */ /* 0x0007e20000100800 */
[----:B0-----:R-:W-:-:S02]  /*9d50*/  LEA.HI.X.SX32 R22, R16, R6, 0x1, P6 ;  /* 0x0000000610167211 */ /* 0x001fc400030f0eff */
[----:B-1----:R-:W-:Y:S01]  /*9d60*/  SEL R12, R85, R59, !P3 ;  /* 0x0000003b550c7207 */ /* 0x002fe20005800000 */
[----:B------:R0:W-:Y:S01]  /*9d70*/  STL [R1+0x2b8], R21 ;  /* 0x0002b81501007387 */ /* 0x0001e20000100800 */
[----:B---3--:R-:W-:-:S03]  /*9d80*/  IADD3 R20, P6, PT, R15, R7, RZ ;  /* 0x000000070f147210 */ /* 0x008fc60007fde0ff */
[----:B------:R-:W-:Y:S02]  /*9d90*/  IMAD R16, R12, UR6, RZ ;  /* 0x000000060c107c24 */ /* 0x000fe4000f8e02ff */
[----:B------:R-:W-:Y:S02]  /*9da0*/  @P2 IMAD.MOV.U32 R12, RZ, RZ, R17 ;  /* 0x000000ffff0c2224 */ /* 0x000fe400078e0011 */
[----:B------:R-:W-:Y:S01]  /*9db0*/  @P2 IMAD.MOV.U32 R13, RZ, RZ, R22 ;  /* 0x000000ffff0d2224 */ /* 0x000fe200078e0016 */
[----:B0-----:R-:W-:Y:S02]  /*9dc0*/  LEA.HI.X.SX32 R21, R15, R6, 0x1, P6 ;  /* 0x000000060f157211 */ /* 0x001fe400030f0eff */
[----:B------:R-:W-:Y:S02]  /*9dd0*/  SEL R14, R85, R58, !P3 ;  /* 0x0000003a550e7207 */ /* 0x000fe40005800000 */
[----:B------:R0:W3:Y:S04]  /*9de0*/  @P2 LDG.E.U8 R90, desc[UR18][R12.64] ;  /* 0x000000120c5a2981 */ /* 0x0000e8000c1e1100 */
        /* <DEDUP_REMOVED lines=11> */
[----:B------:R-:W-:-:S03]  /*9ea0*/  IADD3 R20, P6, PT, R15, R7, RZ ;  /* 0x000000070f147210 */ /* 0x000fc60007fde0ff */
[----:B------:R-:W-:Y:S02]  /*9eb0*/  IMAD R16, R12, UR6, RZ ;  /* 0x000000060c107c24 */ /* 0x000fe4000f8e02ff */
[----:B------:R-:W-:Y:S02]  /*9ec0*/  @P2 IMAD.MOV.U32 R12, RZ, RZ, R17 ;  /* 0x000000ffff0c2224 */ /* 0x000fe400078e0011 */
[----:B------:R-:W-:Y:S01]  /*9ed0*/  @P2 IMAD.MOV.U32 R13, RZ, RZ, R22 ;  /* 0x000000ffff0d2224 */ /* 0x000fe200078e0016 */
[----:B0-----:R-:W-:-:S04]  /*9ee0*/  LEA.HI.X.SX32 R21, R15, R6, 0x1, P6 ;  /* 0x000000060f157211 */ /* 0x001fc800030f0eff */
[----:B------:R0:W2:Y:S01]  /*9ef0*/  @P2 LDG.E.U8 R93, desc[UR18][R12.64] ;  /* 0x000000120c5d2981 */ /* 0x0000a2000c1e1100 */
[----:B------:R-:W-:-:S03]  /*9f00*/  SEL R14, R85, R55, !P3 ;  /* 0x00000037550e7207 */ /* 0x000fc60005800000 */
[----:B------:R1:W-:Y:S01]  /*9f10*/  STL [R1+0x304], R17 ;  /* 0x0003041101007387 */ /* 0x0003e20000100800 */
[----:B0-----:R-:W-:Y:S02]  /*9f20*/  @P2 IMAD.MOV.U32 R12, RZ, RZ, R20 ;  /* 0x000000ffff0c2224 */ /* 0x001fe400078e0014 */
[----:B------:R-:W-:Y:S01]  /*9f30*/  @P2 IMAD.MOV.U32 R13, RZ, RZ, R21 ;  /* 0x000000ffff0d2224 */ /* 0x000fe200078e0015 */
[----:B-1----:R-:W-:Y:S01]  /*9f40*/  IADD3 R17, P6, PT, R16, R7, RZ ;  /* 0x0000000710117210 */ /* 0x002fe20007fde0ff */
[----:B------:R-:W-:-:S03]  /*9f50*/  IMAD R14, R14, UR6, RZ ;  /* 0x000000060e0e7c24 */ /* 0x000fc6000f8e02ff */
[----:B------:R0:W2:Y:S04]  /*9f60*/  @P2 LDG.E.U8 R5, desc[UR18][R12.64] ;  /* 0x000000120c052981 */ /* 0x0000a8000c1e1100 */
[----:B------:R1:W-:Y:S01]  /*9f70*/  STL [R1+0x300], R22 ;  /* 0x0003001601007387 */ /* 0x0003e20000100800 */
[----:B0-----:R-:W-:-:S03]  /*9f80*/  SEL R12, R85, R56, !P3 ;  /* 0x00000038550c7207 */ /* 0x001fc60005800000 */
[----:B------:R0:W-:Y:S01]  /*9f90*/  STL [R1+0x31c], R20 ;  /* 0x00031c1401007387 */ /* 0x0001e20000100800 */
[-C--:B-1----:R-:W-:Y:S01]  /*9fa0*/  LEA.HI.X.SX32 R22, R16, R6.reuse, 0x1, P6 ;  /* 0x0000000610167211 */ /* 0x082fe200030f0eff */
[----:B------:R-:W-:Y:S02]  /*9fb0*/  IMAD R15, R12, UR6, RZ ;  /* 0x000000060c0f7c24 */ /* 0x000fe4000f8e02ff */
[----:B------:R1:W-:Y:S01]  /*9fc0*/  STL [R1+0x318], R21 ;  /* 0x0003181501007387 */ /* 0x0003e20000100800 */
[----:B------:R-:W-:Y:S01]  /*9fd0*/  @P2 IMAD.MOV.U32 R12, RZ, RZ, R17 ;  /* 0x000000ffff0c2224 */ /* 0x000fe200078e0011 */
[----:B0-----:R-:W-:Y:S01]  /*9fe0*/  IADD3 R20, P6, PT, R14, R7, RZ ;  /* 0x000000070e147210 */ /* 0x001fe20007fde0ff */
[----:B------:R-:W-:Y:S01]  /*9ff0*/  @P2 IMAD.MOV.U32 R13, RZ, RZ, R22 ;  /* 0x000000ffff0d2224 */ /* 0x000fe200078e0016 */
[----:B------:R0:W-:Y:S01]  /*a000*/  STL [R1+0x334], R17 ;  /* 0x0003341101007387 */ /* 0x0001e20000100800 */
[----:B------:R-:W-:Y:S02]  /*a010*/  LOP3.LUT R16, R10, 0x64, RZ, 0xfc, !PT ;  /* 0x000000640a107812 */ /* 0x000fe400078efcff */
[----:B-1----:R-:W-:Y:S01]  /*a020*/  LEA.HI.X.SX32 R21, R14, R6, 0x1, P6 ;  /* 0x000000060e157211 */ /* 0x002fe200030f0eff */
[----:B------:R1:W2:Y:S01]  /*a030*/  @P2 LDG.E.U8 R3, desc[UR18][R12.64] ;  /* 0x000000120c032981 */ /* 0x0002a2000c1e1100 */
[----:B------:R-:W-:-:S02]  /*a040*/  IABS R14, R16 ;  /* 0x00000010000e7213 */ /* 0x000fc40000000000 */
[----:B0-----:R-:W-:Y:S01]  /*a050*/  IADD3 R17, P6, PT, R15, R7, RZ ;  /* 0x000000070f117210 */ /* 0x001fe20007fde0ff */
[----:B-1----:R-:W-:-:S03]  /*a060*/  @P2 IMAD.MOV.U32 R12, RZ, RZ, R20 ;  /* 0x000000ffff0c2224 */ /* 0x002fc600078e0014 */
[----:B------:R-:W-:Y:S01]  /*a070*/  LEA.HI.X.SX32 R15, R15, R6, 0x1, P6 ;  /* 0x000000060f0f7211 */ /* 0x000fe200030f0eff */
[----:B------:R-:W-:Y:S01]  /*a080*/  @P2 IMAD.MOV.U32 R13, RZ, RZ, R21 ;  /* 0x000000ffff0d2224 */ /* 0x000fe200078e0015 */
[----:B------:R-:W-:-:S04]  /*a090*/  ISETP.GT.U32.AND P6, PT, R9, R18, PT ;  /* 0x000000120900720c */ /* 0x000fc80003fc4070 */
[----:B------:R0:W2:Y:S04]  /*a0a0*/  @P2 LDG.E.U8 R2, desc[UR18][R12.64] ;  /* 0x000000120c022981 */ /* 0x0000a8000c1e1100 */
[----:B------:R-:W-:Y:S01]  /*a0b0*/  STL [R1+0x330], R22 ;  /* 0x0003301601007387 */ /* 0x000fe20000100800 */
[----:B0-----:R-:W-:-:S03]  /*a0c0*/  IMAD.MOV.U32 R12, RZ, RZ, R14 ;  /* 0x000000ffff0c7224 */ /* 0x001fc600078e000e */
[----:B------:R-:W-:Y:S01]  /*a0d0*/  STL [R1+0x34c], R20 ;  /* 0x00034c1401007387 */ /* 0x000fe20000100800 */
[----:B------:R-:W-:Y:S02]  /*a0e0*/  @P2 IMAD.MOV.U32 R14, RZ, RZ, R17 ;  /* 0x000000ffff0e2224 */ /* 0x000fe400078e0011 */
[----:B------:R-:W-:Y:S01]  /*a0f0*/  IMAD.HI.U32 R13, R8, R12, RZ ;  /* 0x0000000c080d7227 */ /* 0x000fe200078e00ff */
[----:B------:R-:W-:Y:S04]  /*a100*/  STL [R1+0x348], R21 ;  /* 0x0003481501007387 */ /* 0x000fe80000100800 */
[----:B------:R0:W-:Y:S01]  /*a110*/  STL [R1+0x364], R17 ;  /* 0x0003641101007387 */ /* 0x0001e20000100800 */
[----:B------:R-:W-:Y:S02]  /*a120*/  IMAD.MOV R13, RZ, RZ, -R13 ;  /* 0x000000ffff0d7224 */ /* 0x000fe400078e0a0d */
[----:B------:R-:W-:Y:S01]  /*a130*/  @!P6 IMAD.IADD R18, R18, 0x1, -R9 ;  /* 0x000000011212e824 */ /* 0x000fe200078e0a09 */
[----:B------:R1:W2:Y:S01]  /*a140*/  @P2 LDG.E.U8 R4, desc[UR18][R14.64] ;  /* 0x000000120e042981 */ /* 0x0002a2000c1e1100 */
[----:B------:R-:W-:Y:S01]  /*a150*/  IMAD R12, R9, R13, R12 ;  /* 0x0000000d090c7224 */ /* 0x000fe200078e020c */
[----:B0-----:R-:W-:Y:S01]  /*a160*/  LOP3.LUT R17, R10, 0x6c, RZ, 0xfc, !PT ;  /* 0x0000006c0a117812 */ /* 0x001fe200078efcff */
[----:B------:R-:W-:-:S03]  /*a170*/  IMAD.MOV.U32 R26, RZ, RZ, R18 ;  /* 0x000000ffff1a7224 */ /* 0x000fc600078e0012 */
[----:B-1----:R-:W-:Y:S01]  /*a180*/  IABS R14, R17 ;  /* 0x00000011000e7213 */ /* 0x002fe20000000000 */
[----:B------:R-:W-:Y:S01]  /*a190*/  @!P1 IMAD.MOV R26, RZ, RZ, -R26 ;  /* 0x000000ffff1a9224 */ /* 0x000fe200078e0a1a */
[----:B------:R-:W-:-:S03]  /*a1a0*/  ISETP.GT.U32.AND P1, PT, R9, R12, PT ;  /* 0x0000000c0900720c */ /* 0x000fc60003f24070 */
[----:B------:R-:W-:-:S04]  /*a1b0*/  IMAD.HI.U32 R13, R8, R14, RZ ;  /* 0x0000000e080d7227 */ /* 0x000fc800078e00ff */
[----:B------:R-:W-:Y:S01]  /*a1c0*/  IMAD.MOV R13, RZ, RZ, -R13 ;  /* 0x000000ffff0d7224 */ /* 0x000fe200078e0a0d */
[----:B------:R-:W-:-:S03]  /*a1d0*/  ISETP.GE.AND P6, PT, R16, RZ, PT ;  /* 0x000000ff1000720c */ /* 0x000fc60003fc6270 */
[----:B------:R-:W-:Y:S01]  /*a1e0*/  IMAD R14, R9, R13, R14 ;  /* 0x0000000d090e7224 */ /* 0x000fe200078e020e */
[----:B------:R-:W-:Y:S01]  /*a1f0*/  LOP3.LUT R16, R10, 0x74, RZ, 0xfc, !PT ;  /* 0x000000740a107812 */ /* 0x000fe200078efcff */
[----:B------:R-:W-:-:S03]  /*a200*/  @!P1 IMAD.IADD R12, R12, 0x1, -R9 ;  /* 0x000000010c0c9824 */ /* 0x000fc600078e0a09 */
[C---:B------:R-:W-:Y:S02]  /*a210*/  ISETP.GT.U32.AND P4, PT, R9.reuse, R14, PT ;  /* 0x0000000e0900720c */ /* 0x040fe40003f84070 */
[----:B------:R-:W-:Y:S01]  /*a220*/  IABS R13, R16 ;  /* 0x00000010000d7213 */ /* 0x000fe20000000000 */
[----:B------:R0:W-:Y:S01]  /*a230*/  STL [R1+0x360], R15 ;  /* 0x0003600f01007387 */ /* 0x0001e20000100800 */
[----:B------:R-:W-:-:S03]  /*a240*/  ISETP.GT.U32.AND P1, PT, R9, R12, PT ;  /* 0x0000000c0900720c */ /* 0x000fc60003f24070 */
[----:B0-----:R-:W-:-:S04]  /*a250*/  IMAD.HI.U32 R15, R8, R13, RZ ;  /* 0x0000000d080f7227 */ /* 0x001fc800078e00ff */
[----:B------:R-:W-:Y:S02]  /*a260*/  IMAD.MOV R11, RZ, RZ, -R15 ;  /* 0x000000ffff0b7224 */ /* 0x000fe400078e0a0f */
[----:B------:R-:W-:Y:S02]  /*a270*/  @!P4 IMAD.IADD R14, R14, 0x1, -R9 ;  /* 0x000000010e0ec824 */ /* 0x000fe400078e0a09 */
[C---:B------:R-:W-:Y:S01]  /*a280*/  IMAD R11, R9.reuse, R11, R13 ;  /* 0x0000000b090b7224 */ /* 0x040fe200078e020d */
[----:B------:R-:W-:Y:S01]  /*a290*/  LOP3.LUT R15, R10, 0x7c, RZ, 0xfc, !PT ;  /* 0x0000007c0a0f7812 */ /* 0x000fe200078efcff */
[----:B------:R-:W-:Y:S01]  /*a2a0*/  @!P1 IMAD.IADD R12, R12, 0x1, -R9 ;  /* 0x000000010c0c9824 */ /* 0x000fe200078e0a09 */
[C---:B------:R-:W-:Y:S02]  /*a2b0*/  ISETP.GT.U32.AND P4, PT, R9.reuse, R14, PT ;  /* 0x0000000e0900720c */ /* 0x040fe40003f84070 */
[----:B------:R-:W-:Y:S02]  /*a2c0*/  ISETP.GT.U32.AND P1, PT, R9, R11, PT ;  /* 0x0000000b0900720c */ /* 0x000fe40003f24070 */
[----:B------:R-:W-:Y:S01]  /*a2d0*/  IABS R13, R15 ;  /* 0x0000000f000d7213 */ /* 0x000fe20000000000 */
[----:B------:R-:W-:Y:S01]  /*a2e0*/  IMAD.MOV.U32 R28, RZ, RZ, R12 ;  /* 0x000000ffff1c7224 */ /* 0x000fe200078e000c */
[----:B------:R-:W-:-:S03]  /*a2f0*/  ISETP.GE.AND P5, PT, R17, RZ, PT ;  /* 0x000000ff1100720c */ /* 0x000fc60003fa6270 */
[----:B------:R-:W-:-:S04]  /*a300*/  IMAD.HI.U32 R12, R8, R13, RZ ;  /* 0x0000000d080c7227 */ /* 0x000fc800078e00ff */
[--C-:B------:R-:W-:Y:S02]  /*a310*/  @!P4 IMAD.IADD R14, R14, 0x1, -R9.reuse ;  /* 0x000000010e0ec824 */ /* 0x100fe400078e0a09 */
[----:B------:R-:W-:Y:S02]  /*a320*/  IMAD.MOV R12, RZ, RZ, -R12 ;  /* 0x000000ffff0c7224 */ /* 0x000fe400078e0a0c */
[----:B------:R-:W-:Y:S02]  /*a330*/  @!P1 IMAD.IADD R11, R11, 0x1, -R9 ;  /* 0x000000010b0b9824 */ /* 0x000fe400078e0a09 */
[C---:B------:R-:W-:Y:S02]  /*a340*/  IMAD R13, R9.reuse, R12, R13 ;  /* 0x0000000c090d7224 */ /* 0x040fe400078e020d */
[----:B------:R-:W-:Y:S01]  /*a350*/  IMAD.MOV.U32 R29, RZ, RZ, R14 ;  /* 0x000000ffff1d7224 */ /* 0x000fe200078e000e */
[----:B------:R-:W-:-:S03]  /*a360*/  ISETP.GT.U32.AND P1, PT, R9, R11, PT ;  /* 0x0000000b0900720c */ /* 0x000fc60003f24070 */
[----:B------:R-:W-:Y:S01]  /*a370*/  @!P5 IMAD.MOV R29, RZ, RZ, -R29 ;  /* 0x000000ffff1dd224 */ /* 0x000fe200078e0a1d */
[----:B------:R-:W-:Y:S02]  /*a380*/  ISETP.GT.U32.AND P5, PT, R9, R13, PT ;  /* 0x0000000d0900720c */ /* 0x000fe40003fa4070 */
[----:B------:R-:W-:-:S04]  /*a390*/  LOP3.LUT R12, R10, 0x84, RZ, 0xfc, !PT ;  /* 0x000000840a0c7812 */ /* 0x000fc800078efcff */
[----:B------:R-:W-:-:S03]  /*a3a0*/  IABS R14, R12 ;  /* 0x0000000c000e7213 */ /* 0x000fc60000000000 */
[----:B------:R-:W-:Y:S01]  /*a3b0*/  @!P1 IMAD.IADD R11, R11, 0x1, -R9 ;  /* 0x000000010b0b9824 */ /* 0x000fe200078e0a09 */
[----:B------:R-:W-:Y:S01]  /*a3c0*/  ISETP.GE.AND P1, PT, R12, RZ, PT ;  /* 0x000000ff0c00720c */ /* 0x000fe20003f26270 */
[----:B------:R-:W-:-:S04]  /*a3d0*/  IMAD.HI.U32 R12, R8, R14, RZ ;  /* 0x0000000e080c7227 */ /* 0x000fc800078e00ff */
[----:B------:R-:W-:Y:S01]  /*a3e0*/  @!P5 IMAD.IADD R13, R13, 0x1, -R9 ;  /* 0x000000010d0dd824 */ /* 0x000fe200078e0a09 */
[----:B------:R-:W-:Y:S01]  /*a3f0*/  ISETP.GE.AND P4, PT, R15, RZ, PT ;  /* 0x000000ff0f00720c */ /* 0x000fe20003f86270 */
[----:B------:R-:W-:Y:S01]  /*a400*/  @!P6 IMAD.MOV R28, RZ, RZ, -R28 ;  /* 0x000000ffff1ce224 */ /* 0x000fe200078e0a1c */
[----:B------:R-:W-:Y:S01]  /*a410*/  ISETP.GE.AND P6, PT, R16, RZ, PT ;  /* 0x000000ff1000720c */ /* 0x000fe20003fc6270 */
[----:B------:R-:W-:Y:S01]  /*a420*/  IMAD.MOV R12, RZ, RZ, -R12 ;  /* 0x000000ffff0c7224 */ /* 0x000fe200078e0a0c */
[C---:B------:R-:W-:Y:S02]  /*a430*/  ISETP.GT.U32.AND P5, PT, R9.reuse, R13, PT ;  /* 0x0000000d0900720c */ /* 0x040fe40003fa4070 */
[----:B------:R-:W-:Y:S01]  /*a440*/  LOP3.LUT R15, R10, 0x8c, RZ, 0xfc, !PT ;  /* 0x0000008c0a0f7812 */ /* 0x000fe200078efcff */
[----:B------:R-:W-:-:S03]  /*a450*/  IMAD R14, R9, R12, R14 ;  /* 0x0000000c090e7224 */ /* 0x000fc600078e020e */
[----:B------:R-:W-:Y:S01]  /*a460*/  IABS R12, R15 ;  /* 0x0000000f000c7213 */ /* 0x000fe20000000000 */
[----:B------:R-:W-:-:S04]  /*a470*/  IMAD.MOV.U32 R30, RZ, RZ, R11 ;  /* 0x000000ffff1e7224 */ /* 0x000fc800078e000b */
[----:B------:R-:W-:-:S04]  /*a480*/  IMAD.HI.U32 R11, R8, R12, RZ ;  /* 0x0000000c080b7227 */ /* 0x000fc800078e00ff */
[----:B------:R-:W-:Y:S01]  /*a490*/  @!P6 IMAD.MOV R30, RZ, RZ, -R30 ;  /* 0x000000ffff1ee224 */ /* 0x000fe200078e0a1e */
[----:B------:R-:W-:Y:S01]  /*a4a0*/  ISETP.GT.U32.AND P6, PT, R9, R14, PT ;  /* 0x0000000e0900720c */ /* 0x000fe20003fc4070 */
[----:B------:R-:W-:Y:S02]  /*a4b0*/  @!P5 IMAD.IADD R13, R13, 0x1, -R9 ;  /* 0x000000010d0dd824 */ /* 0x000fe400078e0a09 */
[----:B------:R-:W-:Y:S02]  /*a4c0*/  IMAD.MOV R11, RZ, RZ, -R11 ;  /* 0x000000ffff0b7224 */ /* 0x000fe400078e0a0b */
[----:B------:R-:W-:Y:S02]  /*a4d0*/  IMAD.MOV.U32 R31, RZ, RZ, R13 ;  /* 0x000000ffff1f7224 */ /* 0x000fe400078e000d */
[----:B------:R-:W-:Y:S02]  /*a4e0*/  IMAD R12, R9, R11, R12 ;  /* 0x0000000b090c7224 */ /* 0x000fe400078e020c */
[----:B------:R-:W-:-:S03]  /*a4f0*/  @!P4 IMAD.MOV R31, RZ, RZ, -R31 ;  /* 0x000000ffff1fc224 */ /* 0x000fc600078e0a1f */
[----:B------:R-:W-:Y:S01]  /*a500*/  ISETP.GT.U32.AND P4, PT, R9, R12, PT ;  /* 0x0000000c0900720c */ /* 0x000fe20003f84070 */
[----:B------:R-:W-:Y:S01]  /*a510*/  @!P6 IMAD.IADD R14, R14, 0x1, -R9 ;  /* 0x000000010e0ee824 */ /* 0x000fe200078e0a09 */
[----:B------:R-:W-:Y:S02]  /*a520*/  ISETP.GE.AND P5, PT, R15, RZ, PT ;  /* 0x000000ff0f00720c */ /* 0x000fe40003fa6270 */
[----:B------:R-:W-:Y:S02]  /*a530*/  LOP3.LUT R15, R10, 0x92, RZ, 0xfc, !PT ;  /* 0x000000920a0f7812 */ /* 0x000fe400078efcff */
[----:B------:R-:W-:Y:S02]  /*a540*/  ISETP.GT.U32.AND P6, PT, R9, R14, PT ;  /* 0x0000000e0900720c */ /* 0x000fe40003fc4070 */
[----:B------:R-:W-:-:S05]  /*a550*/  IABS R11, R15 ;  /* 0x0000000f000b7213 */ /* 0x000fca0000000000 */
[----:B------:R-:W-:Y:S02]  /*a560*/  @!P4 IMAD.IADD R12, R12, 0x1, -R9 ;  /* 0x000000010c0cc824 */ /* 0x000fe400078e0a09 */
[----:B------:R-:W-:-:S03]  /*a570*/  IMAD.HI.U32 R13, R8, R11, RZ ;  /* 0x0000000b080d7227 */ /* 0x000fc600078e00ff */
[C---:B------:R-:W-:Y:S01]  /*a580*/  ISETP.GT.U32.AND P4, PT, R9.reuse, R12, PT ;  /* 0x0000000c0900720c */ /* 0x040fe20003f84070 */
[----:B------:R-:W-:Y:S02]  /*a590*/  IMAD.MOV R13, RZ, RZ, -R13 ;  /* 0x000000ffff0d7224 */ /* 0x000fe400078e0a0d */
[----:B------:R-:W-:Y:S02]  /*a5a0*/  @!P6 IMAD.IADD R14, R14, 0x1, -R9 ;  /* 0x000000010e0ee824 */ /* 0x000fe400078e0a09 */
[----:B------:R-:W-:Y:S01]  /*a5b0*/  IMAD R11, R9, R13, R11 ;  /* 0x0000000d090b7224 */ /* 0x000fe200078e020b */
[----:B------:R-:W-:Y:S01]  /*a5c0*/  LOP3.LUT R13, R10, 0x94, RZ, 0xfc, !PT ;  /* 0x000000940a0d7812 */ /* 0x000fe200078efcff */
[----:B------:R-:W-:-:S03]  /*a5d0*/  IMAD.MOV.U32 R32, RZ, RZ, R14 ;  /* 0x000000ffff207224 */ /* 0x000fc600078e000e */
[----:B------:R-:W-:Y:S01]  /*a5e0*/  IABS R14, R13 ;  /* 0x0000000d000e7213 */ /* 0x000fe20000000000 */
[----:B------:R-:W-:Y:S01]  /*a5f0*/  @!P1 IMAD.MOV R32, RZ, RZ, -R32 ;  /* 0x000000ffff209224 */ /* 0x000fe200078e0a20 */
[----:B------:R-:W-:Y:S01]  /*a600*/  ISETP.GT.U32.AND P1, PT, R9, R11, PT ;  /* 0x0000000b0900720c */ /* 0x000fe20003f24070 */
[----:B------:R-:W-:Y:S01]  /*a610*/  @!P4 IMAD.IADD R12, R12, 0x1, -R9 ;  /* 0x000000010c0cc824 */ /* 0x000fe200078e0a09 */
[----:B------:R-:W-:Y:S01]  /*a620*/  ISETP.GE.AND P4, PT, R13, RZ, PT ;  /* 0x000000ff0d00720c */ /* 0x000fe20003f86270 */
[----:B------:R-:W-:-:S04]  /*a630*/  IMAD.HI.U32 R13, R8, R14, RZ ;  /* 0x0000000e080d7227 */ /* 0x000fc800078e00ff */
[----:B------:R-:W-:Y:S02]  /*a640*/  IMAD.MOV R13, RZ, RZ, -R13 ;  /* 0x000000ffff0d7224 */ /* 0x000fe400078e0a0d */
[----:B------:R-:W-:Y:S02]  /*a650*/  IMAD.MOV.U32 R39, RZ, RZ, R12 ;  /* 0x000000ffff277224 */ /* 0x000fe400078e000c */
[----:B------:R-:W-:Y:S02]  /*a660*/  IMAD R14, R9, R13, R14 ;  /* 0x0000000d090e7224 */ /* 0x000fe400078e020e */
[----:B------:R-:W-:Y:S02]  /*a670*/  @!P1 IMAD.IADD R11, R11, 0x1, -R9 ;  /* 0x000000010b0b9824 */ /* 0x000fe400078e0a09 */
[----:B------:R-:W-:Y:S01]  /*a680*/  @!P5 IMAD.MOV R39, RZ, RZ, -R39 ;  /* 0x000000ffff27d224 */ /* 0x000fe200078e0a27 */
[----:B------:R-:W-:Y:S02]  /*a690*/  ISETP.GT.U32.AND P5, PT, R9, R14, PT ;  /* 0x0000000e0900720c */ /* 0x000fe40003fa4070 */
[----:B------:R-:W-:-:S02]  /*a6a0*/  ISETP.GE.AND P6, PT, R15, RZ, PT ;  /* 0x000000ff0f00720c */ /* 0x000fc40003fc6270 */
[----:B------:R-:W-:Y:S02]  /*a6b0*/  ISETP.GT.U32.AND P1, PT, R9, R11, PT ;  /* 0x0000000b0900720c */ /* 0x000fe40003f24070 */
[----:B------:R-:W-:-:S04]  /*a6c0*/  LOP3.LUT R15, R10, 0x9a, RZ, 0xfc, !PT ;  /* 0x0000009a0a0f7812 */ /* 0x000fc800078efcff */
[----:B------:R-:W-:-:S03]  /*a6d0*/  IABS R13, R15 ;  /* 0x0000000f000d7213 */ /* 0x000fc60000000000 */
[----:B------:R-:W-:Y:S02]  /*a6e0*/  @!P5 IMAD.IADD R14, R14, 0x1, -R9 ;  /* 0x000000010e0ed824 */ /* 0x000fe400078e0a09 */
[----:B------:R-:W-:-:S04]  /*a6f0*/  IMAD.HI.U32 R12, R8, R13, RZ ;  /* 0x0000000d080c7227 */ /* 0x000fc800078e00ff */
[----:B------:R-:W-:Y:S01]  /*a700*/  @!P1 IMAD.IADD R11, R11, 0x1, -R9 ;  /* 0x000000010b0b9824 */ /* 0x000fe200078e0a09 */
[----:B------:R-:W-:Y:S01]  /*a710*/  ISETP.GE.AND P1, PT, R15, RZ, PT ;  /* 0x000000ff0f00720c */ /* 0x000fe20003f26270 */
[----:B------:R-:W-:Y:S01]  /*a720*/  IMAD.MOV R12, RZ, RZ, -R12 ;  /* 0x000000ffff0c7224 */ /* 0x000fe200078e0a0c */
[C---:B------:R-:W-:Y:S02]  /*a730*/  ISETP.GT.U32.AND P5, PT, R9.reuse, R14, PT ;  /* 0x0000000e0900720c */ /* 0x040fe40003fa4070 */
[----:B------:R-:W-:Y:S01]  /*a740*/  LOP3.LUT R15, R10, 0x9c, RZ, 0xfc, !PT ;  /* 0x0000009c0a0f7812 */ /* 0x000fe200078efcff */
[----:B------:R-:W-:Y:S02]  /*a750*/  IMAD R13, R9, R12, R13 ;  /* 0x0000000c090d7224 */ /* 0x000fe400078e020d */
[----:B------:R-:W-:Y:S01]  /*a760*/  IMAD.MOV.U32 R19, RZ, RZ, R11 ;  /* 0x000000ffff137224 */ /* 0x000fe200078e000b */
[----:B------:R-:W-:-:S03]  /*a770*/  IABS R12, R15 ;  /* 0x0000000f000c7213 */ /* 0x000fc60000000000 */
[----:B------:R-:W-:Y:S01]  /*a780*/  @!P6 IMAD.MOV R19, RZ, RZ, -R19 ;  /* 0x000000ffff13e224 */ /* 0x000fe200078e0a13 */
[----:B------:R-:W-:Y:S01]  /*a790*/  ISETP.GT.U32.AND P6, PT, R9, R13, PT ;  /* 0x0000000d0900720c */ /* 0x000fe20003fc4070 */
[----:B------:R-:W-:-:S04]  /*a7a0*/  IMAD.HI.U32 R11, R8, R12, RZ ;  /* 0x0000000c080b7227 */ /* 0x000fc800078e00ff */
[----:B------:R-:W-:Y:S02]  /*a7b0*/  @!P5 IMAD.IADD R14, R14, 0x1, -R9 ;  /* 0x000000010e0ed824 */ /* 0x000fe400078e0a09 */
[----:B------:R-:W-:Y:S02]  /*a7c0*/  IMAD.MOV R11, RZ, RZ, -R11 ;  /* 0x000000ffff0b7224 */ /* 0x000fe400078e0a0b */
[----:B------:R-:W-:Y:S02]  /*a7d0*/  IMAD.MOV.U32 R38, RZ, RZ, R14 ;  /* 0x000000ffff267224 */ /* 0x000fe400078e000e */
[----:B------:R-:W-:Y:S02]  /*a7e0*/  IMAD R12, R9, R11, R12 ;  /* 0x0000000b090c7224 */ /* 0x000fe400078e020c */
[----:B------:R-:W-:Y:S02]  /*a7f0*/  @!P6 IMAD.IADD R13, R13, 0x1, -R9 ;  /* 0x000000010d0de824 */ /* 0x000fe400078e0a09 */
[----:B------:R-:W-:Y:S01]  /*a800*/  @!P4 IMAD.MOV R38, RZ, RZ, -R38 ;  /* 0x000000ffff26c224 */ /* 0x000fe200078e0a26 */
[----:B------:R-:W-:-:S02]  /*a810*/  ISETP.GT.U32.AND P4, PT, R9, R12, PT ;  /* 0x0000000c0900720c */ /* 0x000fc40003f84070 */
[----:B------:R-:W-:Y:S02]  /*a820*/  ISETP.GT.U32.AND P6, PT, R9, R13, PT ;  /* 0x0000000d0900720c */ /* 0x000fe40003fc4070 */
[----:B------:R-:W-:-:S04]  /*a830*/  LOP3.LUT R14, R10, 0xa2, RZ, 0xfc, !PT ;  /* 0x000000a20a0e7812 */ /* 0x000fc800078efcff */
[----:B------:R-:W-:-:S05]  /*a840*/  IABS R11, R14 ;  /* 0x0000000e000b7213 */ /* 0x000fca0000000000 */
[--C-:B------:R-:W-:Y:S02]  /*a850*/  @!P4 IMAD.IADD R12, R12, 0x1, -R9.reuse ;  /* 0x000000010c0cc824 */ /* 0x100fe400078e0a09 */
[----:B------:R-:W-:Y:S01]  /*a860*/  @!P6 IMAD.IADD R13, R13, 0x1, -R9 ;  /* 0x000000010d0de824 */ /* 0x000fe200078e0a09 */
[----:B------:R-:W-:Y:S01]  /*a870*/  ISETP.GE.AND P6, PT, R14, RZ, PT ;  /* 0x000000ff0e00720c */ /* 0x000fe20003fc6270 */
[----:B------:R-:W-:Y:S01]  /*a880*/  IMAD.HI.U32 R14, R8, R11, RZ ;  /* 0x0000000b080e7227 */ /* 0x000fe200078e00ff */
[----:B------:R-:W-:-:S03]  /*a890*/  ISETP.GT.U32.AND P4, PT, R9, R12, PT ;  /* 0x0000000c0900720c */ /* 0x000fc60003f84070 */
[----:B------:R-:W-:-:S04]  /*a8a0*/  IMAD.MOV R14, RZ, RZ, -R14 ;  /* 0x000000ffff0e7224 */ /* 0x000fc800078e0a0e */
[----:B------:R-:W-:-:S06]  /*a8b0*/  IMAD R11, R9, R14, R11 ;  /* 0x0000000e090b7224 */ /* 0x000fcc00078e020b */
[----:B------:R-:W-:Y:S01]  /*a8c0*/  @!P4 IMAD.IADD R12, R12, 0x1, -R9 ;  /* 0x000000010c0cc824 */ /* 0x000fe200078e0a09 */
[----:B------:R-:W-:Y:S02]  /*a8d0*/  ISETP.GT.U32.AND P4, PT, R9, R11, PT ;  /* 0x0000000b0900720c */ /* 0x000fe40003f84070 */
[----:B------:R-:W-:Y:S01]  /*a8e0*/  LOP3.LUT R14, R10, 0xa4, RZ, 0xfc, !PT ;  /* 0x000000a40a0e7812 */ /* 0x000fe200078efcff */
[----:B------:R-:W-:-:S03]  /*a8f0*/  IMAD.MOV.U32 R18, RZ, RZ, R13 ;  /* 0x000000ffff127224 */ /* 0x000fc600078e000d */
[----:B------:R-:W-:Y:S01]  /*a900*/  IABS R13, R14 ;  /* 0x0000000e000d7213 */ /* 0x000fe20000000000 */
[----:B------:R-:W-:Y:S01]  /*a910*/  @!P1 IMAD.MOV R18, RZ, RZ, -R18 ;  /* 0x000000ffff129224 */ /* 0x000fe200078e0a12 */
[----:B------:R-:W-:-:S05]  /*a920*/  ISETP.GE.AND P5, PT, R15, RZ, PT ;  /* 0x000000ff0f00720c */ /* 0x000fca0003fa6270 */
[----:B------:R-:W-:Y:S01]  /*a930*/  @!P4 IMAD.IADD R11, R11, 0x1, -R9 ;  /* 0x000000010b0bc824 */ /* 0x000fe200078e0a09 */
[----:B------:R-:W-:Y:S01]  /*a940*/  ISETP.GE.AND P1, PT, R14, RZ, PT ;  /* 0x000000ff0e00720c */ /* 0x000fe20003f26270 */
[----:B------:R-:W-:Y:S01]  /*a950*/  IMAD.HI.U32 R14, R8, R13, RZ ;  /* 0x0000000d080e7227 */ /* 0x000fe200078e00ff */
[----:B------:R-:W-:Y:S02]  /*a960*/  LOP3.LUT R15, R10, 0xaa, RZ, 0xfc, !PT ;  /* 0x000000aa0a0f7812 */ /* 0x000fe400078efcff */
[----:B------:R-:W-:Y:S01]  /*a970*/  ISETP.GT.U32.AND P4, PT, R9, R11, PT ;  /* 0x0000000b0900720c */ /* 0x000fe20003f84070 */
[----:B------:R-:W-:Y:S01]  /*a980*/  IMAD.MOV.U32 R37, RZ, RZ, R12 ;  /* 0x000000ffff257224 */ /* 0x000fe200078e000c */
[----:B------:R-:W-:Y:S01]  /*a990*/  IABS R16, R15 ;  /* 0x0000000f00107213 */ /* 0x000fe20000000000 */
[----:B------:R-:W-:-:S04]  /*a9a0*/  IMAD.MOV R12, RZ, RZ, -R14 ;  /* 0x000000ffff0c7224 */ /* 0x000fc800078e0a0e */
[----:B------:R-:W-:Y:S02]  /*a9b0*/  IMAD R13, R9, R12, R13 ;  /* 0x0000000c090d7224 */ /* 0x000fe400078e020d */
[----:B------:R-:W-:-:S04]  /*a9c0*/  IMAD.MOV.U32 R14, RZ, RZ, R16 ;  /* 0x000000ffff0e7224 */ /* 0x000fc800078e0010 */
[----:B------:R-:W-:Y:S01]  /*a9d0*/  @!P4 IMAD.IADD R11, R11, 0x1, -R9 ;  /* 0x000000010b0bc824 */ /* 0x000fe200078e0a09 */
[----:B------:R-:W-:Y:S01]  /*a9e0*/  ISETP.GT.U32.AND P4, PT, R9, R13, PT ;  /* 0x0000000d0900720c */ /* 0x000fe20003f84070 */
[----:B------:R-:W-:-:S04]  /*a9f0*/  IMAD.HI.U32 R12, R8, R14, RZ ;  /* 0x0000000e080c7227 */ /* 0x000fc800078e00ff */
[----:B------:R-:W-:Y:S02]  /*aa00*/  IMAD.MOV R12, RZ, RZ, -R12 ;  /* 0x000000ffff0c7224 */ /* 0x000fe400078e0a0c */
[----:B------:R-:W-:Y:S02]  /*aa10*/  IMAD.MOV.U32 R17, RZ, RZ, R11 ;  /* 0x000000ffff117224 */ /* 0x000fe400078e000b */
[----:B------:R-:W-:Y:S01]  /*aa20*/  IMAD R14, R9, R12, R14 ;  /* 0x0000000c090e7224 */ /* 0x000fe200078e020e */
[----:B------:R-:W-:Y:S01]  /*aa30*/  LOP3.LUT R20, R10, 0xac, RZ, 0xfc, !PT ;  /* 0x000000ac0a147812 */ /* 0x000fe200078efcff */
[----:B------:R-:W-:Y:S02]  /*aa40*/  @!P6 IMAD.MOV R17, RZ, RZ, -R17 ;  /* 0x000000ffff11e224 */ /* 0x000fe400078e0a11 */
[----:B------:R-:W-:Y:S01]  /*aa50*/  @!P4 IMAD.IADD R13, R13, 0x1, -R9 ;  /* 0x000000010d0dc824 */ /* 0x000fe200078e0a09 */
[----:B------:R-:W-:Y:S02]  /*aa60*/  ISETP.GT.U32.AND P6, PT, R9, R14, PT ;  /* 0x0000000e0900720c */ /* 0x000fe40003fc4070 */
[----:B------:R-:W-:Y:S01]  /*aa70*/  IABS R12, R20 ;  /* 0x00000014000c7213 */ /* 0x000fe20000000000 */
[----:B------:R-:W-:Y:S01]  /*aa80*/  @!P5 IMAD.MOV R37, RZ, RZ, -R37 ;  /* 0x000000ffff25d224 */ /* 0x000fe200078e0a25 */
[----:B------:R-:W-:-:S02]  /*aa90*/  ISETP.GE.AND P5, PT, R15, RZ, PT ;  /* 0x000000ff0f00720c */ /* 0x000fc40003fa6270 */
[----:B------:R-:W-:Y:S01]  /*aaa0*/  ISETP.GT.U32.AND P4, PT, R9, R13, PT ;  /* 0x0000000d0900720c */ /* 0x000fe20003f84070 */
[----:B------:R-:W-:Y:S01]  /*aab0*/  IMAD.HI.U32 R15, R8, R12, RZ ;  /* 0x0000000c080f7227 */ /* 0x000fe200078e00ff */
[----:B------:R-:W-:-:S03]  /*aac0*/  LOP3.LUT R21, R10, 0xb2, RZ, 0xfc, !PT ;  /* 0x000000b20a157812 */ /* 0x000fc600078efcff */
[----:B------:R-:W-:Y:S01]  /*aad0*/  IMAD.MOV R15, RZ, RZ, -R15 ;  /* 0x000000ffff0f7224 */ /* 0x000fe200078e0a0f */
[----:B------:R-:W-:Y:S01]  /*aae0*/  IABS R16, R21 ;  /* 0x0000001500107213 */ /* 0x000fe20000000000 */
[--C-:B------:R-:W-:Y:S02]  /*aaf0*/  @!P6 IMAD.IADD R14, R14, 0x1, -R9.reuse ;  /* 0x000000010e0ee824 */ /* 0x100fe400078e0a09 */
[C---:B------:R-:W-:Y:S02]  /*ab00*/  IMAD R12, R9.reuse, R15, R12 ;  /* 0x0000000f090c7224 */ /* 0x040fe400078e020c */
[----:B------:R-:W-:Y:S01]  /*ab10*/  IMAD.MOV.U32 R11, RZ, RZ, R16 ;  /* 0x000000ffff0b7224 */ /* 0x000fe200078e0010 */
[----:B------:R-:W-:Y:S01]  /*ab20*/  ISETP.GT.U32.AND P6, PT, R9, R14, PT ;  /* 0x0000000e0900720c */ /* 0x000fe20003fc4070 */
[----:B------:R-:W-:Y:S01]  /*ab30*/  @!P4 IMAD.IADD R13, R13, 0x1, -R9 ;  /* 0x000000010d0dc824 */ /* 0x000fe200078e0a09 */
[----:B------:R-:W-:Y:S01]  /*ab40*/  ISETP.GT.U32.AND P4, PT, R9, R12, PT ;  /* 0x0000000c0900720c */ /* 0x000fe20003f84070 */
[----:B------:R-:W-:-:S04]  /*ab50*/  IMAD.HI.U32 R15, R8, R11, RZ ;  /* 0x0000000b080f7227 */ /* 0x000fc800078e00ff */
[----:B------:R-:W-:Y:S01]  /*ab60*/  IMAD.MOV R15, RZ, RZ, -R15 ;  /* 0x000000ffff0f7224 */ /* 0x000fe200078e0a0f */
[----:B------:R-:W-:-:S03]  /*ab70*/  LOP3.LUT R16, R10, 0xb4, RZ, 0xfc, !PT ;  /* 0x000000b40a107812 */ /* 0x000fc600078efcff */
[C---:B------:R-:W-:Y:S02]  /*ab80*/  IMAD R11, R9.reuse, R15, R11 ;  /* 0x0000000f090b7224 */ /* 0x040fe400078e020b */
[----:B------:R-:W-:Y:S01]  /*ab90*/  @!P6 IMAD.IADD R14, R14, 0x1, -R9 ;  /* 0x000000010e0ee824 */ /* 0x000fe200078e0a09 */
[----:B------:R-:W-:Y:S01]  /*aba0*/  IABS R15, R16 ;  /* 0x00000010000f7213 */ /* 0x000fe20000000000 */
[----:B------:R-:W-:Y:S01]  /*abb0*/  IMAD.MOV.U32 R36, RZ, RZ, R13 ;  /* 0x000000ffff247224 */ /* 0x000fe200078e000d */
[C---:B------:R-:W-:Y:S01]  /*abc0*/  ISETP.GT.U32.AND P6, PT, R9.reuse, R11, PT ;  /* 0x0000000b0900720c */ /* 0x040fe20003fc4070 */
[----:B------:R-:W-:Y:S02]  /*abd0*/  @!P4 IMAD.IADD R12, R12, 0x1, -R9 ;  /* 0x000000010c0cc824 */ /* 0x000fe400078e0a09 */
[----:B------:R-:W-:Y:S02]  /*abe0*/  @!P1 IMAD.MOV R36, RZ, RZ, -R36 ;  /* 0x000000ffff249224 */ /* 0x000fe400078e0a24 */
[----:B------:R-:W-:Y:S01]  /*abf0*/  IMAD.HI.U32 R13, R8, R15, RZ ;  /* 0x0000000f080d7227 */ /* 0x000fe200078e00ff */
[----:B------:R-:W-:-:S03]  /*ac00*/  ISETP.GT.U32.AND P1, PT, R9, R12, PT ;  /* 0x0000000c0900720c */ /* 0x000fc60003f24070 */
[----:B------:R-:W-:-:S04]  /*ac10*/  IMAD.MOV R13, RZ, RZ, -R13 ;  /* 0x000000ffff0d7224 */ /* 0x000fc800078e0a0d */
[----:B------:R-:W-:Y:S02]  /*ac20*/  @!P6 IMAD.IADD R11, R11, 0x1, -R9 ;  /* 0x000000010b0be824 */ /* 0x000fe400078e0a09 */
[----:B------:R-:W-:-:S03]  /*ac30*/  IMAD R13, R9, R13, R15 ;  /* 0x0000000d090d7224 */ /* 0x000fc600078e020f */
[C---:B------:R-:W-:Y:S01]  /*ac40*/  ISETP.GT.U32.AND P6, PT, R9.reuse, R11, PT ;  /* 0x0000000b0900720c */ /* 0x040fe20003fc4070 */
[----:B------:R-:W-:Y:S01]  /*ac50*/  @!P1 IMAD.IADD R12, R12, 0x1, -R9 ;  /* 0x000000010c0c9824 */ /* 0x000fe200078e0a09 */
[----:B------:R-:W-:-:S03]  /*ac60*/  ISETP.GT.U32.AND P1, PT, R9, R13, PT ;  /* 0x0000000d0900720c */ /* 0x000fc60003f24070 */
[----:B------:R-:W-:Y:S01]  /*ac70*/  IMAD.MOV.U32 R35, RZ, RZ, R12 ;  /* 0x000000ffff237224 */ /* 0x000fe200078e000c */
[----:B------:R-:W-:Y:S02]  /*ac80*/  LOP3.LUT R12, R10, 0xba, RZ, 0xfc, !PT ;  /* 0x000000ba0a0c7812 */ /* 0x000fe400078efcff */
[----:B------:R-:W-:-:S05]  /*ac90*/  ISETP.GE.AND P4, PT, R20, RZ, PT ;  /* 0x000000ff1400720c */ /* 0x000fca0003f86270 */
[--C-:B------:R-:W-:Y:S01]  /*aca0*/  @!P6 IMAD.IADD R11, R11, 0x1, -R9.reuse ;  /* 0x000000010b0be824 */ /* 0x100fe200078e0a09 */
[----:B------:R-:W-:Y:S01]  /*acb0*/  ISETP.GE.AND P6, PT, R12, RZ, PT ;  /* 0x000000ff0c00720c */ /* 0x000fe20003fc6270 */
[----:B------:R-:W-:Y:S01]  /*acc0*/  @!P1 IMAD.IADD R13, R13, 0x1, -R9 ;  /* 0x000000010d0d9824 */ /* 0x000fe200078e0a09 */
[----:B------:R-:W-:Y:S01]  /*acd0*/  IABS R12, R12 ;  /* 0x0000000c000c7213 */ /* 0x000fe20000000000 */
[----:B------:R-:W-:-:S03]  /*ace0*/  IMAD.MOV.U32 R20, RZ, RZ, R14 ;  /* 0x000000ffff147224 */ /* 0x000fc600078e000e */
[----:B------:R-:W-:Y:S01]  /*acf0*/  ISETP.GT.U32.AND P1, PT, R9, R13, PT ;  /* 0x0000000d0900720c */ /* 0x000fe20003f24070 */
[----:B------:R-:W-:-:S04]  /*ad00*/  IMAD.HI.U32 R14, R8, R12, RZ ;  /* 0x0000000c080e7227 */ /* 0x000fc800078e00ff */
[----:B------:R-:W-:Y:S02]  /*ad10*/  IMAD.MOV.U32 R22, RZ, RZ, R11 ;  /* 0x000000ffff167224 */ /* 0x000fe400078e000b */
[----:B------:R-:W-:Y:S02]  /*ad20*/  IMAD.MOV R11, RZ, RZ, -R14 ;  /* 0x000000ffff0b7224 */ /* 0x000fe400078e0a0e */
[----:B------:R-:W-:Y:S01]  /*ad30*/  @!P4 IMAD.MOV R35, RZ, RZ, -R35 ;  /* 0x000000ffff23c224 */ /* 0x000fe200078e0a23 */
[----:B------:R-:W-:Y:S01]  /*ad40*/  ISETP.GE.AND P4, PT, R16, RZ, PT ;  /* 0x000000ff1000720c */ /* 0x000fe20003f86270 */
[----:B------:R-:W-:Y:S01]  /*ad50*/  IMAD R11, R9, R11, R12 ;  /* 0x0000000b090b7224 */ /* 0x000fe200078e020c */
[----:B------:R-:W-:Y:S01]  /*ad60*/  LOP3.LUT R16, R10, 0xbc, RZ, 0xfc, !PT ;  /* 0x000000bc0a107812 */ /* 0x000fe200078efcff */
[----:B------:R-:W-:-:S03]  /*ad70*/  @!P1 IMAD.IADD R13, R13, 0x1, -R9 ;  /* 0x000000010d0d9824 */ /* 0x000fc600078e0a09 */
[----:B------:R-:W-:Y:S02]  /*ad80*/  IABS R15, R16 ;  /* 0x00000010000f7213 */ /* 0x000fe40000000000 */
[----:B------:R-:W-:-:S03]  /*ad90*/  ISETP.GT.U32.AND P1, PT, R9, R11, PT ;  /* 0x0000000b0900720c */ /* 0x000fc60003f24070 */
[----:B------:R-:W-:-:S04]  /*ada0*/  IMAD.HI.U32 R12, R8, R15, RZ ;  /* 0x0000000f080c7227 */ /* 0x000fc800078e00ff */
[----:B------:R-:W-:Y:S02]  /*adb0*/  IMAD.MOV R12, RZ, RZ, -R12 ;  /* 0x000000ffff0c7224 */ /* 0x000fe400078e0a0c */
[----:B------:R-:W-:Y:S02]  /*adc0*/  IMAD.MOV.U32 R34, RZ, RZ, R13 ;  /* 0x000000ffff227224 */ /* 0x000fe400078e000d */
[----:B------:R-:W-:Y:S02]  /*add0*/  IMAD R15, R9, R12, R15 ;  /* 0x0000000c090f7224 */ /* 0x000fe400078e020f */
[----:B------:R-:W-:Y:S02]  /*ade0*/  @!P1 IMAD.IADD R11, R11, 0x1, -R9 ;  /* 0x000000010b0b9824 */ /* 0x000fe400078e0a09 */
[----:B------:R-:W-:Y:S01]  /*adf0*/  @!P5 IMAD.MOV R20, RZ, RZ, -R20 ;  /* 0x000000ffff14d224 */ /* 0x000fe200078e0a14 */
[----:B------:R-:W-:Y:S01]  /*ae00*/  ISETP.GE.AND P5, PT, R21, RZ, PT ;  /* 0x000000ff1500720c */ /* 0x000fe20003fa6270 */
[----:B------:R-:W-:Y:S01]  /*ae10*/  @!P4 IMAD.MOV R34, RZ, RZ, -R34 ;  /* 0x000000ffff22c224 */ /* 0x000fe200078e0a22 */
[----:B------:R-:W-:-:S02]  /*ae20*/  ISETP.GT.U32.AND P4, PT, R9, R15, PT ;  /* 0x0000000f0900720c */ /* 0x000fc40003f84070 */
[C---:B------:R-:W-:Y:S02]  /*ae30*/  LOP3.LUT R21, R10.reuse, 0xc2, RZ, 0xfc, !PT ;  /* 0x000000c20a157812 */ /* 0x040fe400078efcff */
[----:B------:R-:W-:Y:S02]  /*ae40*/  ISETP.GT.U32.AND P1, PT, R9, R11, PT ;  /* 0x0000000b0900720c */ /* 0x000fe40003f24070 */
[----:B------:R-:W-:Y:S02]  /*ae50*/  IABS R14, R21 ;  /* 0x00000015000e7213 */ /* 0x000fe40000000000 */
[----:B------:R-:W-:-:S03]  /*ae60*/  LOP3.LUT R41, R10, 0xc4, RZ, 0xfc, !PT ;  /* 0x000000c40a297812 */ /* 0x000fc600078efcff */
[----:B------:R-:W-:-:S04]  /*ae70*/  IMAD.HI.U32 R12, R8, R14, RZ ;  /* 0x0000000e080c7227 */ /* 0x000fc800078e00ff */
[----:B------:R-:W-:Y:S01]  /*ae80*/  @!P5 IMAD.MOV R22, RZ, RZ, -R22 ;  /* 0x000000ffff16d224 */ /* 0x000fe200078e0a16 */
[----:B------:R-:W-:Y:S01]  /*ae90*/  ISETP.GE.AND P5, PT, R16, RZ, PT ;  /* 0x000000ff1000720c */ /* 0x000fe20003fa6270 */
[--C-:B------:R-:W-:Y:S01]  /*aea0*/  @!P4 IMAD.IADD R15, R15, 0x1, -R9.reuse ;  /* 0x000000010f0fc824 */ /* 0x100fe200078e0a09 */
[----:B------:R-:W-:Y:S01]  /*aeb0*/  IABS R16, R41 ;  /* 0x0000002900107213 */ /* 0x000fe20000000000 */
[----:B------:R-:W-:Y:S02]  /*aec0*/  IMAD.MOV R12, RZ, RZ, -R12 ;  /* 0x000000ffff0c7224 */ /* 0x000fe400078e0a0c */
[----:B------:R-:W-:Y:S01]  /*aed0*/  @!P1 IMAD.IADD R11, R11, 0x1, -R9 ;  /* 0x000000010b0b9824 */ /* 0x000fe200078e0a09 */
[----:B------:R-:W-:Y:S01]  /*aee0*/  ISETP.GE.AND P1, PT, R21, RZ, PT ;  /* 0x000000ff1500720c */ /* 0x000fe20003f26270 */
[C---:B------:R-:W-:Y:S01]  /*aef0*/  IMAD R14, R9.reuse, R12, R14 ;  /* 0x0000000c090e7224 */ /* 0x040fe200078e020e */
[----:B------:R-:W-:Y:S01]  /*af00*/  ISETP.GT.U32.AND P4, PT, R9, R15, PT ;  /* 0x0000000f0900720c */ /* 0x000fe20003f84070 */
[----:B------:R-:W-:-:S02]  /*af10*/  IMAD.MOV.U32 R21, RZ, RZ, R11 ;  /* 0x000000ffff157224 */ /* 0x000fc400078e000b */
[----:B------:R-:W-:-:S04]  /*af20*/  IMAD.HI.U32 R13, R8, R16, RZ ;  /* 0x00000010080d7227 */ /* 0x000fc800078e00ff */
[----:B------:R-:W-:Y:S01]  /*af30*/  @!P6 IMAD.MOV R21, RZ, RZ, -R21 ;  /* 0x000000ffff15e224 */ /* 0x000fe200078e0a15 */
[----:B------:R-:W-:Y:S01]  /*af40*/  ISETP.GT.U32.AND P6, PT, R9, R14, PT ;  /* 0x0000000e0900720c */ /* 0x000fe20003fc4070 */
[----:B------:R-:W-:-:S04]  /*af50*/  IMAD.MOV R13, RZ, RZ, -R13 ;  /* 0x000000ffff0d7224 */ /* 0x000fc800078e0a0d */
[----:B------:R-:W-:Y:S02]  /*af60*/  IMAD R16, R9, R13, R16 ;  /* 0x0000000d09107224 */ /* 0x000fe400078e0210 */
[--C-:B------:R-:W-:Y:S01]  /*af70*/  @!P4 IMAD.IADD R15, R15, 0x1, -R9.reuse ;  /* 0x000000010f0fc824 */ /* 0x100fe200078e0a09 */
[----:B------:R-:W-:Y:S02]  /*af80*/  LOP3.LUT R23, R10, 0xca, RZ, 0xfc, !PT ;  /* 0x000000ca0a177812 */ /* 0x000fe400078efcff */
[----:B------:R-:W-:Y:S02]  /*af90*/  ISETP.GT.U32.AND P4, PT, R9, R16, PT ;  /* 0x000000100900720c */ /* 0x000fe40003f84070 */
[----:B------:R-:W-:Y:S01]  /*afa0*/  IABS R13, R23 ;  /* 0x00000017000d7213 */ /* 0x000fe20000000000 */
[----:B------:R-:W-:Y:S01]  /*afb0*/  @!P6 IMAD.IADD R14, R14, 0x1, -R9 ;  /* 0x000000010e0ee824 */ /* 0x000fe200078e0a09 */
[----:B------:R-:W-:-:S03]  /*afc0*/  LOP3.LUT R24, R10, 0xd2, RZ, 0xfc, !PT ;  /* 0x000000d20a187812 */ /* 0x000fc600078efcff */
[----:B------:R-:W-:Y:S01]  /*afd0*/  IMAD.HI.U32 R11, R8, R13, RZ ;  /* 0x0000000d080b7227 */ /* 0x000fe200078e00ff */
[C---:B------:R-:W-:Y:S02]  /*afe0*/  ISETP.GT.U32.AND P6, PT, R9.reuse, R14, PT ;  /* 0x0000000e0900720c */ /* 0x040fe40003fc4070 */
[----:B------:R-:W-:Y:S01]  /*aff0*/  IABS R12, R24 ;  /* 0x00000018000c7213 */ /* 0x000fe20000000000 */
[----:B------:R-:W-:Y:S02]  /*b000*/  IMAD.MOV R11, RZ, RZ, -R11 ;  /* 0x000000ffff0b7224 */ /* 0x000fe400078e0a0b */
[----:B------:R-:W-:Y:S02]  /*b010*/  @!P4 IMAD.IADD R16, R16, 0x1, -R9 ;  /* 0x000000011010c824 */ /* 0x000fe400078e0a09 */
[C---:B------:R-:W-:Y:S02]  /*b020*/  IMAD R13, R9.reuse, R11, R13 ;  /* 0x0000000b090d7224 */ /* 0x040fe400078e020d */
[----:B------:R-:W-:Y:S01]  /*b030*/  IMAD.HI.U32 R11, R8, R12, RZ ;  /* 0x0000000c080b7227 */ /* 0x000fe200078e00ff */
[----:B------:R-:W-:-:S03]  /*b040*/  ISETP.GT.U32.AND P4, PT, R9, R16, PT ;  /* 0x000000100900720c */ /* 0x000fc60003f84070 */
[----:B------:R-:W-:Y:S01]  /*b050*/  @!P6 IMAD.IADD R14, R14, 0x1, -R9 ;  /* 0x000000010e0ee824 */ /* 0x000fe200078e0a09 */
[----:B------:R-:W-:Y:S01]  /*b060*/  ISETP.GT.U32.AND P6, PT, R9, R13, PT ;  /* 0x0000000d0900720c */ /* 0x000fe20003fc4070 */
[----:B------:R-:W-:-:S04]  /*b070*/  IMAD.MOV R11, RZ, RZ, -R11 ;  /* 0x000000ffff0b7224 */ /* 0x000fc800078e0a0b */
[----:B------:R-:W-:Y:S01]  /*b080*/  IMAD R12, R9, R11, R12 ;  /* 0x0000000b090c7224 */ /* 0x000fe200078e020c */
[----:B------:R-:W-:-:S03]  /*b090*/  LOP3.LUT R40, R10, 0xda, RZ, 0xfc, !PT ;  /* 0x000000da0a287812 */ /* 0x000fc600078efcff */
[--C-:B------:R-:W-:Y:S01]  /*b0a0*/  @!P4 IMAD.IADD R16, R16, 0x1, -R9.reuse ;  /* 0x000000011010c824 */ /* 0x100fe200078e0a09 */
[----:B------:R-:W-:Y:S02]  /*b0b0*/  ISETP.GT.U32.AND P4, PT, R9, R12, PT ;  /* 0x0000000c0900720c */ /* 0x000fe40003f84070 */
[----:B------:R-:W-:Y:S01]  /*b0c0*/  IABS R11, R40 ;  /* 0x00000028000b7213 */ /* 0x000fe20000000000 */
[----:B------:R-:W-:Y:S02]  /*b0d0*/  @!P6 IMAD.IADD R13, R13, 0x1, -R9 ;  /* 0x000000010d0de824 */ /* 0x000fe400078e0a09 */
[----:B------:R-:W-:Y:S02]  /*b0e0*/  IMAD.MOV.U32 R33, RZ, RZ, R15 ;  /* 0x000000ffff217224 */ /* 0x000fe400078e000f */
[----:B------:R-:W-:Y:S01]  /*b0f0*/  IMAD.HI.U32 R15, R8, R11, RZ ;  /* 0x0000000b080f7227 */ /* 0x000fe200078e00ff */
[----:B------:R-:W-:-:S03]  /*b100*/  ISETP.GT.U32.AND P6, PT, R9, R13, PT ;  /* 0x0000000d0900720c */ /* 0x000fc60003fc4070 */
[----:B------:R-:W-:Y:S02]  /*b110*/  IMAD.MOV R15, RZ, RZ, -R15 ;  /* 0x000000ffff0f7224 */ /* 0x000fe400078e0a0f */
[----:B------:R-:W-:Y:S02]  /*b120*/  @!P4 IMAD.IADD R12, R12, 0x1, -R9 ;  /* 0x000000010c0cc824 */ /* 0x000fe400078e0a09 */
[----:B------:R-:W-:-:S03]  /*b130*/  IMAD R11, R9, R15, R11 ;  /* 0x0000000f090b7224 */ /* 0x000fc600078e020b */
[----:B------:R-:W-:-:S03]  /*b140*/  ISETP.GT.U32.AND P4, PT, R9, R12, PT ;  /* 0x0000000c0900720c */ /* 0x000fc60003f84070 */
[----:B------:R-:W-:Y:S01]  /*b150*/  @!P6 IMAD.IADD R13, R13, 0x1, -R9 ;  /* 0x000000010d0de824 */ /* 0x000fe200078e0a09 */
[----:B------:R-:W-:Y:S01]  /*b160*/  ISETP.GT.U32.AND P6, PT, R9, R11, PT ;  /* 0x0000000b0900720c */ /* 0x000fe20003fc4070 */
[----:B------:R-:W0:Y:S01]  /*b170*/  S2R R88, SR_TID.X ;  /* 0x0000000000587919 */ /* 0x000e220000002100 */
[----:B------:R-:W-:Y:S01]  /*b180*/  IMAD.MOV.U32 R15, RZ, RZ, R14 ;  /* 0x000000ffff0f7224 */ /* 0x000fe200078e000e */
[----:B------:R-:W-:Y:S01]  /*b190*/  LOP3.LUT R14, R10, 0xcc, RZ, 0xfc, !PT ;  /* 0x000000cc0a0e7812 */ /* 0x000fe200078efcff */
[----:B------:R-:W-:-:S05]  /*b1a0*/  @!P5 IMAD.MOV R33, RZ, RZ, -R33 ;  /* 0x000000ffff21d224 */ /* 0x000fca00078e0a21 */
[--C-:B------:R-:W-:Y:S01]  /*b1b0*/  @!P4 IMAD.IADD R12, R12, 0x1, -R9.reuse ;  /* 0x000000010c0cc824 */ /* 0x100fe200078e0a09 */
[----:B------:R-:W-:Y:S02]  /*b1c0*/  ISETP.GE.AND P4, PT, R24, RZ, PT ;  /* 0x000000ff1800720c */ /* 0x000fe40003f86270 */
[----:B------:R-:W-:Y:S01]  /*b1d0*/  ISETP.GE.AND P5, PT, R23, RZ, PT ;  /* 0x000000ff1700720c */ /* 0x000fe20003fa6270 */
[----:B------:R-:W-:Y:S02]  /*b1e0*/  @!P6 IMAD.IADD R11, R11, 0x1, -R9 ;  /* 0x000000010b0be824 */ /* 0x000fe400078e0a09 */
[----:B------:R-:W-:Y:S01]  /*b1f0*/  IMAD.MOV.U32 R23, RZ, RZ, R13 ;  /* 0x000000ffff177224 */ /* 0x000fe200078e000d */
[----:B------:R-:W-:Y:S01]  /*b200*/  IABS R13, R14 ;  /* 0x0000000e000d7213 */ /* 0x000fe20000000000 */
[----:B------:R-:W-:Y:S01]  /*b210*/  IMAD.MOV.U32 R24, RZ, RZ, R12 ;  /* 0x000000ffff187224 */ /* 0x000fe200078e000c */
[----:B------:R-:W-:Y:S02]  /*b220*/  ISETP.GT.U32.AND P6, PT, R9, R11, PT ;  /* 0x0000000b0900720c */ /* 0x000fe40003fc4070 */
[----:B------:R-:W-:Y:S01]  /*b230*/  LOP3.LUT R43, R10, 0xd4, RZ, 0xfc, !PT ;  /* 0x000000d40a2b7812 */ /* 0x000fe200078efcff */
[----:B------:R-:W-:Y:S01]  /*b240*/  IMAD.HI.U32 R12, R8, R13, RZ ;  /* 0x0000000d080c7227 */ /* 0x000fe200078e00ff */
[----:B------:R-:W-:-:S03]  /*b250*/  LOP3.LUT R42, R10, 0xe2, RZ, 0xfc, !PT ;  /* 0x000000e20a2a7812 */ /* 0x000fc600078efcff */
[----:B------:R-:W-:Y:S01]  /*b260*/  @!P4 IMAD.MOV R24, RZ, RZ, -R24 ;  /* 0x000000ffff18c224 */ /* 0x000fe200078e0a18 */
[----:B------:R-:W-:Y:S01]  /*b270*/  ISETP.GE.AND P4, PT, R14, RZ, PT ;  /* 0x000000ff0e00720c */ /* 0x000fe20003f86270 */
[----:B------:R-:W-:Y:S01]  /*b280*/  IMAD.MOV R12, RZ, RZ, -R12 ;  /* 0x000000ffff0c7224 */ /* 0x000fe200078e0a0c */
[----:B------:R-:W-:Y:S01]  /*b290*/  IABS R14, R43 ;  /* 0x0000002b000e7213 */ /* 0x000fe20000000000 */
[----:B------:R-:W-:Y:S01]  /*b2a0*/  @!P5 IMAD.MOV R23, RZ, RZ, -R23 ;  /* 0x000000ffff17d224 */ /* 0x000fe200078e0a17 */
[----:B------:R-:W-:Y:S01]  /*b2b0*/  ISETP.GE.AND P5, PT, R41, RZ, PT ;  /* 0x000000ff2900720c */ /* 0x000fe20003fa6270 */
[----:B------:R-:W-:Y:S01]  /*b2c0*/  IMAD R13, R9, R12, R13 ;  /* 0x0000000c090d7224 */ /* 0x000fe200078e020d */
[----:B------:R-:W-:Y:S01]  /*b2d0*/  IABS R41, R42 ;  /* 0x0000002a00297213 */ /* 0x000fe20000000000 */
[----:B------:R-:W-:-:S04]  /*b2e0*/  IMAD.HI.U32 R12, R8, R14, RZ ;  /* 0x0000000e080c7227 */ /* 0x000fc800078e00ff */
[----:B------:R-:W-:Y:S01]  /*b2f0*/  @!P6 IMAD.IADD R11, R11, 0x1, -R9 ;  /* 0x000000010b0be824 */ /* 0x000fe200078e0a09 */
[----:B------:R-:W-:Y:S01]  /*b300*/  ISETP.GE.AND P6, PT, R40, RZ, PT ;  /* 0x000000ff2800720c */ /* 0x000fe20003fc6270 */
[----:B------:R-:W-:Y:S02]  /*b310*/  IMAD.MOV R40, RZ, RZ, -R12 ;  /* 0x000000ffff287224 */ /* 0x000fe400078e0a0c */
[----:B------:R-:W-:Y:S02]  /*b320*/  IMAD.MOV.U32 R12, RZ, RZ, R41 ;  /* 0x000000ffff0c7224 */ /* 0x000fe400078e0029 */
[----:B------:R-:W-:Y:S02]  /*b330*/  IMAD R14, R9, R40, R14 ;  /* 0x00000028090e7224 */ /* 0x000fe400078e020e */
[----:B------:R-:W-:Y:S01]  /*b340*/  IMAD.HI.U32 R40, R8, R12, RZ ;  /* 0x0000000c08287227 */ /* 0x000fe200078e00ff */
[----:B0-----:R-:W-:-:S03]  /*b350*/  SHF.R.U32.HI R88, RZ, 0x5, R88 ;  /* 0x00000005ff587819 */ /* 0x001fc60000011658 */
[----:B------:R-:W-:Y:S02]  /*b360*/  IMAD.MOV R40, RZ, RZ, -R40 ;  /* 0x000000ffff287224 */ /* 0x000fe400078e0a28 */
[----:B------:R-:W-:Y:S01]  /*b370*/  @!P1 IMAD.MOV R15, RZ, RZ, -R15 ;  /* 0x000000ffff0f9224 */ /* 0x000fe200078e0a0f */
[----:B------:R-:W-:Y:S01]  /*b380*/  LOP3.LUT P1, RZ, R88, UR16, RZ, 0xfc, !PT ;  /* 0x0000001058ff7c12 */ /* 0x000fe2000f82fcff */
[----:B------:R-:W-:Y:S01]  /*b390*/  IMAD R12, R9, R40, R12 ;  /* 0x00000028090c7224 */ /* 0x000fe200078e020c */
[----:B------:R-:W-:Y:S01]  /*b3a0*/  SEL R40, R85, R19, !P3 ;  /* 0x0000001355287207 */ /* 0x000fe20005800000 */
[----:B------:R-:W2:Y:S01]  /*b3b0*/  LDL.LU R88, [R1+0x24] ;  /* 0x0000240001587983 */ /* 0x000ea20000300800 */
[----:B------:R-:W-:-:S03]  /*b3c0*/  IMAD.MOV.U32 R19, RZ, RZ, R11 ;  /* 0x000000ffff137224 */ /* 0x000fc600078e000b */
[----:B------:R-:W2:Y:S01]  /*b3d0*/  LDL.LU R11, [R1+0x28] ;  /* 0x00002800010b7983 */ /* 0x000ea20000300800 */
[----:B------:R-:W0:Y:S01]  /*b3e0*/  S2R R86, SR_TID.X ;  /* 0x0000000000567919 */ /* 0x000e220000002100 */
[----:B------:R-:W-:Y:S02]  /*b3f0*/  IMAD R40, R40, UR6, RZ ;  /* 0x0000000628287c24 */ /* 0x000fe4000f8e02ff */
[----:B------:R-:W-:-:S03]  /*b400*/  @!P6 IMAD.MOV R19, RZ, RZ, -R19 ;  /* 0x000000ffff13e224 */ /* 0x000fc600078e0a13 */
[----:B------:R-:W-:-:S04]  /*b410*/  IADD3 R54, P6, PT, R40, R7, RZ ;  /* 0x0000000728367210 */ /* 0x000fc80007fde0ff */
[----:B------:R-:W-:Y:S02]  /*b420*/  LEA.HI.X.SX32 R73, R40, R6, 0x1, P6 ;  /* 0x0000000628497211 */ /* 0x000fe400030f0eff */
[----:B------:R-:W-:Y:S02]  /*b430*/  ISETP.GT.U32.AND P6, PT, R9, R12, PT ;  /* 0x0000000c0900720c */ /* 0x000fe40003fc4070 */
[----:B------:R-:W-:Y:S01]  /*b440*/  SEL R18, R85, R18, !P3 ;  /* 0x0000001255127207 */ /* 0x000fe20005800000 */
[----:B------:R-:W-:-:S04]  /*b450*/  @!UP1 UIADD3 UR4, UPT, UPT, -UR5, 0x100000, URZ ;  /* 0x0010000005049890 */ /* 0x000fc8000fffe1ff */
[----:B------:R-:W-:Y:S02]  /*b460*/  @!UP1 USHF.L.U32 UR5, UR4, 0xb, URZ ;  /* 0x0000000b04059899 */ /* 0x000fe400080006ff */
[----:B------:R-:W-:Y:S01]  /*b470*/  @!UP1 USHF.L.U32 UR4, UR4, 0x1, URZ ;  /* 0x0000000104049899 */ /* 0x000fe200080006ff */
[----:B------:R-:W-:Y:S01]  /*b480*/  IMAD R18, R18, UR6, RZ ;  /* 0x0000000612127c24 */ /* 0x000fe2000f8e02ff */
[----:B------:R1:W-:Y:S01]  /*b490*/  STL [R1+0x37c], R54 ;  /* 0x00037c3601007387 */ /* 0x0003e20000100800 */
[----:B------:R-:W-:Y:S01]  /*b4a0*/  @P2 IMAD.MOV.U32 R40, RZ, RZ, R54 ;  /* 0x000000ffff282224 */ /* 0x000fe200078e0036 */
[----:B------:R-:W-:Y:S01]  /*b4b0*/  VOTEU.ALL UP1, P0 ;  /* 0x0000000000ff7886 */ /* 0x000fe20000020000 */
[----:B------:R-:W-:Y:S01]  /*b4c0*/  @!P6 IMAD.IADD R12, R12, 0x1, -R9 ;  /* 0x000000010c0ce824 */ /* 0x000fe200078e0a09 */
[----:B------:R-:W-:Y:S01]  /*b4d0*/  PRMT R77, RZ, 0x7610, R77 ;  /* 0x00007610ff4d7816 */ /* 0x000fe2000000004d */
[----:B------:R3:W-:Y:S01]  /*b4e0*/  STL [R1+0x378], R73 ;  /* 0x0003784901007387 */ /* 0x0007e20000100800 */
[----:B------:R-:W-:-:S04]  /*b4f0*/  @P2 IMAD.MOV.U32 R41, RZ, RZ, R73 ;  /* 0x000000ffff292224 */ /* 0x000fc800078e0049 */
[----:B------:R0:W2:Y:S01]  /*b500*/  @!UP1 SYNCS.EXCH.64 URZ, [UR8+0xc008], UR4 ;  /* 0x00c0080408ff95b2 */ /* 0x0000a20008000100 */
[----:B-1----:R-:W-:Y:S01]  /*b510*/  IADD3 R54, P6, PT, R18, R7, RZ ;  /* 0x0000000712367210 */ /* 0x002fe20007fde0ff */
[----:B------:R-:W4:Y:S01]  /*b520*/  LDL.LU R80, [R1+0xf8] ;  /* 0x0000f80001507983 */ /* 0x000f220000300800 */
[----:B0-----:R-:W-:-:S03]  /*b530*/  LOP3.LUT R86, R86, 0x7f, RZ, 0xc0, !PT ;  /* 0x0000007f56567812 */ /* 0x001fc600078ec0ff */
[----:B------:R0:W4:Y:S01]  /*b540*/  @P2 LDG.E.U8 R77, desc[UR18][R40.64] ;  /* 0x00000012284d2981 */ /* 0x000122000c1e1100 */
[----:B---3--:R-:W-:-:S03]  /*b550*/  LEA.HI.X.SX32 R73, R18, R6, 0x1, P6 ;  /* 0x0000000612497211 */ /* 0x008fc600030f0eff */
[----:B------:R-:W-:Y:S04]  /*b560*/  STS.U8 [R86+UR8+0x8000], R76 ;  /* 0x0080004c56007988 */ /* 0x000fe80008000008 */
[----:B------:R1:W-:Y:S01]  /*b570*/  STS.U8 [R86+UR8+0x8400], R78 ;  /* 0x0084004e56007988 */ /* 0x0003e20008000008 */
[----:B0-----:R-:W-:Y:S02]  /*b580*/  @P2 IMAD.MOV.U32 R40, RZ, RZ, R54 ;  /* 0x000000ffff282224 */ /* 0x001fe400078e0036 */
[----:B------:R-:W-:Y:S01]  /*b590*/  @P2 IMAD.MOV.U32 R41, RZ, RZ, R73 ;  /* 0x000000ffff292224 */ /* 0x000fe200078e0049 */
[----:B------:R-:W3:Y:S04]  /*b5a0*/  LDL.LU R84, [R1+0xdc] ;  /* 0x0000dc0001547983 */ /* 0x000ee80000300800 */
[----:B------:R-:W3:Y:S01]  /*b5b0*/  LDL.LU R87, [R1+0xfc] ;  /* 0x0000fc0001577983 */ /* 0x000ee20000300800 */
[----:B-1----:R-:W-:-:S03]  /*b5c0*/  PRMT R78, RZ, 0x7610, R78 ;  /* 0x00007610ff4e7816 */ /* 0x002fc6000000004e */
[----:B------:R0:W-:Y:S01]  /*b5d0*/  STL [R1+0x394], R54 ;  /* 0x0003943601007387 */ /* 0x0001e20000100800 */
[----:B------:R-:W-:-:S03]  /*b5e0*/  ISETP.GT.U32.AND P6, PT, R9, R12, PT ;  /* 0x0000000c0900720c */ /* 0x000fc60003fc4070 */
[----:B------:R1:W-:Y:S04]  /*b5f0*/  STL [R1+0x390], R73 ;  /* 0x0003904901007387 */ /* 0x0003e80000100800 */
[----:B------:R0:W3:Y:S01]  /*b600*/  @P2 LDG.E.U8 R78, desc[UR18][R40.64] ;  /* 0x00000012284e2981 */ /* 0x0000e2000c1e1100 */
[----:B------:R-:W-:-:S03]  /*b610*/  SEL R17, R85, R17, !P3 ;  /* 0x0000001155117207 */ /* 0x000fc60005800000 */
[----:B------:R-:W3:Y:S04]  /*b620*/  LDL.LU R40, [R1+0xd8] ;  /* 0x0000d80001287983 */ /* 0x000ee80000300800 */
[----:B------:R-:W4:Y:S01]  /*b630*/  LDL.LU R41, [R1+0x2c] ;  /* 0x00002c0001297983 */ /* 0x000f220000300800 */
[----:B------:R-:W-:Y:S02]  /*b640*/  IMAD R17, R17, UR6, RZ ;  /* 0x0000000611117c24 */ /* 0x000fe4000f8e02ff */
[----:B------:R-:W-:-:S03]  /*b650*/  @!P6 IMAD.IADD R12, R12, 0x1, -R9 ;  /* 0x000000010c0ce824 */ /* 0x000fc600078e0a09 */
[----:B0-----:R-:W-:-:S04]  /*b660*/  IADD3 R54, P6, PT, R17, R7, RZ ;  /* 0x0000000711367210 */ /* 0x001fc80007fde0ff */
[----:B-1----:R-:W-:Y:S01]  /*b670*/  LEA.HI.X.SX32 R73, R17, R6, 0x1, P6 ;  /* 0x0000000611497211 */ /* 0x002fe200030f0eff */
[----:B------:R-:W-:Y:S04]  /*b680*/  STL [R1+0x3ac], R54 ;  /* 0x0003ac3601007387 */ /* 0x000fe80000100800 */
[----:B------:R-:W-:Y:S04]  /*b690*/  STL [R1+0x3a8], R73 ;  /* 0x0003a84901007387 */ /* 0x000fe80000100800 */
[----:B--2---:R-:W-:Y:S04]  /*b6a0*/  STS.U8 [R86+UR8+0x8800], R11 ;  /* 0x0088000b56007988 */ /* 0x004fe80008000008 */
[----:B------:R0:W-:Y:S04]  /*b6b0*/  STS.U8 [R86+UR8+0x8c00], R88 ;  /* 0x008c005856007988 */ /* 0x0001e80008000008 */
[----:B0-----:R-:W2:Y:S01]  /*b6c0*/  LDL.LU R88, [R1+0x118] ;  /* 0x0001180001587983 */ /* 0x001ea20000300800 */
[----:B------:R-:W-:-:S04]  /*b6d0*/  LOP3.LUT R18, R10, 0xea, RZ, 0xfc, !PT ;  /* 0x000000ea0a127812 */ /* 0x000fc800078efcff */
[----:B------:R-:W-:Y:S02]  /*b6e0*/  IABS R11, R18 ;  /* 0x00000012000b7213 */ /* 0x000fe40000000000 */
[----:B------:R-:W-:-:S03]  /*b6f0*/  ISETP.GE.AND P6, PT, R42, RZ, PT ;  /* 0x000000ff2a00720c */ /* 0x000fc60003fc6270 */
[----:B------:R-:W-:Y:S01]  /*b700*/  IMAD.HI.U32 R17, R8, R11, RZ ;  /* 0x0000000b08117227 */ /* 0x000fe200078e00ff */
[----:B------:R-:W-:-:S03]  /*b710*/  SEL R20, R85, R20, !P3 ;  /* 0x0000001455147207 */ /* 0x000fc60005800000 */
[----:B------:R-:W-:Y:S02]  /*b720*/  IMAD.MOV R17, RZ, RZ, -R17 ;  /* 0x000000ffff117224 */ /* 0x000fe400078e0a11 */
[----:B------:R-:W-:Y:S02]  /*b730*/  IMAD R20, R20, UR6, RZ ;  /* 0x0000000614147c24 */ /* 0x000fe4000f8e02ff */
[----:B------:R-:W-:Y:S02]  /*b740*/  IMAD R11, R9, R17, R11 ;  /* 0x00000011090b7224 */ /* 0x000fe400078e020b */
[----:B------:R-:W-:Y:S01]  /*b750*/  IMAD.MOV.U32 R17, RZ, RZ, R12 ;  /* 0x000000ffff117224 */ /* 0x000fe200078e000c */
[----:B------:R-:W-:-:S03]  /*b760*/  PRMT R76, RZ, 0x7610, R76 ;  /* 0x00007610ff4c7816 */ /* 0x000fc6000000004c */
[----:B------:R-:W-:Y:S01]  /*b770*/  @!P6 IMAD.MOV R17, RZ, RZ, -R17 ;  /* 0x000000ffff11e224 */ /* 0x000fe200078e0a11 */
[----:B------:R-:W-:Y:S02]  /*b780*/  IADD3 R12, P6, PT, R20, R7, RZ ;  /* 0x00000007140c7210 */ /* 0x000fe40007fde0ff */
[----:B------:R-:W-:Y:S02]  /*b790*/  SEL R22, R85, R22, !P3 ;  /* 0x0000001655167207 */ /* 0x000fe40005800000 */
[----:B------:R-:W-:-:S03]  /*b7a0*/  PRMT R74, RZ, 0x7610, R74 ;  /* 0x00007610ff4a7816 */ /* 0x000fc6000000004a */
[----:B------:R-:W-:Y:S01]  /*b7b0*/  IMAD R22, R22, UR6, RZ ;  /* 0x0000000616167c24 */ /* 0x000fe2000f8e02ff */
[----:B---3--:R0:W-:Y:S04]  /*b7c0*/  STS.U8 [R86+UR8+0x9000], R40 ;  /* 0x0090002856007988 */ /* 0x0081e80008000008 */
[----:B----4-:R1:W-:Y:S01]  /*b7d0*/  STS.U8 [R86+UR8+0x9400], R41 ;  /* 0x0094002956007988 */ /* 0x0103e20008000008 */
[----:B0-----:R-:W-:Y:S02]  /*b7e0*/  @P2 IMAD.MOV.U32 R40, RZ, RZ, R54 ;  /* 0x000000ffff282224 */ /* 0x001fe400078e0036 */
[----:B-1----:R-:W-:Y:S02]  /*b7f0*/  @P2 IMAD.MOV.U32 R41, RZ, RZ, R73 ;  /* 0x000000ffff292224 */ /* 0x002fe400078e0049 */
[----:B------:R-:W3:Y:S04]  /*b800*/  LDL.LU R73, [R1+0x11c] ;  /* 0x00011c0001497983 */ /* 0x000ee80000300800 */
[----:B------:R0:W4:Y:S02]  /*b810*/  @P2 LDG.E.U8 R76, desc[UR18][R40.64] ;  /* 0x00000012284c2981 */ /* 0x000124000c1e1100 */
[----:B0-----:R-:W-:-:S02]  /*b820*/  LEA.HI.X.SX32 R40, R20, R6, 0x1, P6 ;  /* 0x0000000614287211 */ /* 0x001fc400030f0eff */
[----:B------:R-:W-:Y:S01]  /*b830*/  ISETP.GT.U32.AND P6, PT, R9, R11, PT ;  /* 0x0000000b0900720c */ /* 0x000fe20003fc4070 */
[----:B------:R-:W-:Y:S01]  /*b840*/  STL [R1+0x3c4], R12 ;  /* 0x0003c40c01007387 */ /* 0x000fe20000100800 */
[----:B------:R-:W-:Y:S01]  /*b850*/  LOP3.LUT R54, R86, 0x10, RZ, 0x3c, !PT ;  /* 0x0000001056367812 */ /* 0x000fe200078e3cff */
[----:B------:R-:W-:Y:S02]  /*b860*/  @P2 IMAD.MOV.U32 R41, RZ, RZ, R40 ;  /* 0x000000ffff292224 */ /* 0x000fe400078e0028 */
[----:B------:R0:W-:Y:S04]  /*b870*/  STL [R1+0x3c0], R40 ;  /* 0x0003c02801007387 */ /* 0x0001e80000100800 */
[----:B------:R1:W-:Y:S04]  /*b880*/  STS.U8 [R86+UR8+0x9800], R80 ;  /* 0x0098005056007988 */ /* 0x0003e80008000008 */
[----:B------:R-:W-:-:S02]  /*b890*/  @!P6 IMAD.IADD R11, R11, 0x1, -R9 ;  /* 0x000000010b0be824 */ /* 0x000fc400078e0a09 */
[----:B0-----:R-:W-:Y:S01]  /*b8a0*/  @P2 IMAD.MOV.U32 R40, RZ, RZ, R12 ;  /* 0x000000ffff282224 */ /* 0x001fe200078e000c */
[----:B------:R0:W-:Y:S01]  /*b8b0*/  STS.U8 [R86+UR8+0x9c00], R84 ;  /* 0x009c005456007988 */ /* 0x0001e20008000008 */
[----:B------:R-:W-:-:S03]  /*b8c0*/  IADD3 R20, P6, PT, R22, R7, RZ ;  /* 0x0000000716147210 */ /* 0x000fc60007fde0ff */
[----:B------:R0:W-:Y:S01]  /*b8d0*/  STS.U8 [R54+UR8+0x8480], R87 ;  /* 0x0084805736007988 */ /* 0x0001e20008000008 */
[----:B-1----:R-:W-:-:S03]  /*b8e0*/  LEA.HI.X.SX32 R80, R22, R6, 0x1, P6 ;  /* 0x0000000616507211 */ /* 0x002fc600030f0eff */
[----:B------:R-:W3:Y:S04]  /*b8f0*/  @P2 LDG.E.U8 R74, desc[UR18][R40.64] ;  /* 0x00000012284a2981 */ /* 0x000ee8000c1e1100 */
[----:B0-----:R-:W3:Y:S04]  /*b900*/  LDL.LU R84, [R1+0x17c] ;  /* 0x00017c0001547983 */ /* 0x001ee80000300800 */
[----:B------:R-:W3:Y:S04]  /*b910*/  LDL.LU R87, [R1+0x13c] ;  /* 0x00013c0001577983 */ /* 0x000ee80000300800 */
[----:B------:R-:W3:Y:S04]  /*b920*/  LDL.LU R40, [R1+0x15c] ;  /* 0x00015c0001287983 */ /* 0x000ee80000300800 */
[----:B--2---:R0:W-:Y:S04]  /*b930*/  STS.U8 [R54+UR8+0x8880], R88 ;  /* 0x0088805836007988 */ /* 0x0041e80008000008 */
[----:B0-----:R-:W2:Y:S04]  /*b940*/  LDL.LU R88, [R1+0x178] ;  /* 0x0001780001587983 */ /* 0x001ea80000300800 */
[----:B------:R-:W2:Y:S01]  /*b950*/  LDL.LU R22, [R1+0x138] ;  /* 0x0001380001167983 */ /* 0x000ea20000300800 */
[----:B------:R-:W-:-:S02]  /*b960*/  ISETP.GT.U32.AND P6, PT, R9, R11, PT ;  /* 0x0000000b0900720c */ /* 0x000fc40003fc4070 */
[----:B------:R-:W-:Y:S01]  /*b970*/  SEL R12, R85, R21, !P3 ;  /* 0x00000015550c7207 */ /* 0x000fe20005800000 */
[----:B------:R-:W-:Y:S01]  /*b980*/  @P2 IMAD.MOV.U32 R21, RZ, RZ, R80 ;  /* 0x000000ffff152224 */ /* 0x000fe200078e0050 */
[----:B------:R-:W-:-:S03]  /*b990*/  PRMT R75, RZ, 0x7610, R75 ;  /* 0x00007610ff4b7816 */ /* 0x000fc6000000004b */
[----:B------:R-:W-:-:S03]  /*b9a0*/  IMAD R12, R12, UR6, RZ ;  /* 0x000000060c0c7c24 */ /* 0x000fc6000f8e02ff */
[----:B------:R0:W3:Y:S03]  /*b9b0*/  @P2 LDG.E.U8 R75, desc[UR18][R20.64] ;  /* 0x00000012144b2981 */ /* 0x0000e6000c1e1100 */
[----:B------:R-:W-:Y:S01]  /*b9c0*/  @!P6 IMAD.IADD R11, R11, 0x1, -R9 ;  /* 0x000000010b0be824 */ /* 0x000fe200078e0a09 */
[----:B------:R1:W-:Y:S01]  /*b9d0*/  STL [R1+0x3dc], R20 ;  /* 0x0003dc1401007387 */ /* 0x0003e20000100800 */
[----:B0-----:R-:W-:-:S04]  /*b9e0*/  IADD3 R21, P6, PT, R12, R7, RZ ;  /* 0x000000070c157210 */ /* 0x001fc80007fde0ff */
[----:B-1----:R-:W-:Y:S02]  /*b9f0*/  LEA.HI.X.SX32 R20, R12, R6, 0x1, P6 ;  /* 0x000000060c147211 */ /* 0x002fe400030f0eff */
[----:B------:R-:W-:Y:S01]  /*ba00*/  ISETP.GE.AND P6, PT, R18, RZ, PT ;  /* 0x000000ff1200720c */ /* 0x000fe20003fc6270 */
[----:B------:R0:W-:Y:S04]  /*ba10*/  STL [R1+0x3d8], R80 ;  /* 0x0003d85001007387 */ /* 0x0001e80000100800 */
[----:B0-----:R-:W4:Y:S04]  /*ba20*/  LDL.LU R80, [R1+0xd04] ;  /* 0x000d040001507983 */ /* 0x001f280000300800 */
[----:B------:R-:W-:Y:S04]  /*ba30*/  STL [R1+0x3f4], R21 ;  /* 0x0003f41501007387 */ /* 0x000fe80000100800 */
[----:B------:R-:W-:Y:S04]  /*ba40*/  STL [R1+0x3f0], R20 ;  /* 0x0003f01401007387 */ /* 0x000fe80000100800 */
[----:B--2---:R0:W-:Y:S02]  /*ba50*/  STS.U8 [R54+UR8+0x8c80], R22 ;  /* 0x008c801636007988 */ /* 0x0041e40008000008 */
[----:B0-----:R-:W-:-:S04]  /*ba60*/  LOP3.LUT R22, R10, 0xf2, RZ, 0xfc, !PT ;  /* 0x000000f20a167812 */ /* 0x001fc800078efcff */
[----:B------:R-:W-:-:S05]  /*ba70*/  IABS R12, R22 ;  /* 0x00000016000c7213 */ /* 0x000fca0000000000 */
[----:B------:R-:W-:-:S04]  /*ba80*/  IMAD.HI.U32 R18, R8, R12, RZ ;  /* 0x0000000c08127227 */ /* 0x000fc800078e00ff */
[----:B------:R-:W-:Y:S01]  /*ba90*/  IMAD.MOV R18, RZ, RZ, -R18 ;  /* 0x000000ffff127224 */ /* 0x000fe200078e0a12 */
[----:B---3--:R0:W-:Y:S03]  /*baa0*/  STS.U8 [R54+UR8+0x9080], R73 ;  /* 0x0090804936007988 */ /* 0x0081e60008000008 */
[----:B------:R-:W-:Y:S01]  /*bab0*/  IMAD R12, R9, R18, R12 ;  /* 0x00000012090c7224 */ /* 0x000fe200078e020c */
[----:B0-----:R-:W2:Y:S04]  /*bac0*/  LDL.LU R73, [R1+0x1a0] ;  /* 0x0001a00001497983 */ /* 0x001ea80000300800 */
[----:B------:R-:W3:Y:S04]  /*bad0*/  LDL.LU R18, [R1+0x158] ;  /* 0x0001580001127983 */ /* 0x000ee80000300800 */
[----:B------:R0:W-:Y:S04]  /*bae0*/  STS.U8 [R54+UR8+0x9480], R84 ;  /* 0x0094805436007988 */ /* 0x0001e80008000008 */
[----:B0-----:R-:W2:Y:S01]  /*baf0*/  LDL.LU R84, [R1+0xd00] ;  /* 0x000d000001547983 */ /* 0x001ea20000300800 */
[----:B------:R-:W-:-:S04]  /*bb00*/  @P2 LOP3.LUT R21, R21, R20, RZ, 0x3c, !PT ;  /* 0x0000001415152212 */ /* 0x000fc800078e3cff */
[C---:B------:R-:W-:Y:S02]  /*bb10*/  @P2 LOP3.LUT R20, R21.reuse, R20, RZ, 0x3c, !PT ;  /* 0x0000001415142212 */ /* 0x040fe400078e3cff */
[----:B------:R-:W-:Y:S02]  /*bb20*/  PRMT R72, RZ, 0x7610, R72 ;  /* 0x00007610ff487816 */ /* 0x000fe40000000048 */
[----:B------:R-:W-:-:S05]  /*bb30*/  @P2 LOP3.LUT R21, R21, R20, RZ, 0x3c, !PT ;  /* 0x0000001415152212 */ /* 0x000fca00078e3cff */
[----:B------:R0:W2:Y:S01]  /*bb40*/  @P2 LDG.E.U8 R72, desc[UR18][R20.64] ;  /* 0x0000001214482981 */ /* 0x0000a2000c1e1100 */
[----:B------:R-:W-:-:S03]  /*bb50*/  SEL R23, R85, R23, !P3 ;  /* 0x0000001755177207 */ /* 0x000fc60005800000 */
[----:B---3--:R1:W-:Y:S02]  /*bb60*/  STS.U8 [R54+UR8+0x9880], R18 ;  /* 0x0098801236007988 */ /* 0x0083e40008000008 */
[----:B-1----:R-:W-:Y:S01]  /*bb70*/  SEL R18, R85, R15, !P3 ;  /* 0x0000000f55127207 */ /* 0x002fe20005800000 */
[----:B------:R-:W-:Y:S02]  /*bb80*/  IMAD.MOV.U32 R15, RZ, RZ, R11 ;  /* 0x000000ffff0f7224 */ /* 0x000fe400078e000b */
[----:B------:R-:W3:Y:S04]  /*bb90*/  LDL.LU R11, [R1+0x1dc] ;  /* 0x0001dc00010b7983 */ /* 0x000ee80000300800 */
[----:B------:R1:W-:Y:S04]  /*bba0*/  STS.U8 [R54+UR8+0x9c80], R40 ;  /* 0x009c802836007988 */ /* 0x0003e80008000008 */
[----:B------:R-:W-:Y:S01]  /*bbb0*/  STS.U8 [R54+UR8+0x8080], R87 ;  /* 0x0080805736007988 */ /* 0x000fe20008000008 */
[----:B-1----:R-:W-:-:S05]  /*bbc0*/  LOP3.LUT R40, R86, 0x20, RZ, 0x3c, !PT ;  /* 0x0000002056287812 */ /* 0x002fca00078e3cff */
[----:B------:R1:W-:Y:S04]  /*bbd0*/  STS.U8 [R40+UR8+0x8100], R88 ;  /* 0x0081005828007988 */ /* 0x0003e80008000008 */
[----:B-1----:R-:W4:Y:S01]  /*bbe0*/  LDL.LU R88, [R1+0x1a4] ;  /* 0x0001a40001587983 */ /* 0x002f220000300800 */
[----:B------:R-:W-:Y:S02]  /*bbf0*/  IMAD R18, R18, UR6, RZ ;  /* 0x0000000612127c24 */ /* 0x000fe4000f8e02ff */
[----:B------:R-:W-:-:S03]  /*bc00*/  @!P6 IMAD.MOV R15, RZ, RZ, -R15 ;  /* 0x000000ffff0fe224 */ /* 0x000fc600078e0a0f */
[----:B0-----:R-:W-:-:S04]  /*bc10*/  IADD3 R20, P6, PT, R18, R7, RZ ;  /* 0x0000000712147210 */ /* 0x001fc80007fde0ff */
[----:B------:R-:W-:Y:S02]  /*bc20*/  LEA.HI.X.SX32 R21, R18, R6, 0x1, P6 ;  /* 0x0000000612157211 */ /* 0x000fe400030f0eff */
[----:B------:R-:W-:Y:S01]  /*bc30*/  ISETP.GT.U32.AND P6, PT, R9, R12, PT ;  /* 0x0000000c0900720c */ /* 0x000fe20003fc4070 */
[----:B------:R-:W-:Y:S01]  /*bc40*/  IMAD R23, R23, UR6, RZ ;  /* 0x0000000617177c24 */ /* 0x000fe2000f8e02ff */
[----:B------:R-:W-:Y:S01]  /*bc50*/  PRMT R69, RZ, 0x7610, R69 ;  /* 0x00007610ff457816 */ /* 0x000fe20000000045 */
[----:B------:R0:W-:Y:S05]  /*bc60*/  STL [R1+0x40c], R20 ;  /* 0x00040c1401007387 */ /* 0x0001ea0000100800 */
[----:B------:R0:W4:Y:S05]  /*bc70*/  @P2 LDG.E.U8 R69, desc[UR18][R20.64] ;  /* 0x0000001214452981 */ /* 0x00012a000c1e1100 */
[----:B------:R-:W-:Y:S01]  /*bc80*/  @!P6 IMAD.IADD R12, R12, 0x1, -R9 ;  /* 0x000000010c0ce824 */ /* 0x000fe200078e0a09 */
[C---:B------:R-:W-:Y:S01]  /*bc90*/  IADD3 R18, P6, PT, R23.reuse, R7, RZ ;  /* 0x0000000717127210 */ /* 0x040fe20007fde0ff */
[----:B------:R1:W-:Y:S03]  /*bca0*/  STL [R1+0x408], R21 ;  /* 0x0004081501007387 */ /* 0x0003e60000100800 */
[----:B0-----:R-:W-:Y:S01]  /*bcb0*/  LEA.HI.X.SX32 R20, R23, R6, 0x1, P6 ;  /* 0x0000000617147211 */ /* 0x001fe200030f0eff */
[----:B------:R-:W4:Y:S01]  /*bcc0*/  LDL.LU R87, [R1+0x1f4] ;  /* 0x0001f40001577983 */ /* 0x000f220000300800 */
[----:B------:R-:W-:-:S02]  /*bcd0*/  ISETP.GT.U32.AND P6, PT, R9, R12, PT ;  /* 0x0000000c0900720c */ /* 0x000fc40003fc4070 */
[----:B------:R-:W-:Y:S01]  /*bce0*/  SEL R24, R85, R24, !P3 ;  /* 0x0000001855187207 */ /* 0x000fe20005800000 */
[----:B------:R-:W4:Y:S01]  /*bcf0*/  LDL.LU R86, [R1+0x1ec] ;  /* 0x0001ec0001567983 */ /* 0x000f220000300800 */
[----:B------:R-:W-:-:S03]  /*bd00*/  PRMT R71, RZ, 0x7610, R71 ;  /* 0x00007610ff477816 */ /* 0x000fc60000000047 */
[----:B--2---:R0:W-:Y:S01]  /*bd10*/  STS.U8 [R40+UR8+0x8500], R73 ;  /* 0x0085004928007988 */ /* 0x0041e20008000008 */
[----:B-1----:R-:W-:-:S03]  /*bd20*/  @P2 IMAD.MOV.U32 R21, RZ, RZ, R20 ;  /* 0x000000ffff152224 */ /* 0x002fc600078e0014 */
[----:B------:R-:W2:Y:S01]  /*bd30*/  LDL.LU R54, [R1+0x1d4] ;  /* 0x0001d40001367983 */ /* 0x000ea20000300800 */
[----:B------:R-:W-:-:S03]  /*bd40*/  IMAD R24, R24, UR6, RZ ;  /* 0x0000000618187c24 */ /* 0x000fc6000f8e02ff */
[----:B0-----:R-:W2:Y:S04]  /*bd50*/  LDL.LU R73, [R1+0x1e8] ;  /* 0x0001e80001497983 */ /* 0x001ea80000300800 */
[----:B------:R-:W-:Y:S04]  /*bd60*/  STL [R1+0x424], R18 ;  /* 0x0004241201007387 */ /* 0x000fe80000100800 */
[----:B------:R0:W-:Y:S01]  /*bd70*/  STL [R1+0x420], R20 ;  /* 0x0004201401007387 */ /* 0x0001e20000100800 */
[----:B------:R-:W-:Y:S02]  /*bd80*/  @!P6 IMAD.IADD R12, R12, 0x1, -R9 ;  /* 0x000000010c0ce824 */ /* 0x000fe400078e0a09 */
[----:B0-----:R-:W-:-:S05]  /*bd90*/  @P2 IMAD.MOV.U32 R20, RZ, RZ, R18 ;  /* 0x000000ffff142224 */ /* 0x001fca00078e0012 */
[----:B------:R0:W2:Y:S02]  /*bda0*/  @P2 LDG.E.U8 R71, desc[UR18][R20.64] ;  /* 0x0000001214472981 */ /* 0x0000a4000c1e1100 */
[----:B0-----:R-:W-:-:S04]  /*bdb0*/  IADD3 R21, P6, PT, R24, R7, RZ ;  /* 0x0000000718157210 */ /* 0x001fc80007fde0ff */
[----:B------:R-:W-:Y:S02]  /*bdc0*/  LEA.HI.X.SX32 R20, R24, R6, 0x1, P6 ;  /* 0x0000000618147211 */ /* 0x000fe400030f0eff */
[----:B------:R-:W-:Y:S02]  /*bdd0*/  ISETP.GE.AND P6, PT, R22, RZ, PT ;  /* 0x000000ff1600720c */ /* 0x000fe40003fc6270 */
[----:B------:R-:W-:Y:S01]  /*bde0*/  LOP3.LUT R22, R10, 0xfa, RZ, 0xfc, !PT ;  /* 0x000000fa0a167812 */ /* 0x000fe200078efcff */
[----:B------:R-:W-:Y:S04]  /*bdf0*/  STL [R1+0x43c], R21 ;  /* 0x00043c1501007387 */ /* 0x000fe80000100800 */
[----:B------:R-:W-:Y:S04]  /*be00*/  STL [R1+0x438], R20 ;  /* 0x0004381401007387 */ /* 0x000fe80000100800 */
[----:B---3--:R0:W-:Y:S02]  /*be10*/  STS.U8 [R40+UR8+0x8900], R11 ;  /* 0x0089000b28007988 */ /* 0x0081e40008000008 */
[----:B0-----:R-:W-:-:S05]  /*be20*/  IABS R11, R22 ;  /* 0x00000016000b7213 */ /* 0x001fca0000000000 */
[----:B------:R-:W-:-:S04]  /*be30*/  IMAD.HI.U32 R18, R8, R11, RZ ;  /* 0x0000000b08127227 */ /* 0x000fc800078e00ff */
[----:B------:R-:W-:-:S04]  /*be40*/  IMAD.MOV R18, RZ, RZ, -R18 ;  /* 0x000000ffff127224 */ /* 0x000fc800078e0a12 */
[----:B------:R-:W-:Y:S01]  /*be50*/  IMAD R11, R9, R18, R11 ;  /* 0x00000012090b7224 */ /* 0x000fe200078e020b */
[----:B----4-:R0:W-:Y:S04]  /*be60*/  STS.U8 [R40+UR8+0x8d00], R88 ;  /* 0x008d005828007988 */ /* 0x0101e80008000008 */
[----:B0-----:R-:W3:Y:S04]  /*be70*/  LDL.LU R88, [R1+0x220] ;  /* 0x0002200001587983 */ /* 0x001ee80000300800 */
[----:B------:R-:W4:Y:S01]  /*be80*/  LDL.LU R18, [R1+0x1e4] ;  /* 0x0001e40001127983 */ /* 0x000f220000300800 */
[----:B------:R-:W-:-:S04]  /*be90*/  @P2 LOP3.LUT R21, R21, R20, RZ, 0x3c, !PT ;  /* 0x0000001415152212 */ /* 0x000fc800078e3cff */
[C---:B------:R-:W-:Y:S02]  /*bea0*/  @P2 LOP3.LUT R20, R21.reuse, R20, RZ, 0x3c, !PT ;  /* 0x0000001415142212 */ /* 0x040fe400078e3cff */
[----:B------:R-:W-:Y:S02]  /*beb0*/  PRMT R24, RZ, 0x7610, R24 ;  /* 0x00007610ff187816 */ /* 0x000fe40000000018 */
[----:B------:R-:W-:-:S05]  /*bec0*/  @P2 LOP3.LUT R21, R21, R20, RZ, 0x3c, !PT ;  /* 0x0000001415152212 */ /* 0x000fca00078e3cff */
[----:B------:R0:W3:Y:S01]  /*bed0*/  @P2 LDG.E.U8 R24, desc[UR18][R20.64] ;  /* 0x0000001214182981 */ /* 0x0000e2000c1e1100 */
[----:B------:R-:W-:Y:S01]  /*bee0*/  SEL R19, R85, R19, !P3 ;  /* 0x0000001355137207 */ /* 0x000fe20005800000 */
[----:B0-----:R-:W0:Y:S04]  /*bef0*/  S2R R21, SR_TID.X ;  /* 0x0000000000157919 */ /* 0x001e280000002100 */
[----:B------:R-:W-:Y:S01]  /*bf00*/  IMAD R19, R19, UR6, RZ ;  /* 0x0000000613137c24 */ /* 0x000fe2000f8e02ff */
[----:B------:R1:W-:Y:S01]  /*bf10*/  STS.U8 [R40+UR8+0x9100], R87 ;  /* 0x0091005728007988 */ /* 0x0003e20008000008 */
[----:B------:R-:W-:-:S03]  /*bf20*/  @!P6 IMAD.MOV R12, RZ, RZ, -R12 ;  /* 0x000000ffff0ce224 */ /* 0x000fc600078e0a0c */
[----:B------:R1:W-:Y:S01]  /*bf30*/  STS.U8 [R40+UR8+0x9500], R86 ;  /* 0x0095005628007988 */ /* 0x0003e20008000008 */
[----:B------:R-:W-:Y:S02]  /*bf40*/  SEL R17, R85, R17, !P3 ;  /* 0x0000001155117207 */ /* 0x000fe40005800000 */
[----:B------:R-:W-:-:S03]  /*bf50*/  PRMT R23, RZ, 0x7610, R23 ;  /* 0x00007610ff177816 */ /* 0x000fc60000000017 */
[----:B------:R-:W-:Y:S01]  /*bf60*/  IMAD R17, R17, UR6, RZ ;  /* 0x0000000611117c24 */ /* 0x000fe2000f8e02ff */
[----:B-1----:R-:W3:Y:S04]  /*bf70*/  LDL.LU R87, [R1+0xcfc] ;  /* 0x000cfc0001577983 */ /* 0x002ee80000300800 */
[----:B------:R-:W3:Y:S01]  /*bf80*/  LDL.LU R86, [R1+0xcf8] ;  /* 0x000cf80001567983 */ /* 0x000ee20000300800 */
[----:B0-----:R-:W-:-:S04]  /*bf90*/  LOP3.LUT R21, R21, 0x7f, RZ, 0xc0, !PT ;  /* 0x0000007f15157812 */ /* 0x001fc800078ec0ff */
[----:B------:R-:W-:Y:S01]  /*bfa0*/  LOP3.LUT R20, R21, 0x30, RZ, 0x3c, !PT ;  /* 0x0000003015147812 */ /* 0x000fe200078e3cff */
[----:B----4-:R0:W-:Y:S04]  /*bfb0*/  STS.U8 [R40+UR8+0x9900], R18 ;  /* 0x0099001228007988 */ /* 0x0101e80008000008 */
[----:B--2---:R1:W-:Y:S01]  /*bfc0*/  STS.U8 [R40+UR8+0x9d00], R54 ;  /* 0x009d003628007988 */ /* 0x0043e20008000008 */
[----:B0-----:R-:W-:-:S04]  /*bfd0*/  IADD3 R18, P6, PT, R19, R7, RZ ;  /* 0x0000000713127210 */ /* 0x001fc80007fde0ff */
[----:B-1----:R-:W-:Y:S01]  /*bfe0*/  LEA.HI.X.SX32 R40, R19, R6, 0x1, P6 ;  /* 0x0000000613287211 */ /* 0x002fe200030f0eff */
[----:B------:R-:W2:Y:S01]  /*bff0*/  LDL.LU R54, [R1+0x254] ;  /* 0x0002540001367983 */ /* 0x000ea20000300800 */
[----:B------:R-:W-:-:S03]  /*c000*/  ISETP.GT.U32.AND P6, PT, R9, R11, PT ;  /* 0x0000000b0900720c */ /* 0x000fc60003fc4070 */
[----:B------:R-:W-:Y:S01]  /*c010*/  @P2 IMAD.MOV.U32 R19, RZ, RZ, R40 ;  /* 0x000000ffff132224 */ /* 0x000fe200078e0028 */
[----:B------:R0:W-:Y:S04]  /*c020*/  STL [R1+0x454], R18 ;  /* 0x0004541201007387 */ /* 0x0001e80000100800 */
[----:B------:R0:W4:Y:S05]  /*c030*/  @P2 LDG.E.U8 R23, desc[UR18][R18.64] ;  /* 0x0000001212172981 */ /* 0x00012a000c1e1100 */
[----:B------:R-:W-:Y:S01]  /*c040*/  @!P6 IMAD.IADD R11, R11, 0x1, -R9 ;  /* 0x000000010b0be824 */ /* 0x000fe200078e0a09 */
[----:B------:R1:W-:Y:S01]  /*c050*/  STS.U8 [R20+UR8+0x8180], R73 ;  /* 0x0081804914007988 */ /* 0x0003e20008000008 */
[----:B0-----:R-:W-:-:S03]  /*c060*/  IADD3 R18, P6, PT, R17, R7, RZ ;  /* 0x0000000711127210 */ /* 0x001fc60007fde0ff */
[----:B------:R-:W-:Y:S01]  /*c070*/  STL [R1+0x450], R40 ;  /* 0x0004502801007387 */ /* 0x000fe20000100800 */
[----:B------:R-:W-:-:S03]  /*c080*/  LEA.HI.X.SX32 R19, R17, R6, 0x1, P6 ;  /* 0x0000000611137211 */ /* 0x000fc600030f0eff */
[----:B-1----:R-:W4:Y:S04]  /*c090*/  LDL.LU R73, [R1+0x2a8] ;  /* 0x0002a80001497983 */ /* 0x002f280000300800 */
[----:B------:R-:W4:Y:S04]  /*c0a0*/  LDL.LU R17, [R1+0x250] ;  /* 0x0002500001117983 */ /* 0x000f280000300800 */
[----:B------:R-:W-:Y:S04]  /*c0b0*/  STL [R1+0x46c], R18 ;  /* 0x00046c1201007387 */ /* 0x000fe80000100800 */
[----:B---3--:R0:W-:Y:S04]  /*c0c0*/  STS.U8 [R20+UR8+0x8580], R88 ;  /* 0x0085805814007988 */ /* 0x0081e80008000008 */
[----:B------:R1:W-:Y:S04]  /*c0d0*/  STL [R1+0x468], R19 ;  /* 0x0004681301007387 */ /* 0x0003e80000100800 */
[----:B0-----:R-:W3:Y:S01]  /*c0e0*/  LDL.LU R88, [R1+0x2ac] ;  /* 0x0002ac0001587983 */ /* 0x001ee20000300800 */
[----:B------:R-:W-:-:S02]  /*c0f0*/  ISETP.GT.U32.AND P6, PT, R9, R11, PT ;  /* 0x0000000b0900720c */ /* 0x000fc40003fc4070 */
[----:B------:R-:W-:Y:S01]  /*c100*/  SEL R15, R85, R15, !P3 ;  /* 0x0000000f550f7207 */ /* 0x000fe20005800000 */
[----:B------:R-:W3:Y:S01]  /*c110*/  LDL.LU R20, [R1+0x240] ;  /* 0x0002400001147983 */ /* 0x000ee20000300800 */
[----:B------:R-:W-:-:S03]  /*c120*/  PRMT R67, RZ, 0x7610, R67 ;  /* 0x00007610ff437816 */ /* 0x000fc60000000043 */
[----:B------:R-:W-:-:S03]  /*c130*/  IMAD R15, R15, UR6, RZ ;  /* 0x000000060f0f7c24 */ /* 0x000fc6000f8e02ff */
[----:B------:R1:W3:Y:S03]  /*c140*/  @P2 LDG.E.U8 R67, desc[UR18][R18.64] ;  /* 0x0000001212432981 */ /* 0x0002e6000c1e1100 */
[----:B------:R-:W-:Y:S01]  /*c150*/  @!P6 IMAD.IADD R11, R11, 0x1, -R9 ;  /* 0x000000010b0be824 */ /* 0x000fe200078e0a09 */
[----:B-1----:R-:W-:-:S04]  /*c160*/  IADD3 R19, P6, PT, R15, R7, RZ ;  /* 0x000000070f137210 */ /* 0x002fc80007fde0ff */
[----:B------:R-:W-:Y:S01]  /*c170*/  LEA.HI.X.SX32 R18, R15, R6, 0x1, P6 ;  /* 0x000000060f127211 */ /* 0x000fe200030f0eff */
[----:B------:R0:W-:Y:S01]  /*c180*/  STL [R1+0x484], R19 ;  /* 0x0004841301007387 */ /* 0x0001e20000100800 */
[----:B------:R-:W-:Y:S02]  /*c190*/  ISETP.GE.AND P6, PT, R22, RZ, PT ;  /* 0x000000ff1600720c */ /* 0x000fe40003fc6270 */
[----:B------:R-:W-:Y:S01]  /*c1a0*/  LOP3.LUT R22, R21, 0x30, RZ, 0x3c, !PT ;  /* 0x0000003015167812 */ /* 0x000fe200078e3cff */
[----:B------:R1:W-:Y:S01]  /*c1b0*/  STL [R1+0x480], R18 ;  /* 0x0004801201007387 */ /* 0x0003e20000100800 */
[----:B------:R-:W-:Y:S02]  /*c1c0*/  SEL R15, R85, R12, !P3 ;  /* 0x0000000c550f7207 */ /* 0x000fe40005800000 */
[-C--:B0-----:R-:W-:Y:S01]  /*c1d0*/  @P2 LOP3.LUT R19, R19, R18.reuse, RZ, 0x3c, !PT ;  /* 0x0000001213132212 */ /* 0x081fe200078e3cff */
[----:B------:R-:W3:Y:S03]  /*c1e0*/  LDL.LU R40, [R1+0x290] ;  /* 0x0002900001287983 */ /* 0x000ee60000300800 */
[----:B-1----:R-:W-:-:S02]  /*c1f0*/  @P2 LOP3.LUT R18, R19, R18, RZ, 0x3c, !PT ;  /* 0x0000001213122212 */ /* 0x002fc400078e3cff */
[----:B------:R-:W-:Y:S01]  /*c200*/  PRMT R68, RZ, 0x7610, R68 ;  /* 0x00007610ff447816 */ /* 0x000fe20000000044 */
[----:B------:R-:W-:Y:S01]  /*c210*/  IMAD.MOV.U32 R12, RZ, RZ, R11 ;  /* 0x000000ffff0c7224 */ /* 0x000fe200078e000b */
[----:B------:R-:W-:Y:S01]  /*c220*/  @P2 LOP3.LUT R19, R19, R18, RZ, 0x3c, !PT ;  /* 0x0000001213132212 */ /* 0x000fe200078e3cff */
[----:B------:R-:W-:Y:S02]  /*c230*/  IMAD R15, R15, UR6, RZ ;  /* 0x000000060f0f7c24 */ /* 0x000fe4000f8e02ff */
[----:B------:R-:W-:Y:S02]  /*c240*/  @!P6 IMAD.MOV R12, RZ, RZ, -R12 ;  /* 0x000000ffff0ce224 */ /* 0x000fe400078e0a0c */
[----:B------:R0:W3:Y:S02]  /*c250*/  @P2 LDG.E.U8 R68, desc[UR18][R18.64] ;  /* 0x0000001212442981 */ /* 0x0000e4000c1e1100 */
[----:B0-----:R-:W-:-:S04]  /*c260*/  IADD3 R19, P6, PT, R15, R7, RZ ;  /* 0x000000070f137210 */ /* 0x001fc80007fde0ff */
[----:B------:R-:W-:Y:S01]  /*c270*/  LEA.HI.X.SX32 R18, R15, R6, 0x1, P6 ;  /* 0x000000060f127211 */ /* 0x000fe200030f0eff */
[----:B--2---:R0:W-:Y:S04]  /*c280*/  STS.U8 [R22+UR8+0x8980], R54 ;  /* 0x0089803616007988 */ /* 0x0041e80008000008 */
[----:B0-----:R-:W2:Y:S04]  /*c290*/  LDL.LU R54, [R1+0x21c] ;  /* 0x00021c0001367983 */ /* 0x001ea80000300800 */
[----:B----4-:R-:W-:Y:S04]  /*c2a0*/  STS.U8 [R22+UR8+0x8d80], R73 ;  /* 0x008d804916007988 */ /* 0x010fe80008000008 */
[----:B------:R0:W-:Y:S02]  /*c2b0*/  STS.U8 [R22+UR8+0x9180], R17 ;  /* 0x0091801116007988 */ /* 0x0001e40008000008 */
[----:B0-----:R-:W-:-:S04]  /*c2c0*/  LOP3.LUT R17, R10, 0xdc, RZ, 0xfc, !PT ;  /* 0x000000dc0a117812 */ /* 0x001fc800078efcff */
[----:B------:R-:W-:-:S05]  /*c2d0*/  IABS R11, R17 ;  /* 0x00000011000b7213 */ /* 0x000fca0000000000 */
[----:B------:R-:W-:Y:S01]  /*c2e0*/  IMAD.HI.U32 R15, R8, R11, RZ ;  /* 0x0000000b080f7227 */ /* 0x000fe200078e00ff */
[----:B------:R-:W-:Y:S03]  /*c2f0*/  STL [R1+0x49c], R19 ;  /* 0x00049c1301007387 */ /* 0x000fe60000100800 */
[----:B------:R-:W-:Y:S01]  /*c300*/  IMAD.MOV R15, RZ, RZ, -R15 ;  /* 0x000000ffff0f7224 */ /* 0x000fe200078e0a0f */
[----:B------:R-:W-:Y:S03]  /*c310*/  STL [R1+0x498], R18 ;  /* 0x0004981201007387 */ /* 0x000fe60000100800 */
[----:B------:R-:W-:Y:S01]  /*c320*/  IMAD R11, R9, R15, R11 ;  /* 0x0000000f090b7224 */ /* 0x000fe200078e020b */
[----:B------:R-:W4:Y:S04]  /*c330*/  LDL.LU R73, [R1+0x234] ;  /* 0x0002340001497983 */ /* 0x000f280000300800 */
[----:B------:R-:W2:Y:S04]  /*c340*/  LDL.LU R15, [R1+0x244] ;  /* 0x00024400010f7983 */ /* 0x000ea80000300800 */
[----:B---3--:R0:W-:Y:S04]  /*c350*/  STS.U8 [R22+UR8+0x9580], R88 ;  /* 0x0095805816007988 */ /* 0x0081e80008000008 */
[----:B0-----:R-:W3:Y:S01]  /*c360*/  LDL.LU R88, [R1+0xcf4] ;  /* 0x000cf40001587983 */ /* 0x001ee20000300800 */
[----:B------:R-:W-:-:S02]  /*c370*/  @P2 LOP3.LUT R19, R19, R18, RZ, 0x3c, !PT ;  /* 0x0000001213132212 */ /* 0x000fc400078e3cff */
[----:B------:R-:W-:Y:S02]  /*c380*/  SEL R12, R85, R12, !P3 ;  /* 0x0000000c550c7207 */ /* 0x000fe40005800000 */
[----:B------:R-:W-:-:S03]  /*c390*/  @P2 LOP3.LUT R18, R19, R18, RZ, 0x3c, !PT ;  /* 0x0000001213122212 */ /* 0x000fc600078e3cff */
[----:B------:R-:W-:Y:S01]  /*c3a0*/  IMAD R12, R12, UR6, RZ ;  /* 0x000000060c0c7c24 */ /* 0x000fe2000f8e02ff */
[----:B------:R-:W-:Y:S01]  /*c3b0*/  PRMT R60, RZ, 0x7610, R60 ;  /* 0x00007610ff3c7816 */ /* 0x000fe2000000003c */
[----:B------:R-:W-:Y:S01]  /*c3c0*/  @!P5 IMAD.MOV R16, RZ, RZ, -R16 ;  /* 0x000000ffff10d224 */ /* 0x000fe200078e0a10 */
[----:B------:R-:W-:-:S05]  /*c3d0*/  @P2 LOP3.LUT R19, R19, R18, RZ, 0x3c, !PT ;  /* 0x0000001213132212 */ /* 0x000fca00078e3cff */
[----:B------:R0:W4:Y:S01]  /*c3e0*/  @P2 LDG.E.U8 R60, desc[UR18][R18.64] ;  /* 0x00000012123c2981 */ /* 0x000122000c1e1100 */
[----:B------:R-:W-:Y:S02]  /*c3f0*/  ISETP.GE.AND P6, PT, R43, RZ, PT ;  /* 0x000000ff2b00720c */ /* 0x000fe40003fc6270 */
[----:B------:R-:W-:Y:S02]  /*c400*/  PRMT R43, RZ, 0x7610, R43 ;  /* 0x00007610ff2b7816 */ /* 0x000fe4000000002b */
[----:B------:R-:W-:Y:S01]  /*c410*/  PRMT R66, RZ, 0x7610, R66 ;  /* 0x00007610ff427816 */ /* 0x000fe20000000042 */
[----:B--2---:R1:W-:Y:S04]  /*c420*/  STS.U8 [R22+UR8+0x9980], R15 ;  /* 0x0099800f16007988 */ /* 0x0043e80008000008 */
[----:B------:R2:W-:Y:S01]  /*c430*/  STS.U8 [R22+UR8+0x9d80], R20 ;  /* 0x009d801416007988 */ /* 0x0005e20008000008 */
[----:B-1----:R-:W-:-:S04]  /*c440*/  IADD3 R15, P5, PT, R12, R7, RZ ;  /* 0x000000070c0f7210 */ /* 0x002fc80007fbe0ff */
[----:B0-----:R-:W-:Y:S01]  /*c450*/  LEA.HI.X.SX32 R18, R12, R6, 0x1, P5 ;  /* 0x000000060c127211 */ /* 0x001fe200028f0eff */
[----:B--2---:R-:W2:Y:S01]  /*c460*/  LDL.LU R20, [R1+0x294] ;  /* 0x0002940001147983 */ /* 0x004ea20000300800 */
[----:B------:R-:W-:Y:S02]  /*c470*/  ISETP.GT.U32.AND P5, PT, R9, R13, PT ;  /* 0x0000000d0900720c */ /* 0x000fe40003fa4070 */
[----:B------:R-:W-:Y:S02]  /*c480*/  LOP3.LUT R22, R21, 0x40, RZ, 0x3c, !PT ;  /* 0x0000004015167812 */ /* 0x000fe400078e3cff */
[----:B---3--:R-:W-:-:S03]  /*c490*/  SEL R12, R85, R88, !P3 ;  /* 0x00000058550c7207 */ /* 0x008fc60005800000 */
[----:B------:R-:W-:Y:S02]  /*c4a0*/  STS.U8 [R22+UR8+0x8200], R40 ;  /* 0x0082002816007988 */ /* 0x000fe40008000008 */
[----:B------:R-:W-:Y:S02]  /*c4b0*/  IMAD R12, R12, UR6, RZ ;  /* 0x000000060c0c7c24 */ /* 0x000fe4000f8e02ff */
[----:B------:R0:W-:Y:S01]  /*c4c0*/  STS.U8 [R22+UR8+0x8600], R54 ;  /* 0x0086003616007988 */ /* 0x0001e20008000008 */
[----:B------:R-:W-:Y:S02]  /*c4d0*/  @P2 IMAD.MOV.U32 R19, RZ, RZ, R18 ;  /* 0x000000ffff132224 */ /* 0x000fe400078e0012 */
[----:B------:R-:W-:Y:S01]  /*c4e0*/  @!P5 IMAD.IADD R13, R13, 0x1, -R9 ;  /* 0x000000010d0dd824 */ /* 0x000fe200078e0a09 */
[----:B0-----:R-:W3:Y:S04]  /*c4f0*/  LDL.LU R54, [R1+0x278] ;  /* 0x0002780001367983 */ /* 0x001ee80000300800 */
[----:B------:R-:W-:Y:S04]  /*c500*/  STL [R1+0x4b4], R15 ;  /* 0x0004b40f01007387 */ /* 0x000fe80000100800 */
[----:B------:R0:W-:Y:S04]  /*c510*/  STL [R1+0x4b0], R18 ;  /* 0x0004b01201007387 */ /* 0x0001e80000100800 */
[----:B----4-:R1:W-:Y:S04]  /*c520*/  STS.U8 [R22+UR8+0x8a00], R73 ;  /* 0x008a004916007988 */ /* 0x0103e80008000008 */
[----:B------:R-:W4:Y:S01]  /*c530*/  LDL.LU R21, [R1+0x238] ;  /* 0x0002380001157983 */ /* 0x000f220000300800 */
[----:B0-----:R-:W-:Y:S01]  /*c540*/  @P2 IMAD.MOV.U32 R18, RZ, RZ, R15 ;  /* 0x000000ffff122224 */ /* 0x001fe200078e000f */
[----:B------:R-:W-:-:S02]  /*c550*/  IADD3 R15, P5, PT, R12, R7, RZ ;  /* 0x000000070c0f7210 */ /* 0x000fc40007fbe0ff */
[----:B-1----:R-:W4:Y:S04]  /*c560*/  LDL.LU R73, [R1+0x268] ;  /* 0x0002680001497983 */ /* 0x002f280000300800 */
[----:B------:R0:W4:Y:S04]  /*c570*/  @P2 LDG.E.U8 R43, desc[UR18][R18.64] ;  /* 0x00000012122b2981 */ /* 0x000128000c1e1100 */
[----:B------:R-:W4:Y:S01]  /*c580*/  LDL.LU R40, [R1+0x210] ;  /* 0x0002100001287983 */ /* 0x000f220000300800 */
[----:B0-----:R-:W-:-:S03]  /*c590*/  LEA.HI.X.SX32 R18, R12, R6, 0x1, P5 ;  /* 0x000000060c127211 */ /* 0x001fc600028f0eff */
[----:B------:R-:W-:Y:S04]  /*c5a0*/  STL [R1+0xdc], R15 ;  /* 0x0000dc0f01007387 */ /* 0x000fe80000100800 */
[----:B------:R0:W-:Y:S01]  /*c5b0*/  STL [R1+0xd8], R18 ;  /* 0x0000d81201007387 */ /* 0x0001e20000100800 */
[----:B------:R-:W-:Y:S02]  /*c5c0*/  @P2 IMAD.MOV.U32 R19, RZ, RZ, R18 ;  /* 0x000000ffff132224 */ /* 0x000fe400078e0012 */
[----:B0-----:R-:W-:-:S05]  /*c5d0*/  @P2 IMAD.MOV.U32 R18, RZ, RZ, R15 ;  /* 0x000000ffff122224 */ /* 0x001fca00078e000f */
[----:B------:R0:W4:Y:S04]  /*c5e0*/  @P2 LDG.E.U8 R66, desc[UR18][R18.64] ;  /* 0x0000001212422981 */ /* 0x000128000c1e1100 */
[----:B------:R-:W4:Y:S04]  /*c5f0*/  LDL.LU R18, [R1+0x25c] ;  /* 0x00025c0001127983 */ /* 0x000f280000300800 */
[----:B------:R-:W4:Y:S01]  /*c600*/  LDL.LU R19, [R1+0x230] ;  /* 0x0002300001137983 */ /* 0x000f220000300800 */
[----:B------:R-:W-:Y:S02]  /*c610*/  ISETP.GT.U32.AND P5, PT, R9, R13, PT ;  /* 0x0000000d0900720c */ /* 0x000fe40003fa4070 */
[----:B------:R-:W-:-:S05]  /*c620*/  SEL R12, R85, R86, !P3 ;  /* 0x00000056550c7207 */ /* 0x000fca0005800000 */
[----:B------:R-:W-:-:S06]  /*c630*/  IMAD R12, R12, UR6, RZ ;  /* 0x000000060c0c7c24 */ /* 0x000fcc000f8e02ff */
[----:B------:R-:W-:Y:S01]  /*c640*/  @!P5 IMAD.IADD R13, R13, 0x1, -R9 ;  /* 0x000000010d0dd824 */ /* 0x000fe200078e0a09 */
[----:B------:R-:W-:-:S04]  /*c650*/  IADD3 R86, P5, PT, R12, R7, RZ ;  /* 0x000000070c567210 */ /* 0x000fc80007fbe0ff */
[----:B------:R-:W-:Y:S01]  /*c660*/  LEA.HI.X.SX32 R88, R12, R6, 0x1, P5 ;  /* 0x000000060c587211 */ /* 0x000fe200028f0eff */
[----:B------:R-:W-:Y:S04]  /*c670*/  STL [R1+0xfc], R86 ;  /* 0x0000fc5601007387 */ /* 0x000fe80000100800 */
[----:B------:R-:W-:Y:S04]  /*c680*/  STL [R1+0xf8], R88 ;  /* 0x0000f85801007387 */ /* 0x000fe80000100800 */
[----:B--2---:R-:W-:Y:S04]  /*c690*/  STS.U8 [R22+UR8+0x8e00], R20 ;  /* 0x008e001416007988 */ /* 0x004fe80008000008 */
[----:B---3--:R1:W-:Y:S04]  /*c6a0*/  STS.U8 [R22+UR8+0x9200], R54 ;  /* 0x0092003616007988 */ /* 0x0083e80008000008 */
[----:B-1----:R-:W2:Y:S04]  /*c6b0*/  LDL.LU R54, [R1+0x228] ;  /* 0x0002280001367983 */ /* 0x002ea80000300800 */
[----:B----4-:R-:W-:Y:S04]  /*c6c0*/  STS.U8 [R22+UR8+0x9600], R18 ;  /* 0x0096001216007988 */ /* 0x010fe80008000008 */
[----:B------:R0:W-:Y:S02]  /*c6d0*/  STS.U8 [R22+UR8+0x9a00], R19 ;  /* 0x009a001316007988 */ /* 0x0001e40008000008 */
[----:B0-----:R-:W-:-:S02]  /*c6e0*/  @P2 IMAD.MOV.U32 R19, RZ, RZ, R88 ;  /* 0x000000ffff132224 */ /* 0x001fc400078e0058 */
[----:B------:R-:W0:Y:S01]  /*c6f0*/  S2R R88, SR_TID.X ;  /* 0x0000000000587919 */ /* 0x000e220000002100 */
[----:B------:R-:W-:Y:S01]  /*c700*/  @P2 IMAD.MOV.U32 R18, RZ, RZ, R86 ;  /* 0x000000ffff122224 */ /* 0x000fe200078e0056 */
[----:B------:R-:W-:Y:S01]  /*c710*/  STS.U8 [R22+UR8+0x9e00], R21 ;  /* 0x009e001516007988 */ /* 0x000fe20008000008 */
[----:B0-----:R-:W-:-:S04]  /*c720*/  LOP3.LUT R88, R88, 0x7f, RZ, 0xc0, !PT ;  /* 0x0000007f58587812 */ /* 0x001fc800078ec0ff */
[----:B------:R-:W-:-:S05]  /*c730*/  LOP3.LUT R86, R88, 0x50, RZ, 0x3c, !PT ;  /* 0x0000005058567812 */ /* 0x000fca00078e3cff */
[----:B------:R0:W-:Y:S04]  /*c740*/  STS.U8 [R86+UR8+0x8280], R73 ;  /* 0x0082804956007988 */ /* 0x0001e80008000008 */
[----:B0-----:R-:W3:Y:S01]  /*c750*/  LDL.LU R73, [R1+0x27c] ;  /* 0x00027c0001497983 */ /* 0x001ee20000300800 */
[----:B------:R-:W-:-:S04]  /*c760*/  LOP3.LUT R20, R10, 0xe4, RZ, 0xfc, !PT ;  /* 0x000000e40a147812 */ /* 0x000fc800078efcff */
[----:B------:R-:W-:Y:S02]  /*c770*/  IABS R12, R20 ;  /* 0x00000014000c7213 */ /* 0x000fe40000000000 */
[----:B------:R-:W-:-:S03]  /*c780*/  ISETP.GE.AND P5, PT, R17, RZ, PT ;  /* 0x000000ff1100720c */ /* 0x000fc60003fa6270 */
[----:B------:R-:W-:Y:S01]  /*c790*/  IMAD.HI.U32 R15, R8, R12, RZ ;  /* 0x0000000c080f7227 */ /* 0x000fe200078e00ff */
[----:B------:R-:W-:-:S03]  /*c7a0*/  SEL R17, R85, R87, !P3 ;  /* 0x0000005755117207 */ /* 0x000fc60005800000 */
[----:B------:R-:W-:Y:S01]  /*c7b0*/  IMAD.MOV R15, RZ, RZ, -R15 ;  /* 0x000000ffff0f7224 */ /* 0x000fe200078e0a0f */
[----:B------:R-:W-:Y:S01]  /*c7c0*/  PRMT R41, RZ, 0x7610, R41 ;  /* 0x00007610ff297816 */ /* 0x000fe20000000029 */
[----:B------:R-:W-:Y:S02]  /*c7d0*/  IMAD R17, R17, UR6, RZ ;  /* 0x0000000611117c24 */ /* 0x000fe4000f8e02ff */
[----:B------:R-:W-:Y:S02]  /*c7e0*/  IMAD R12, R9, R15, R12 ;  /* 0x0000000f090c7224 */ /* 0x000fe400078e020c */
[----:B------:R-:W-:Y:S01]  /*c7f0*/  IMAD.MOV.U32 R15, RZ, RZ, R13 ;  /* 0x000000ffff0f7224 */ /* 0x000fe200078e000d */
[----:B------:R0:W4:Y:S03]  /*c800*/  @P2 LDG.E.U8 R41, desc[UR18][R18.64] ;  /* 0x0000001212292981 */ /* 0x000126000c1e1100 */
[----:B------:R-:W-:Y:S01]  /*c810*/  @!P4 IMAD.MOV R15, RZ, RZ, -R15 ;  /* 0x000000ffff0fc224 */ /* 0x000fe200078e0a0f */
[----:B0-----:R-:W-:-:S04]  /*c820*/  IADD3 R18, P4, PT, R17, R7, RZ ;  /* 0x0000000711127210 */ /* 0x001fc80007f9e0ff */
[----:B------:R-:W-:Y:S02]  /*c830*/  LEA.HI.X.SX32 R19, R17, R6, 0x1, P4 ;  /* 0x0000000611137211 */ /* 0x000fe400020f0eff */
[----:B------:R-:W-:Y:S02]  /*c840*/  ISETP.GT.U32.AND P4, PT, R9, R14, PT ;  /* 0x0000000e0900720c */ /* 0x000fe40003f84070 */
[----:B------:R-:W-:Y:S02]  /*c850*/  SEL R13, R85, R84, !P3 ;  /* 0x00000054550d7207 */ /* 0x000fe40005800000 */
[----:B------:R-:W-:-:S03]  /*c860*/  PRMT R62, RZ, 0x7610, R62 ;  /* 0x00007610ff3e7816 */ /* 0x000fc6000000003e */
[----:B------:R-:W-:Y:S01]  /*c870*/  IMAD R13, R13, UR6, RZ ;  /* 0x000000060d0d7c24 */ /* 0x000fe2000f8e02ff */
[----:B------:R0:W-:Y:S04]  /*c880*/  STS.U8 [R86+UR8+0x8680], R40 ;  /* 0x0086802856007988 */ /* 0x0001e80008000008 */
[----:B------:R1:W4:Y:S01]  /*c890*/  @P2 LDG.E.U8 R62, desc[UR18][R18.64] ;  /* 0x00000012123e2981 */ /* 0x000322000c1e1100 */
[----:B------:R-:W-:Y:S01]  /*c8a0*/  @!P4 IMAD.IADD R14, R14, 0x1, -R9 ;  /* 0x000000010e0ec824 */ /* 0x000fe200078e0a09 */
[C---:B------:R-:W-:Y:S02]  /*c8b0*/  IADD3 R17, P4, PT, R13.reuse, R7, RZ ;  /* 0x000000070d117210 */ /* 0x040fe40007f9e0ff */
[----:B0-----:R-:W4:Y:S04]  /*c8c0*/  LDL.LU R40, [R1+0x260] ;  /* 0x0002600001287983 */ /* 0x001f280000300800 */
[----:B------:R1:W-:Y:S02]  /*c8d0*/  STL [R1+0x11c], R18 ;  /* 0x00011c1201007387 */ /* 0x0003e40000100800 */
[----:B-1----:R-:W-:-:S02]  /*c8e0*/  LEA.HI.X.SX32 R18, R13, R6, 0x1, P4 ;  /* 0x000000060d127211 */ /* 0x002fc400020f0eff */
[----:B------:R-:W-:Y:S02]  /*c8f0*/  ISETP.GT.U32.AND P4, PT, R9, R14, PT ;  /* 0x0000000e0900720c */ /* 0x000fe40003f84070 */
[----:B------:R-:W-:Y:S01]  /*c900*/  SEL R13, R85, R80, !P3 ;  /* 0x00000050550d7207 */ /* 0x000fe20005800000 */
[----:B------:R0:W-:Y:S04]  /*c910*/  STL [R1+0x118], R19 ;  /* 0x0001181301007387 */ /* 0x0001e80000100800 */
[----:B------:R-:W4:Y:S01]  /*c920*/  LDL.LU R22, [R1+0x22c] ;  /* 0x00022c0001167983 */ /* 0x000f220000300800 */
[----:B------:R-:W-:-:S03]  /*c930*/  IMAD R13, R13, UR6, RZ ;  /* 0x000000060d0d7c24 */ /* 0x000fc6000f8e02ff */
[----:B------:R-:W4:Y:S01]  /*c940*/  LDL.LU R21, [R1+0x258] ;  /* 0x0002580001157983 */ /* 0x000f220000300800 */
[----:B------:R-:W-:Y:S01]  /*c950*/  PRMT R65, RZ, 0x7610, R65 ;  /* 0x00007610ff417816 */ /* 0x000fe20000000041 */
[----:B0-----:R-:W-:Y:S02]  /*c960*/  @P2 IMAD.MOV.U32 R19, RZ, RZ, R18 ;  /* 0x000000ffff132224 */ /* 0x001fe400078e0012 */
[----:B------:R-:W-:Y:S01]  /*c970*/  @!P4 IMAD.IADD R14, R14, 0x1, -R9 ;  /* 0x000000010e0ec824 */ /* 0x000fe200078e0a09 */
[----:B------:R-:W-:Y:S01]  /*c980*/  IADD3 R87, P4, PT, R13, R7, RZ ;  /* 0x000000070d577210 */ /* 0x000fe20007f9e0ff */
[----:B--2---:R0:W-:Y:S04]  /*c990*/  STS.U8 [R86+UR8+0x8a80], R54 ;  /* 0x008a803656007988 */ /* 0x0041e80008000008 */
[----:B0-----:R-:W2:Y:S04]  /*c9a0*/  LDL.LU R54, [R1+0x208] ;  /* 0x0002080001367983 */ /* 0x001ea80000300800 */
[----:B------:R-:W-:Y:S04]  /*c9b0*/  STL [R1+0x13c], R17 ;  /* 0x00013c1101007387 */ /* 0x000fe80000100800 */
[----:B------:R0:W-:Y:S02]  /*c9c0*/  STL [R1+0x138], R18 ;  /* 0x0001381201007387 */ /* 0x0001e40000100800 */
[----:B0-----:R-:W-:-:S05]  /*c9d0*/  @P2 IMAD.MOV.U32 R18, RZ, RZ, R17 ;  /* 0x000000ffff122224 */ /* 0x001fca00078e0011 */
[----:B------:R0:W2:Y:S02]  /*c9e0*/  @P2 LDG.E.U8 R65, desc[UR18][R18.64] ;  /* 0x0000001212412981 */ /* 0x0000a4000c1e1100 */
[----:B0-----:R-:W-:Y:S02]  /*c9f0*/  LEA.HI.X.SX32 R19, R13, R6, 0x1, P4 ;  /* 0x000000060d137211 */ /* 0x001fe400020f0eff */
[----:B------:R-:W2:Y:S01]  /*ca00*/  LDL.LU R18, [R1+0x224] ;  /* 0x0002240001127983 */ /* 0x000ea20000300800 */
[----:B------:R-:W-:-:S03]  /*ca10*/  ISETP.GE.AND P4, PT, R20, RZ, PT ;  /* 0x000000ff1400720c */ /* 0x000fc60003f86270 */
[----:B------:R-:W2:Y:S04]  /*ca20*/  LDL.LU R20, [R1+0x248] ;  /* 0x0002480001147983 */ /* 0x000ea80000300800 */
[----:B------:R-:W-:Y:S04]  /*ca30*/  STL [R1+0x15c], R87 ;  /* 0x00015c5701007387 */ /* 0x000fe80000100800 */
[----:B------:R-:W-:Y:S04]  /*ca40*/  STL [R1+0x158], R19 ;  /* 0x0001581301007387 */ /* 0x000fe80000100800 */
[----:B---3--:R0:W-:Y:S04]  /*ca50*/  STS.U8 [R86+UR8+0x8e80], R73 ;  /* 0x008e804956007988 */ /* 0x0081e80008000008 */
[----:B0-----:R-:W3:Y:S01]  /*ca60*/  LDL.LU R73, [R1+0x218] ;  /* 0x0002180001497983 */ /* 0x001ee20000300800 */
[----:B------:R-:W-:-:S02]  /*ca70*/  PRMT R42, RZ, 0x7610, R42 ;  /* 0x00007610ff2a7816 */ /* 0x000fc4000000002a */
[----:B------:R-:W-:Y:S01]  /*ca80*/  PRMT R61, RZ, 0x7610, R61 ;  /* 0x00007610ff3d7816 */ /* 0x000fe2000000003d */
[----:B----4-:R0:W-:Y:S02]  /*ca90*/  STS.U8 [R86+UR8+0x9280], R40 ;  /* 0x0092802856007988 */ /* 0x0101e40008000008 */
[----:B0-----:R-:W-:-:S04]  /*caa0*/  LOP3.LUT R40, R10, 0xec, RZ, 0xfc, !PT ;  /* 0x000000ec0a287812 */ /* 0x001fc800078efcff */
[----:B------:R-:W-:-:S05]  /*cab0*/  IABS R13, R40 ;  /* 0x00000028000d7213 */ /* 0x000fca0000000000 */
[----:B------:R-:W-:-:S04]  /*cac0*/  IMAD.HI.U32 R17, R8, R13, RZ ;  /* 0x0000000d08117227 */ /* 0x000fc800078e00ff */
[----:B------:R-:W-:-:S04]  /*cad0*/  IMAD.MOV R17, RZ, RZ, -R17 ;  /* 0x000000ffff117224 */ /* 0x000fc800078e0a11 */
[----:B------:R-:W-:Y:S02]  /*cae0*/  IMAD R13, R9, R17, R13 ;  /* 0x00000011090d7224 */ /* 0x000fe400078e020d */
[----:B------:R-:W-:-:S04]  /*caf0*/  IMAD.MOV.U32 R17, RZ, RZ, R14 ;  /* 0x000000ffff117224 */ /* 0x000fc800078e000e */
[----:B------:R-:W-:Y:S01]  /*cb00*/  @!P6 IMAD.MOV R17, RZ, RZ, -R17 ;  /* 0x000000ffff11e224 */ /* 0x000fe200078e0a11 */
[----:B------:R-:W-:-:S05]  /*cb10*/  SEL R14, R85, R82, !P3 ;  /* 0x00000052550e7207 */ /* 0x000fca0005800000 */
[----:B------:R-:W-:Y:S01]  /*cb20*/  IMAD R14, R14, UR6, RZ ;  /* 0x000000060e0e7c24 */ /* 0x000fe2000f8e02ff */
[----:B------:R-:W-:Y:S01]  /*cb30*/  PRMT R84, RZ, 0x7610, R84 ;  /* 0x00007610ff547816 */ /* 0x000fe20000000054 */
[----:B--2---:R-:W-:Y:S04]  /*cb40*/  STS.U8 [R86+UR8+0x9680], R20 ;  /* 0x0096801456007988 */ /* 0x004fe80008000008 */
[----:B------:R0:W-:Y:S02]  /*cb50*/  STS.U8 [R86+UR8+0x9a80], R18 ;  /* 0x009a801256007988 */ /* 0x0001e40008000008 */
[----:B0-----:R-:W-:-:S05]  /*cb60*/  @P2 IMAD.MOV.U32 R18, RZ, RZ, R87 ;  /* 0x000000ffff122224 */ /* 0x001fca00078e0057 */
[----:B------:R0:W2:Y:S01]  /*cb70*/  @P2 LDG.E.U8 R42, desc[UR18][R18.64] ;  /* 0x00000012122a2981 */ /* 0x0000a2000c1e1100 */
[----:B------:R-:W-:Y:S02]  /*cb80*/  LOP3.LUT R20, R88, 0x60, RZ, 0x3c, !PT ;  /* 0x0000006058147812 */ /* 0x000fe400078e3cff */
[----:B0-----:R-:W-:-:S05]  /*cb90*/  SEL R18, R85, R83, !P3 ;  /* 0x0000005355127207 */ /* 0x001fca0005800000 */
[----:B------:R-:W-:Y:S01]  /*cba0*/  IMAD R18, R18, UR6, RZ ;  /* 0x0000000612127c24 */ /* 0x000fe2000f8e02ff */
[----:B------:R0:W-:Y:S04]  /*cbb0*/  STS.U8 [R86+UR8+0x9e80], R22 ;  /* 0x009e801656007988 */ /* 0x0001e80008000008 */
[C---:B------:R-:W-:Y:S01]  /*cbc0*/  IADD3 R19, P6, PT, R18.reuse, R7, RZ ;  /* 0x0000000712137210 */ /* 0x040fe20007fde0ff */
[----:B------:R1:W-:Y:S04]  /*cbd0*/  STS.U8 [R20+UR8+0x8300], R21 ;  /* 0x0083001514007988 */ /* 0x0003e80008000008 */
[----:B0-----:R-:W4:Y:S04]  /*cbe0*/  LDL.LU R22, [R1+0x24c] ;  /* 0x00024c0001167983 */ /* 0x001f280000300800 */
[----:B------:R-:W2:Y:S01]  /*cbf0*/  LDL.LU R87, [R1+0x20c] ;  /* 0x00020c0001577983 */ /* 0x000ea20000300800 */
[----:B-1----:R-:W-:-:S02]  /*cc00*/  LEA.HI.X.SX32 R21, R18, R6, 0x1, P6 ;  /* 0x0000000612157211 */ /* 0x002fc400030f0eff */
[----:B------:R-:W-:Y:S01]  /*cc10*/  ISETP.GT.U32.AND P6, PT, R9, R11, PT ;  /* 0x0000000b0900720c */ /* 0x000fe20003fc4070 */
[----:B------:R0:W-:Y:S01]  /*cc20*/  STL [R1+0x17c], R19 ;  /* 0x00017c1301007387 */ /* 0x0001e20000100800 */
[----:B------:R-:W-:Y:S02]  /*cc30*/  @P2 IMAD.MOV.U32 R18, RZ, RZ, R19 ;  /* 0x000000ffff122224 */ /* 0x000fe400078e0013 */
[----:B0-----:R-:W-:-:S09]  /*cc40*/  @P2 IMAD.MOV.U32 R19, RZ, RZ, R21 ;  /* 0x000000ffff132224 */ /* 0x001fd200078e0015 */
[----:B------:R-:W-:Y:S01]  /*cc50*/  @!P6 IMAD.IADD R11, R11, 0x1, -R9 ;  /* 0x000000010b0be824 */ /* 0x000fe200078e0a09 */
[----:B------:R0:W2:Y:S04]  /*cc60*/  @P2 LDG.E.U8 R61, desc[UR18][R18.64] ;  /* 0x00000012123d2981 */ /* 0x0000a8000c1e1100 */
[----:B------:R-:W-:Y:S01]  /*cc70*/  STS.U8 [R20+UR8+0x8700], R54 ;  /* 0x0087003614007988 */ /* 0x000fe20008000008 */
[----:B0-----:R-:W-:-:S03]  /*cc80*/  IADD3 R18, P6, PT, R14, R7, RZ ;  /* 0x000000070e127210 */ /* 0x001fc60007fde0ff */
[----:B------:R-:W-:Y:S01]  /*cc90*/  STL [R1+0x178], R21 ;  /* 0x0001781501007387 */ /* 0x000fe20000100800 */
[----:B------:R-:W-:-:S03]  /*cca0*/  LEA.HI.X.SX32 R19, R14, R6, 0x1, P6 ;  /* 0x000000060e137211 */ /* 0x000fc600030f0eff */
[----:B---3--:R0:W-:Y:S04]  /*ccb0*/  STS.U8 [R20+UR8+0x8b00], R73 ;  /* 0x008b004914007988 */ /* 0x0081e80008000008 */
[----:B------:R1:W3:Y:S04]  /*ccc0*/  @P2 LDG.E.U8 R84, desc[UR18][R18.64] ;  /* 0x0000001212542981 */ /* 0x0002e8000c1e1100 */
[----:B0-----:R-:W2:Y:S04]  /*ccd0*/  LDL.LU R73, [R1+0x200] ;  /* 0x0002000001497983 */ /* 0x001ea80000300800 */
[----:B------:R-:W2:Y:S04]  /*cce0*/  LDL.LU R21, [R1+0x1fc] ;  /* 0x0001fc0001157983 */ /* 0x000ea80000300800 */
[----:B------:R0:W-:Y:S04]  /*ccf0*/  STL [R1+0x1a4], R18 ;  /* 0x0001a41201007387 */ /* 0x0001e80000100800 */
[----:B------:R1:W-:Y:S04]  /*cd00*/  STL [R1+0x1a0], R19 ;  /* 0x0001a01301007387 */ /* 0x0003e80000100800 */
[----:B0-----:R-:W2:Y:S04]  /*cd10*/  LDL.LU R18, [R1+0x264] ;  /* 0x0002640001127983 */ /* 0x001ea80000300800 */
[----:B-1----:R-:W3:Y:S01]  /*cd20*/  LDL.LU R19, [R1+0x23c] ;  /* 0x00023c0001137983 */ /* 0x002ee20000300800 */
[----:B------:R-:W-:-:S02]  /*cd30*/  ISETP.GT.U32.AND P6, PT, R9, R11, PT ;  /* 0x0000000b0900720c */ /* 0x000fc40003fc4070 */
[----:B------:R-:W-:-:S05]  /*cd40*/  SEL R14, R85, R81, !P3 ;  /* 0x00000051550e7207 */ /* 0x000fca0005800000 */
[----:B------:R-:W-:-:S06]  /*cd50*/  IMAD R14, R14, UR6, RZ ;  /* 0x000000060e0e7c24 */ /* 0x000fcc000f8e02ff */
[----:B------:R-:W-:Y:S01]  /*cd60*/  @!P6 IMAD.IADD R11, R11, 0x1, -R9 ;  /* 0x000000010b0be824 */ /* 0x000fe200078e0a09 */
[----:B------:R-:W-:-:S04]  /*cd70*/  IADD3 R54, P6, PT, R14, R7, RZ ;  /* 0x000000070e367210 */ /* 0x000fc80007fde0ff */
[----:B------:R-:W-:Y:S02]  /*cd80*/  LEA.HI.X.SX32 R86, R14, R6, 0x1, P6 ;  /* 0x000000060e567211 */ /* 0x000fe400030f0eff */
[----:B------:R-:W-:Y:S01]  /*cd90*/  PRMT R83, RZ, 0x7610, R83 ;  /* 0x00007610ff537816 */ /* 0x000fe20000000053 */
[----:B------:R-:W-:Y:S01]  /*cda0*/  STL [R1+0x27c], R54 ;  /* 0x00027c3601007387 */ /* 0x000fe20000100800 */
[----:B------:R-:W-:Y:S02]  /*cdb0*/  SEL R25, R85, R25, !P3 ;  /* 0x0000001955197207 */ /* 0x000fe40005800000 */
[----:B------:R-:W-:Y:S01]  /*cdc0*/  PRMT R82, RZ, 0x7610, R82 ;  /* 0x00007610ff527816 */ /* 0x000fe20000000052 */
[----:B------:R-:W-:Y:S02]  /*cdd0*/  STL [R1+0x278], R86 ;  /* 0x0002785601007387 */ /* 0x000fe40000100800 */
[----:B------:R-:W-:Y:S02]  /*cde0*/  IMAD R25, R25, UR6, RZ ;  /* 0x0000000619197c24 */ /* 0x000fe4000f8e02ff */
[----:B--2---:R-:W-:Y:S04]  /*cdf0*/  STS.U8 [R20+UR8+0x8f00], R18 ;  /* 0x008f001214007988 */ /* 0x004fe80008000008 */
[----:B----4-:R0:W-:Y:S02]  /*ce00*/  STS.U8 [R20+UR8+0x9300], R22 ;  /* 0x0093001614007988 */ /* 0x0101e40008000008 */
[----:B0-----:R-:W-:-:S04]  /*ce10*/  LOP3.LUT R22, R10, 0xf4, RZ, 0xfc, !PT ;  /* 0x000000f40a167812 */ /* 0x001fc800078efcff */
[----:B------:R-:W-:-:S05]  /*ce20*/  IABS R14, R22 ;  /* 0x00000016000e7213 */ /* 0x000fca0000000000 */
[----:B------:R-:W-:-:S04]  /*ce30*/  IMAD.HI.U32 R18, R8, R14, RZ ;  /* 0x0000000e08127227 */ /* 0x000fc800078e00ff */
[----:B------:R-:W-:Y:S01]  /*ce40*/  IMAD.MOV R18, RZ, RZ, -R18 ;  /* 0x000000ffff127224 */ /* 0x000fe200078e0a12 */
[----:B---3--:R0:W-:Y:S03]  /*ce50*/  STS.U8 [R20+UR8+0x9700], R19 ;  /* 0x0097001314007988 */ /* 0x0081e60008000008 */
[----:B------:R-:W-:Y:S02]  /*ce60*/  IMAD R14, R9, R18, R14 ;  /* 0x00000012090e7224 */ /* 0x000fe400078e020e */
[----:B------:R-:W-:Y:S02]  /*ce70*/  @P2 IMAD.MOV.U32 R18, RZ, RZ, R54 ;  /* 0x000000ffff122224 */ /* 0x000fe400078e0036 */
[----:B0-----:R-:W-:-:S05]  /*ce80*/  @P2 IMAD.MOV.U32 R19, RZ, RZ, R86 ;  /* 0x000000ffff132224 */ /* 0x001fca00078e0056 */
[----:B------:R0:W2:Y:S02]  /*ce90*/  @P2 LDG.E.U8 R83, desc[UR18][R18.64] ;  /* 0x0000001212532981 */ /* 0x0000a4000c1e1100 */
[----:B0-----:R-:W-:Y:S02]  /*cea0*/  IMAD.MOV.U32 R18, RZ, RZ, R11 ;  /* 0x000000ffff127224 */ /* 0x001fe400078e000b */
[----:B------:R-:W-:Y:S02]  /*ceb0*/  STS.U8 [R20+UR8+0x9b00], R87 ;  /* 0x009b005714007988 */ /* 0x000fe40008000008 */
[----:B------:R-:W-:Y:S01]  /*cec0*/  @!P5 IMAD.MOV R18, RZ, RZ, -R18 ;  /* 0x000000ffff12d224 */ /* 0x000fe200078e0a12 */
[----:B------:R-:W-:Y:S01]  /*ced0*/  ISETP.GT.U32.AND P5, PT, R9, R12, PT ;  /* 0x0000000c0900720c */ /* 0x000fe20003fa4070 */
[----:B------:R-:W3:Y:S01]  /*cee0*/  LDL.LU R19, [R1+0x1f8] ;  /* 0x0001f80001137983 */ /* 0x000ee20000300800 */
[----:B------:R-:W-:-:S03]  /*cef0*/  SEL R11, R85, R79, !P3 ;  /* 0x0000004f550b7207 */ /* 0x000fc60005800000 */
[----:B------:R0:W-:Y:S02]  /*cf00*/  STS.U8 [R20+UR8+0x9f00], R73 ;  /* 0x009f004914007988 */ /* 0x0001e40008000008 */
[----:B------:R-:W-:Y:S02]  /*cf10*/  IMAD R11, R11, UR6, RZ ;  /* 0x000000060b0b7c24 */ /* 0x000fe4000f8e02ff */
[----:B------:R-:W4:Y:S01]  /*cf20*/  LDL.LU R54, [R1+0x214] ;  /* 0x0002140001367983 */ /* 0x000f220000300800 */
[----:B0-----:R-:W-:-:S03]  /*cf30*/  LOP3.LUT R20, R88, 0x70, RZ, 0x3c, !PT ;  /* 0x0000007058147812 */ /* 0x001fc600078e3cff */
[----:B------:R-:W-:Y:S01]  /*cf40*/  @!P5 IMAD.IADD R12, R12, 0x1, -R9 ;  /* 0x000000010c0cd824 */ /* 0x000fe200078e0a09 */
[----:B------:R-:W2:Y:S04]  /*cf50*/  LDL.LU R73, [R1+0x1f0] ;  /* 0x0001f00001497983 */ /* 0x000ea80000300800 */
[----:B------:R0:W-:Y:S04]  /*cf60*/  STS.U8 [R20+UR8+0x8380], R21 ;  /* 0x0083801514007988 */ /* 0x0001e80008000008 */
[----:B------:R-:W2:Y:S04]  /*cf70*/  LDL.LU R87, [R1+0x1e0] ;  /* 0x0001e00001577983 */ /* 0x000ea80000300800 */
[----:B------:R-:W2:Y:S01]  /*cf80*/  LDL.LU R86, [R1+0x1d0] ;  /* 0x0001d00001567983 */ /* 0x000ea20000300800 */
[----:B0-----:R-:W-:-:S04]  /*cf90*/  IADD3 R20, P5, PT, R11, R7, RZ ;  /* 0x000000070b147210 */ /* 0x001fc80007fbe0ff */
[----:B------:R-:W-:Y:S02]  /*cfa0*/  LEA.HI.X.SX32 R21, R11, R6, 0x1, P5 ;  /* 0x000000060b157211 */ /* 0x000fe400028f0eff */
[----:B------:R-:W-:Y:S01]  /*cfb0*/  ISETP.GT.U32.AND P5, PT, R9, R12, PT ;  /* 0x0000000c0900720c */ /* 0x000fe20003fa4070 */
[----:B------:R-:W-:Y:S04]  /*cfc0*/  STL [R1+0x294], R20 ;  /* 0x0002941401007387 */ /* 0x000fe80000100800 */
[----:B------:R0:W-:Y:S04]  /*cfd0*/  STL [R1+0x290], R21 ;  /* 0x0002901501007387 */ /* 0x0001e80000100800 */
[----:B------:R0:W2:Y:S04]  /*cfe0*/  @P2 LDG.E.U8 R82, desc[UR18][R20.64] ;  /* 0x0000001214522981 */ /* 0x0000a8000c1e1100 */
[----:B------:R-:W-:Y:S01]  /*cff0*/  @!P5 IMAD.IADD R12, R12, 0x1, -R9 ;  /* 0x000000010c0cd824 */ /* 0x000fe200078e0a09 */
[----:B0-----:R-:W-:-:S04]  /*d000*/  IADD3 R21, P5, PT, R25, R7, RZ ;  /* 0x0000000719157210 */ /* 0x001fc80007fbe0ff */
[----:B------:R-:W-:Y:S02]  /*d010*/  LEA.HI.X.SX32 R20, R25, R6, 0x1, P5 ;  /* 0x0000000619147211 */ /* 0x000fe400028f0eff */
[----:B------:R-:W2:Y:S01]  /*d020*/  LDL.LU R25, [R1+0x1d8] ;  /* 0x0001d80001197983 */ /* 0x000ea20000300800 */
[----:B------:R-:W-:-:S03]  /*d030*/  ISETP.GE.AND P5, PT, R22, RZ, PT ;  /* 0x000000ff1600720c */ /* 0x000fc60003fa6270 */
[----:B------:R-:W2:Y:S01]  /*d040*/  LDL.LU R22, [R1+0x204] ;  /* 0x0002040001167983 */ /* 0x000ea20000300800 */
[----:B------:R-:W-:-:S03]  /*d050*/  LOP3.LUT R11, R88, 0x70, RZ, 0x3c, !PT ;  /* 0x00000070580b7812 */ /* 0x000fc600078e3cff */
[----:B------:R0:W-:Y:S04]  /*d060*/  STL [R1+0x2ac], R21 ;  /* 0x0002ac1501007387 */ /* 0x0001e80000100800 */
[----:B------:R1:W-:Y:S01]  /*d070*/  STL [R1+0x2a8], R20 ;  /* 0x0002a81401007387 */ /* 0x0003e20000100800 */
[----:B------:R-:W-:Y:S02]  /*d080*/  SEL R26, R85, R26, !P3 ;  /* 0x0000001a551a7207 */ /* 0x000fe40005800000 */
[----:B0-----:R-:W-:-:S04]  /*d090*/  @P2 LOP3.LUT R21, R21, R20, RZ, 0x3c, !PT ;  /* 0x0000001415152212 */ /* 0x001fc800078e3cff */
[C---:B-1----:R-:W-:Y:S02]  /*d0a0*/  @P2 LOP3.LUT R20, R21.reuse, R20, RZ, 0x3c, !PT ;  /* 0x0000001415142212 */ /* 0x042fe400078e3cff */
[----:B------:R-:W-:Y:S01]  /*d0b0*/  PRMT R81, RZ, 0x7610, R81 ;  /* 0x00007610ff517816 */ /* 0x000fe20000000051 */
[----:B------:R-:W-:Y:S01]  /*d0c0*/  IMAD R26, R26, UR6, RZ ;  /* 0x000000061a1a7c24 */ /* 0x000fe2000f8e02ff */
[----:B------:R-:W-:Y:S01]  /*d0d0*/  @P2 LOP3.LUT R21, R21, R20, RZ, 0x3c, !PT ;  /* 0x0000001415152212 */ /* 0x000fe200078e3cff */
[----:B------:R-:W-:-:S04]  /*d0e0*/  @!P4 IMAD.MOV R12, RZ, RZ, -R12 ;  /* 0x000000ffff0cc224 */ /* 0x000fc800078e0a0c */
[----:B------:R0:W4:Y:S04]  /*d0f0*/  @P2 LDG.E.U8 R81, desc[UR18][R20.64] ;  /* 0x0000001214512981 */ /* 0x000128000c1e1100 */
[----:B--2---:R1:W-:Y:S04]  /*d100*/  STS.U8 [R11+UR8+0x8780], R22 ;  /* 0x008780160b007988 */ /* 0x0043e80008000008 */
[----:B---3--:R2:W-:Y:S01]  /*d110*/  STS.U8 [R11+UR8+0x8b80], R19 ;  /* 0x008b80130b007988 */ /* 0x0085e20008000008 */
[----:B-1----:R-:W-:-:S04]  /*d120*/  LOP3.LUT R22, R10, 0xfc, RZ, 0xfc, !PT ;  /* 0x000000fc0a167812 */ /* 0x002fc800078efcff */
[----:B--2---:R-:W-:-:S05]  /*d130*/  IABS R11, R22 ;  /* 0x00000016000b7213 */ /* 0x004fca0000000000 */
[----:B------:R-:W-:-:S04]  /*d140*/  IMAD.HI.U32 R19, R8, R11, RZ ;  /* 0x0000000b08137227 */ /* 0x000fc800078e00ff */
[----:B------:R-:W-:-:S04]  /*d150*/  IMAD.MOV R19, RZ, RZ, -R19 ;  /* 0x000000ffff137224 */ /* 0x000fc800078e0a13 */
[----:B------:R-:W-:Y:S01]  /*d160*/  IMAD R11, R9, R19, R11 ;  /* 0x00000013090b7224 */ /* 0x000fe200078e020b */
[----:B------:R-:W-:-:S05]  /*d170*/  LOP3.LUT R19, R88, 0x70, RZ, 0x3c, !PT ;  /* 0x0000007058137812 */ /* 0x000fca00078e3cff */
[----:B----4-:R1:W-:Y:S04]  /*d180*/  STS.U8 [R19+UR8+0x8f80], R54 ;  /* 0x008f803613007988 */ /* 0x0103e80008000008 */
[----:B------:R2:W-:Y:S04]  /*d190*/  STS.U8 [R19+UR8+0x9380], R73 ;  /* 0x0093804913007988 */ /* 0x0005e80008000008 */
[----:B------:R3:W-:Y:S04]  /*d1a0*/  STS.U8 [R19+UR8+0x9780], R87 ;  /* 0x0097805713007988 */ /* 0x0007e80008000008 */
[----:B-1----:R-:W4:Y:S04]  /*d1b0*/  LDL.LU R54, [R1+0xcf0] ;  /* 0x000cf00001367983 */ /* 0x002f280000300800 */
[----:B--2---:R-:W2:Y:S04]  /*d1c0*/  LDL.LU R73, [R1+0xcec] ;  /* 0x000cec0001497983 */ /* 0x004ea80000300800 */
[----:B---3--:R-:W3:Y:S01]  /*d1d0*/  LDL.LU R87, [R1+0x1cc] ;  /* 0x0001cc0001577983 */ /* 0x008ee20000300800 */
[----:B0-----:R-:W-:-:S03]  /*d1e0*/  IADD3 R20, P4, PT, R26, R7, RZ ;  /* 0x000000071a147210 */ /* 0x001fc60007f9e0ff */
[----:B------:R0:W-:Y:S01]  /*d1f0*/  STS.U8 [R19+UR8+0x9b80], R86 ;  /* 0x009b805613007988 */ /* 0x0001e20008000008 */
[----:B------:R-:W-:Y:S02]  /*d200*/  LEA.HI.X.SX32 R21, R26, R6, 0x1, P4 ;  /* 0x000000061a157211 */ /* 0x000fe400020f0eff */
[----:B------:R-:W-:Y:S02]  /*d210*/  ISETP.GT.U32.AND P4, PT, R9, R13, PT ;  /* 0x0000000d0900720c */ /* 0x000fe40003f84070 */
[----:B------:R-:W-:Y:S01]  /*d220*/  SEL R27, R85, R27, !P3 ;  /* 0x0000001b551b7207 */ /* 0x000fe20005800000 */
[----:B0-----:R-:W2:Y:S04]  /*d230*/  LDL.LU R86, [R1+0x1c8] ;  /* 0x0001c80001567983 */ /* 0x001ea80000300800 */
[----:B------:R-:W-:Y:S01]  /*d240*/  IMAD R27, R27, UR6, RZ ;  /* 0x000000061b1b7c24 */ /* 0x000fe2000f8e02ff */
[----:B------:R-:W-:Y:S01]  /*d250*/  PRMT R79, RZ, 0x7610, R79 ;  /* 0x00007610ff4f7816 */ /* 0x000fe2000000004f */
[----:B------:R0:W-:Y:S04]  /*d260*/  STS.U8 [R19+UR8+0x9f80], R25 ;  /* 0x009f801913007988 */ /* 0x0001e80008000008 */
[----:B------:R-:W-:Y:S01]  /*d270*/  @!P4 IMAD.IADD R13, R13, 0x1, -R9 ;  /* 0x000000010d0dc824 */ /* 0x000fe200078e0a09 */
[----:B------:R1:W-:Y:S04]  /*d280*/  STL [R1+0x2c4], R20 ;  /* 0x0002c41401007387 */ /* 0x0003e80000100800 */
[----:B------:R1:W2:Y:S01]  /*d290*/  @P2 LDG.E.U8 R79, desc[UR18][R20.64] ;  /* 0x00000012144f2981 */ /* 0x0002a2000c1e1100 */
[----:B0-----:R-:W-:-:S02]  /*d2a0*/  IADD3 R19, P4, PT, R27, R7, RZ ;  /* 0x000000071b137210 */ /* 0x001fc40007f9e0ff */
[----:B------:R-:W-:Y:S02]  /*d2b0*/  SEL R28, R85, R28, !P3 ;  /* 0x0000001c551c7207 */ /* 0x000fe40005800000 */
[----:B-1----:R-:W-:Y:S02]  /*d2c0*/  LEA.HI.X.SX32 R20, R27, R6, 0x1, P4 ;  /* 0x000000061b147211 */ /* 0x002fe400020f0eff */
[----:B------:R-:W-:Y:S01]  /*d2d0*/  ISETP.GT.U32.AND P4, PT, R9, R13, PT ;  /* 0x0000000d0900720c */ /* 0x000fe20003f84070 */
[----:B------:R-:W-:Y:S01]  /*d2e0*/  IMAD R28, R28, UR6, RZ ;  /* 0x000000061c1c7c24 */ /* 0x000fe2000f8e02ff */
[----:B------:R0:W-:Y:S04]  /*d2f0*/  STL [R1+0x2c0], R21 ;  /* 0x0002c01501007387 */ /* 0x0001e80000100800 */
[----:B------:R-:W-:Y:S04]  /*d300*/  STL [R1+0x2dc], R19 ;  /* 0x0002dc1301007387 */ /* 0x000fe80000100800 */
[----:B------:R1:W-:Y:S01]  /*d310*/  STL [R1+0x2d8], R20 ;  /* 0x0002d81401007387 */ /* 0x0003e20000100800 */
[----:B0-----:R-:W-:-:S02]  /*d320*/  @P2 IMAD.MOV.U32 R21, RZ, RZ, R20 ;  /* 0x000000ffff152224 */ /* 0x001fc400078e0014 */
[----:B------:R-:W-:Y:S01]  /*d330*/  @!P4 IMAD.IADD R13, R13, 0x1, -R9 ;  /* 0x000000010d0dc824 */ /* 0x000fe200078e0a09 */
[----:B------:R-:W4:Y:S04]  /*d340*/  LDL.LU R26, [R1+0x1c0] ;  /* 0x0001c000011a7983 */ /* 0x000f280000300800 */
[----:B------:R-:W4:Y:S01]  /*d350*/  LDL.LU R25, [R1+0x1bc] ;  /* 0x0001bc0001197983 */ /* 0x000f220000300800 */
[----:B-1----:R-:W-:Y:S01]  /*d360*/  @P2 IMAD.MOV.U32 R20, RZ, RZ, R19 ;  /* 0x000000ffff142224 */ /* 0x002fe200078e0013 */
[----:B------:R-:W-:-:S04]  /*d370*/  IADD3 R19, P4, PT, R28, R7, RZ ;  /* 0x000000071c137210 */ /* 0x000fc80007f9e0ff */
[----:B------:R-:W-:Y:S02]  /*d380*/  LEA.HI.X.SX32 R27, R28, R6, 0x1, P4 ;  /* 0x000000061c1b7211 */ /* 0x000fe400020f0eff */
[----:B------:R-:W4:Y:S04]  /*d390*/  LDL.LU R28, [R1+0x1c4] ;  /* 0x0001c400011c7983 */ /* 0x000f280000300800 */
[----:B------:R-:W-:Y:S04]  /*d3a0*/  STL [R1+0x2f4], R19 ;  /* 0x0002f41301007387 */ /* 0x000fe80000100800 */
[----:B------:R-:W-:Y:S04]  /*d3b0*/  STL [R1+0x2f0], R27 ;  /* 0x0002f01b01007387 */ /* 0x000fe80000100800 */
[----:B---3--:R0:W-:Y:S04]  /*d3c0*/  STS.U8 [R88+UR8], R87 ;  /* 0x0000005758007988 */ /* 0x0081e80008000008 */
[----:B0-----:R-:W3:Y:S01]  /*d3d0*/  LDL.LU R87, [R1+0x1b8] ;  /* 0x0001b80001577983 */ /* 0x001ee20000300800 */
[----:B------:R-:W-:-:S02]  /*d3e0*/  SEL R29, R85, R29, !P3 ;  /* 0x0000001d551d7207 */ /* 0x000fc40005800000 */
[----:B------:R-:W-:-:S03]  /*d3f0*/  PRMT R80, RZ, 0x7610, R80 ;  /* 0x00007610ff507816 */ /* 0x000fc60000000050 */
[----:B------:R-:W-:-:S03]  /*d400*/  IMAD R29, R29, UR6, RZ ;  /* 0x000000061d1d7c24 */ /* 0x000fc6000f8e02ff */
[----:B------:R0:W3:Y:S01]  /*d410*/  @P2 LDG.E.U8 R80, desc[UR18][R20.64] ;  /* 0x0000001214502981 */ /* 0x0000e2000c1e1100 */
[----:B------:R-:W-:Y:S01]  /*d420*/  ISETP.GE.AND P4, PT, R22, RZ, PT ;  /* 0x000000ff1600720c */ /* 0x000fe20003f86270 */
[----:B0-----:R-:W-:Y:S01]  /*d430*/  @P2 IMAD.MOV.U32 R20, RZ, RZ, R19 ;  /* 0x000000ffff142224 */ /* 0x001fe200078e0013 */
[C---:B------:R-:W-:Y:S01]  /*d440*/  IADD3 R19, P6, PT, R29.reuse, R7, RZ ;  /* 0x000000071d137210 */ /* 0x040fe20007fde0ff */
[----:B------:R-:W-:Y:S02]  /*d450*/  @P2 IMAD.MOV.U32 R21, RZ, RZ, R27 ;  /* 0x000000ffff152224 */ /* 0x000fe400078e001b */
[----:B------:R-:W3:Y:S01]  /*d460*/  LDL.LU R27, [R1+0x1b4] ;  /* 0x0001b400011b7983 */ /* 0x000ee20000300800 */
[----:B------:R-:W-:-:S03]  /*d470*/  LEA.HI.X.SX32 R22, R29, R6, 0x1, P6 ;  /* 0x000000061d167211 */ /* 0x000fc600030f0eff */
[----:B------:R-:W-:Y:S04]  /*d480*/  STL [R1+0x30c], R19 ;  /* 0x00030c1301007387 */ /* 0x000fe80000100800 */
[----:B--2---:R0:W-:Y:S04]  /*d490*/  STS.U8 [R88+UR8+0x200], R86 ;  /* 0x0002005658007988 */ /* 0x0041e80008000008 */
[----:B------:R-:W-:Y:S04]  /*d4a0*/  STL [R1+0x308], R22 ;  /* 0x0003081601007387 */ /* 0x000fe80000100800 */
[----:B0-----:R-:W2:Y:S01]  /*d4b0*/  LDL.LU R86, [R1+0x1ac] ;  /* 0x0001ac0001567983 */ /* 0x001ea20000300800 */
[----:B------:R-:W-:-:S02]  /*d4c0*/  SEL R30, R85, R30, !P3 ;  /* 0x0000001e551e7207 */ /* 0x000fc40005800000 */
[----:B------:R-:W-:Y:S01]  /*d4d0*/  PRMT R70, RZ, 0x7610, R70 ;  /* 0x00007610ff467816 */ /* 0x000fe20000000046 */
[----:B------:R0:W-:Y:S01]  /*d4e0*/  STS.U8 [R88+UR8+0x400], R73 ;  /* 0x0004004958007988 */ /* 0x0001e20008000008 */
[----:B------:R-:W-:Y:S01]  /*d4f0*/  SEL R31, R85, R31, !P3 ;  /* 0x0000001f551f7207 */ /* 0x000fe20005800000 */
[----:B------:R-:W-:-:S03]  /*d500*/  IMAD R30, R30, UR6, RZ ;  /* 0x000000061e1e7c24 */ /* 0x000fc6000f8e02ff */
[----:B------:R1:W2:Y:S01]  /*d510*/  @P2 LDG.E.U8 R70, desc[UR18][R20.64] ;  /* 0x0000001214462981 */ /* 0x0002a2000c1e1100 */
[----:B------:R-:W-:Y:S01]  /*d520*/  IMAD R31, R31, UR6, RZ ;  /* 0x000000061f1f7c24 */ /* 0x000fe2000f8e02ff */
[----:B0-----:R-:W-:Y:S01]  /*d530*/  PRMT R73, RZ, 0x7610, R73 ;  /* 0x00007610ff497816 */ /* 0x001fe20000000049 */
[----:B-1----:R-:W-:Y:S01]  /*d540*/  @P2 IMAD.MOV.U32 R20, RZ, RZ, R19 ;  /* 0x000000ffff142224 */ /* 0x002fe200078e0013 */
[----:B------:R-:W-:Y:S01]  /*d550*/  IADD3 R19, P6, PT, R30, R7, RZ ;  /* 0x000000071e137210 */ /* 0x000fe20007fde0ff */
[----:B------:R-:W-:-:S03]  /*d560*/  @P2 IMAD.MOV.U32 R21, RZ, RZ, R22 ;  /* 0x000000ffff152224 */ /* 0x000fc600078e0016 */
[-C--:B------:R-:W-:Y:S01]  /*d570*/  LEA.HI.X.SX32 R22, R30, R6.reuse, 0x1, P6 ;  /* 0x000000061e167211 */ /* 0x080fe200030f0eff */
[----:B------:R0:W-:Y:S04]  /*d580*/  STL [R1+0x324], R19 ;  /* 0x0003241301007387 */ /* 0x0001e80000100800 */
[----:B------:R1:W2:Y:S04]  /*d590*/  @P2 LDG.E.U8 R73, desc[UR18][R20.64] ;  /* 0x0000001214492981 */ /* 0x0002a8000c1e1100 */
[----:B------:R0:W-:Y:S04]  /*d5a0*/  STL [R1+0x320], R22 ;  /* 0x0003201601007387 */ /* 0x0001e80000100800 */
[----:B----4-:R-:W-:Y:S01]  /*d5b0*/  STS.U8 [R88+UR8+0x600], R28 ;  /* 0x0006001c58007988 */ /* 0x010fe20008000008 */
[----:B-1----:R-:W-:Y:S01]  /*d5c0*/  @P2 IMAD.MOV.U32 R20, RZ, RZ, R19 ;  /* 0x000000ffff142224 */ /* 0x002fe200078e0013 */
[C---:B0-----:R-:W-:Y:S01]  /*d5d0*/  IADD3 R19, P6, PT, R31.reuse, R7, RZ ;  /* 0x000000071f137210 */ /* 0x041fe20007fde0ff */
[----:B------:R-:W-:Y:S01]  /*d5e0*/  @P2 IMAD.MOV.U32 R21, RZ, RZ, R22 ;  /* 0x000000ffff152224 */ /* 0x000fe200078e0016 */
[----:B------:R0:W-:Y:S02]  /*d5f0*/  STS.U8 [R88+UR8+0x800], R26 ;  /* 0x0008001a58007988 */ /* 0x0001e40008000008 */
[----:B------:R-:W-:-:S02]  /*d600*/  LEA.HI.X.SX32 R22, R31, R6, 0x1, P6 ;  /* 0x000000061f167211 */ /* 0x000fc400030f0eff */
[----:B------:R-:W4:Y:S04]  /*d610*/  LDL.LU R29, [R1+0x1a8] ;  /* 0x0001a800011d7983 */ /* 0x000f280000300800 */
[----:B------:R1:W-:Y:S04]  /*d620*/  STS.U8 [R88+UR8+0xa00], R25 ;  /* 0x000a001958007988 */ /* 0x0003e80008000008 */
[----:B0-----:R-:W4:Y:S04]  /*d630*/  LDL.LU R26, [R1+0x18c] ;  /* 0x00018c00011a7983 */ /* 0x001f280000300800 */
[----:B-1----:R-:W4:Y:S04]  /*d640*/  LDL.LU R25, [R1+0x188] ;  /* 0x0001880001197983 */ /* 0x002f280000300800 */
[----:B------:R-:W-:Y:S04]  /*d650*/  STL [R1+0x33c], R19 ;  /* 0x00033c1301007387 */ /* 0x000fe80000100800 */
[----:B------:R-:W-:Y:S04]  /*d660*/  STL [R1+0x338], R22 ;  /* 0x0003381601007387 */ /* 0x000fe80000100800 */
[----:B---3--:R0:W-:Y:S04]  /*d670*/  STS.U8 [R88+UR8+0xc00], R87 ;  /* 0x000c005758007988 */ /* 0x0081e80008000008 */
[----:B0-----:R-:W3:Y:S01]  /*d680*/  LDL.LU R87, [R1+0x184] ;  /* 0x0001840001577983 */ /* 0x001ee20000300800 */
[----:B------:R-:W-:-:S02]  /*d690*/  SEL R32, R85, R32, !P3 ;  /* 0x0000002055207207 */ /* 0x000fc40005800000 */
[----:B------:R-:W-:Y:S01]  /*d6a0*/  PRMT R63, RZ, 0x7610, R63 ;  /* 0x00007610ff3f7816 */ /* 0x000fe2000000003f */
[----:B------:R-:W3:Y:S02]  /*d6b0*/  LDL.LU R28, [R1+0x180] ;  /* 0x00018000011c7983 */ /* 0x000ee40000300800 */
[----:B------:R-:W-:-:S03]  /*d6c0*/  IMAD R32, R32, UR6, RZ ;  /* 0x0000000620207c24 */ /* 0x000fc6000f8e02ff */
[----:B------:R0:W3:Y:S02]  /*d6d0*/  @P2 LDG.E.U8 R63, desc[UR18][R20.64] ;  /* 0x00000012143f2981 */ /* 0x0000e4000c1e1100 */
[----:B0-----:R-:W-:Y:S01]  /*d6e0*/  @P2 IMAD.MOV.U32 R20, RZ, RZ, R19 ;  /* 0x000000ffff142224 */ /* 0x001fe200078e0013 */
[----:B------:R-:W-:Y:S01]  /*d6f0*/  IADD3 R19, P6, PT, R32, R7, RZ ;  /* 0x0000000720137210 */ /* 0x000fe20007fde0ff */
[----:B------:R-:W-:-:S03]  /*d700*/  @P2 IMAD.MOV.U32 R21, RZ, RZ, R22 ;  /* 0x000000ffff152224 */ /* 0x000fc600078e0016 */
[----:B------:R-:W-:Y:S01]  /*d710*/  LEA.HI.X.SX32 R22, R32, R6, 0x1, P6 ;  /* 0x0000000620167211 */ /* 0x000fe200030f0eff */
[----:B------:R-:W-:Y:S04]  /*d720*/  STL [R1+0x354], R19 ;  /* 0x0003541301007387 */ /* 0x000fe80000100800 */
[----:B------:R0:W-:Y:S04]  /*d730*/  STS.U8 [R88+UR8+0xe00], R27 ;  /* 0x000e001b58007988 */ /* 0x0001e80008000008 */
[----:B------:R-:W-:Y:S04]  /*d740*/  STL [R1+0x350], R22 ;  /* 0x0003501601007387 */ /* 0x000fe80000100800 */
[----:B--2---:R1:W-:Y:S04]  /*d750*/  STS.U8 [R88+UR8+0x1000], R86 ;  /* 0x0010005658007988 */ /* 0x0043e80008000008 */
[----:B0-----:R-:W2:Y:S04]  /*d760*/  LDL.LU R27, [R1+0x164] ;  /* 0x00016400011b7983 */ /* 0x001ea80000300800 */
[----:B-1----:R-:W2:Y:S01]  /*d770*/  LDL.LU R86, [R1+0x160] ;  /* 0x0001600001567983 */ /* 0x002ea20000300800 */
[----:B------:R-:W-:-:S02]  /*d780*/  SEL R39, R85, R39, !P3 ;  /* 0x0000002755277207 */ /* 0x000fc40005800000 */
[----:B------:R-:W-:Y:S02]  /*d790*/  PRMT R64, RZ, 0x7610, R64 ;  /* 0x00007610ff407816 */ /* 0x000fe40000000040 */
[----:B------:R-:W-:Y:S01]  /*d7a0*/  SEL R38, R85, R38, !P3 ;  /* 0x0000002655267207 */ /* 0x000fe20005800000 */
[----:B------:R-:W-:Y:S01]  /*d7b0*/  IMAD R39, R39, UR6, RZ ;  /* 0x0000000627277c24 */ /* 0x000fe2000f8e02ff */
[----:B------:R-:W-:Y:S02]  /*d7c0*/  PRMT R58, RZ, 0x7610, R58 ;  /* 0x00007610ff3a7816 */ /* 0x000fe4000000003a */
[----:B------:R0:W2:Y:S01]  /*d7d0*/  @P2 LDG.E.U8 R64, desc[UR18][R20.64] ;  /* 0x0000001214402981 */ /* 0x0000a2000c1e1100 */
[----:B------:R-:W-:Y:S02]  /*d7e0*/  IMAD R38, R38, UR6, RZ ;  /* 0x0000000626267c24 */ /* 0x000fe4000f8e02ff */
[----:B0-----:R-:W-:Y:S01]  /*d7f0*/  @P2 IMAD.MOV.U32 R20, RZ, RZ, R19 ;  /* 0x000000ffff142224 */ /* 0x001fe200078e0013 */
[----:B------:R-:W-:Y:S01]  /*d800*/  IADD3 R19, P6, PT, R39, R7, RZ ;  /* 0x0000000727137210 */ /* 0x000fe20007fde0ff */
[----:B------:R-:W-:-:S03]  /*d810*/  @P2 IMAD.MOV.U32 R21, RZ, RZ, R22 ;  /* 0x000000ffff152224 */ /* 0x000fc600078e0016 */
[-C--:B------:R-:W-:Y:S01]  /*d820*/  LEA.HI.X.SX32 R22, R39, R6.reuse, 0x1, P6 ;  /* 0x0000000627167211 */ /* 0x080fe200030f0eff */
[----:B------:R0:W-:Y:S04]  /*d830*/  STL [R1+0x36c], R19 ;  /* 0x00036c1301007387 */ /* 0x0001e80000100800 */
[----:B------:R1:W2:Y:S04]  /*d840*/  @P2 LDG.E.U8 R58, desc[UR18][R20.64] ;  /* 0x00000012143a2981 */ /* 0x0002a8000c1e1100 */
[----:B------:R4:W-:Y:S01]  /*d850*/  STL [R1+0x368], R22 ;  /* 0x0003681601007387 */ /* 0x0009e20000100800 */
[----:B-1----:R-:W-:Y:S01]  /*d860*/  @P2 IMAD.MOV.U32 R20, RZ, RZ, R19 ;  /* 0x000000ffff142224 */ /* 0x002fe200078e0013 */
[C---:B0-----:R-:W-:Y:S01]  /*d870*/  IADD3 R19, P6, PT, R38.reuse, R7, RZ ;  /* 0x0000000726137210 */ /* 0x041fe20007fde0ff */
[----:B------:R-:W-:Y:S01]  /*d880*/  @P2 IMAD.MOV.U32 R21, RZ, RZ, R22 ;  /* 0x000000ffff152224 */ /* 0x000fe200078e0016 */
[----:B----4-:R-:W-:Y:S02]  /*d890*/  STS.U8 [R88+UR8+0x1200], R29 ;  /* 0x0012001d58007988 */ /* 0x010fe40008000008 */
[----:B------:R-:W-:-:S02]  /*d8a0*/  LEA.HI.X.SX32 R22, R38, R6, 0x1, P6 ;  /* 0x0000000626167211 */ /* 0x000fc400030f0eff */
[----:B------:R0:W-:Y:S04]  /*d8b0*/  STS.U8 [R88+UR8+0x1400], R26 ;  /* 0x0014001a58007988 */ /* 0x0001e80008000008 */
[----:B------:R-:W-:Y:S04]  /*d8c0*/  STS.U8 [R88+UR8+0x1600], R25 ;  /* 0x0016001958007988 */ /* 0x000fe80008000008 */
[----:B0-----:R-:W4:Y:S04]  /*d8d0*/  LDL.LU R26, [R1+0x144] ;  /* 0x00014400011a7983 */ /* 0x001f280000300800 */
        /* <DEDUP_REMOVED lines=13> */
[----:B------:R-:W-:Y:S04]  /*d9b0*/  STS.U8 [R88+UR8+0x1a00], R28 ;  /* 0x001a001c58007988 */ /* 0x000fe80008000008 */
[----:B------:R-:W-:Y:S04]  /*d9c0*/  STL [R1+0x39c], R19 ;  /* 0x00039c1301007387 */ /* 0x000fe80000100800 */
[----:B--2---:R-:W-:Y:S04]  /*d9d0*/  STS.U8 [R88+UR8+0x1c00], R27 ;  /* 0x001c001b58007988 */ /* 0x004fe80008000008 */
[----:B------:R-:W-:Y:S04]  /*d9e0*/  STL [R1+0x398], R22 ;  /* 0x0003981601007387 */ /* 0x000fe80000100800 */
[----:B------:R0:W-:Y:S04]  /*d9f0*/  STS.U8 [R88+UR8+0x1e00], R86 ;  /* 0x001e005658007988 */ /* 0x0001e80008000008 */
[----:B0-----:R-:W2:Y:S01]  /*da00*/  LDL.LU R86, [R1+0x120] ;  /* 0x0001200001567983 */ /* 0x001ea20000300800 */
        /* <DEDUP_REMOVED lines=13> */
[----:B------:R4:W-:Y:S04]  /*dae0*/  STL [R1+0x3b0], R22 ;  /* 0x0003b01601007387 */ /* 0x0009e80000100800 */
[----:B------:R-:W-:Y:S01]  /*daf0*/  STS.U8 [R88+UR8+0x2000], R54 ;  /* 0x0020003658007988 */ /* 0x000fe20008000008 */
[----:B-1----:R-:W-:Y:S01]  /*db00*/  @P2 IMAD.MOV.U32 R20, RZ, RZ, R19 ;  /* 0x000000ffff142224 */ /* 0x002fe200078e0013 */
[C---:B0-----:R-:W-:Y:S01]  /*db10*/  IADD3 R19, P6, PT, R35.reuse, R7, RZ ;  /* 0x0000000723137210 */ /* 0x041fe20007fde0ff */
[----:B------:R-:W-:Y:S01]  /*db20*/  @P2 IMAD.MOV.U32 R21, RZ, RZ, R22 ;  /* 0x000000ffff152224 */ /* 0x000fe200078e0016 */
[----:B------:R-:W2:Y:S02]  /*db30*/  LDL.LU R27, [R1+0x104] ;  /* 0x00010400011b7983 */ /* 0x000ea40000300800 */
[----:B----4-:R-:W-:-:S02]  /*db40*/  LEA.HI.X.SX32 R22, R35, R6, 0x1, P6 ;  /* 0x0000000623167211 */ /* 0x010fc400030f0eff */
[----:B------:R-:W-:Y:S04]  /*db50*/  STS.U8 [R88+UR8+0x2200], R26 ;  /* 0x0022001a58007988 */ /* 0x000fe80008000008 */
[----:B------:R-:W-:Y:S04]  /*db60*/  STL [R1+0x3cc], R19 ;  /* 0x0003cc1301007387 */ /* 0x000fe80000100800 */
[----:B------:R-:W-:Y:S04]  /*db70*/  STL [R1+0x3c8], R22 ;  /* 0x0003c81601007387 */ /* 0x000fe80000100800 */
[----:B---3--:R0:W-:Y:S04]  /*db80*/  STS.U8 [R88+UR8+0x2400], R87 ;  /* 0x0024005758007988 */ /* 0x0081e80008000008 */
[----:B0-----:R-:W3:Y:S01]  /*db90*/  LDL.LU R87, [R1+0x100] ;  /* 0x0001000001577983 */ /* 0x001ee20000300800 */
[----:B------:R-:W-:-:S02]  /*dba0*/  SEL R34, R85, R34, !P3 ;  /* 0x0000002255227207 */ /* 0x000fc40005800000 */
[----:B------:R-:W-:Y:S02]  /*dbb0*/  PRMT R54, RZ, 0x7610, R54 ;  /* 0x00007610ff367816 */ /* 0x000fe40000000036 */
[----:B------:R-:W-:Y:S01]  /*dbc0*/  SEL R33, R85, R33, !P3 ;  /* 0x0000002155217207 */ /* 0x000fe20005800000 */
[----:B------:R-:W-:Y:S01]  /*dbd0*/  IMAD R34, R34, UR6, RZ ;  /* 0x0000000622227c24 */ /* 0x000fe2000f8e02ff */
[----:B------:R-:W-:Y:S02]  /*dbe0*/  PRMT R55, RZ, 0x7610, R55 ;  /* 0x00007610ff377816 */ /* 0x000fe40000000037 */
[----:B------:R0:W4:Y:S01]  /*dbf0*/  @P2 LDG.E.U8 R54, desc[UR18][R20.64] ;  /* 0x0000001214362981 */ /* 0x000122000c1e1100 */
[----:B------:R-:W-:Y:S02]  /*dc00*/  IMAD R33, R33, UR6, RZ ;  /* 0x0000000621217c24 */ /* 0x000fe4000f8e02ff */
[----:B0-----:R-:W-:Y:S01]  /*dc10*/  @P2 IMAD.MOV.U32 R20, RZ, RZ, R19 ;  /* 0x000000ffff142224 */ /* 0x001fe200078e0013 */
[----:B------:R-:W-:Y:S01]  /*dc20*/  IADD3 R19, P6, PT, R34, R7, RZ ;  /* 0x0000000722137210 */ /* 0x000fe20007fde0ff */
[----:B------:R-:W-:-:S03]  /*dc30*/  @P2 IMAD.MOV.U32 R21, RZ, RZ, R22 ;  /* 0x000000ffff152224 */ /* 0x000fc600078e0016 */
[-C--:B------:R-:W-:Y:S01]  /*dc40*/  LEA.HI.X.SX32 R22, R34, R6.reuse, 0x1, P6 ;  /* 0x0000000622167211 */ /* 0x080fe200030f0eff */
[----:B------:R0:W-:Y:S04]  /*dc50*/  STL [R1+0x3e4], R19 ;  /* 0x0003e41301007387 */ /* 0x0001e80000100800 */
[----:B------:R1:W4:Y:S04]  /*dc60*/  @P2 LDG.E.U8 R55, desc[UR18][R20.64] ;  /* 0x0000001214372981 */ /* 0x000328000c1e1100 */
[----:B------:R0:W-:Y:S04]  /*dc70*/  STL [R1+0x3e0], R22 ;  /* 0x0003e01601007387 */ /* 0x0001e80000100800 */
[----:B------:R0:W-:Y:S01]  /*dc80*/  STS.U8 [R88+UR8+0x2600], R25 ;  /* 0x0026001958007988 */ /* 0x0001e20008000008 */
[----:B-1----:R-:W-:Y:S01]  /*dc90*/  @P2 IMAD.MOV.U32 R20, RZ, RZ, R19 ;  /* 0x000000ffff142224 */ /* 0x002fe200078e0013 */
[C---:B0-----:R-:W-:Y:S01]  /*dca0*/  IADD3 R19, P6, PT, R33.reuse, R7, RZ ;  /* 0x0000000721137210 */ /* 0x041fe20007fde0ff */
[----:B------:R-:W-:Y:S01]  /*dcb0*/  @P2 IMAD.MOV.U32 R21, RZ, RZ, R22 ;  /* 0x000000ffff152224 */ /* 0x000fe200078e0016 */
[----:B------:R-:W4:Y:S02]  /*dcc0*/  LDL.LU R26, [R1+0xe4] ;  /* 0x0000e400011a7983 */ /* 0x000f240000300800 */
[----:B------:R-:W-:-:S02]  /*dcd0*/  LEA.HI.X.SX32 R22, R33, R6, 0x1, P6 ;  /* 0x0000000621167211 */ /* 0x000fc400030f0eff */
[----:B------:R-:W-:Y:S04]  /*dce0*/  STS.U8 [R88+UR8+0x2800], R52 ;  /* 0x0028003458007988 */ /* 0x000fe80008000008 */
[----:B------:R-:W4:Y:S04]  /*dcf0*/  LDL.LU R25, [R1+0xe0] ;  /* 0x0000e00001197983 */ /* 0x000f280000300800 */
[----:B------:R-:W-:Y:S04]  /*dd00*/  STL [R1+0x3fc], R19 ;  /* 0x0003fc1301007387 */ /* 0x000fe80000100800 */
[----:B--2---:R0:W-:Y:S04]  /*dd10*/  STS.U8 [R88+UR8+0x2a00], R86 ;  /* 0x002a005658007988 */ /* 0x0041e80008000008 */
[----:B------:R-:W-:Y:S04]  /*dd20*/  STL [R1+0x3f8], R22 ;  /* 0x0003f81601007387 */ /* 0x000fe80000100800 */
[----:B0-----:R-:W2:Y:S01]  /*dd30*/  LDL.LU R86, [R1+0x18] ;  /* 0x0000180001567983 */ /* 0x001ea20000300800 */
[----:B------:R-:W-:-:S02]  /*dd40*/  SEL R16, R85, R16, !P3 ;  /* 0x0000001055107207 */ /* 0x000fc40005800000 */
[----:B------:R-:W-:Y:S02]  /*dd50*/  PRMT R52, RZ, 0x7610, R52 ;  /* 0x00007610ff347816 */ /* 0x000fe40000000034 */
[----:B------:R-:W-:Y:S01]  /*dd60*/  SEL R15, R85, R15, !P3 ;  /* 0x0000000f550f7207 */ /* 0x000fe20005800000 */
[----:B------:R-:W-:Y:S01]  /*dd70*/  IMAD R16, R16, UR6, RZ ;  /* 0x0000000610107c24 */ /* 0x000fe2000f8e02ff */
[----:B------:R0:W-:Y:S04]  /*dd80*/  STS.U8 [R88+UR8+0x2c00], R53 ;  /* 0x002c003558007988 */ /* 0x0001e80008000008 */
[----:B------:R1:W2:Y:S01]  /*dd90*/  @P2 LDG.E.U8 R52, desc[UR18][R20.64] ;  /* 0x0000001214342981 */ /* 0x0002a2000c1e1100 */
[----:B------:R-:W-:Y:S01]  /*dda0*/  IMAD R15, R15, UR6, RZ ;  /* 0x000000060f0f7c24 */ /* 0x000fe2000f8e02ff */
[----:B0-----:R-:W-:Y:S01]  /*ddb0*/  PRMT R53, RZ, 0x7610, R53 ;  /* 0x00007610ff357816 */ /* 0x001fe20000000035 */
[----:B-1----:R-:W-:Y:S01]  /*ddc0*/  @P2 IMAD.MOV.U32 R20, RZ, RZ, R19 ;  /* 0x000000ffff142224 */ /* 0x002fe200078e0013 */
[----:B------:R-:W-:Y:S01]  /*ddd0*/  IADD3 R19, P6, PT, R16, R7, RZ ;  /* 0x0000000710137210 */ /* 0x000fe20007fde0ff */
[----:B------:R-:W-:-:S03]  /*dde0*/  @P2 IMAD.MOV.U32 R21, RZ, RZ, R22 ;  /* 0x000000ffff152224 */ /* 0x000fc600078e0016 */
[----:B------:R-:W-:Y:S02]  /*ddf0*/  LEA.HI.X.SX32 R22, R16, R6, 0x1, P6 ;  /* 0x0000000610167211 */ /* 0x000fe400030f0eff */
[----:B------:R-:W-:Y:S01]  /*de00*/  IADD3 R16, P6, PT, R15, R7, RZ ;  /* 0x000000070f107210 */ /* 0x000fe20007fde0ff */
[----:B------:R0:W2:Y:S04]  /*de10*/  @P2 LDG.E.U8 R53, desc[UR18][R20.64] ;  /* 0x0000001214352981 */ /* 0x0000a8000c1e1100 */
[----:B------:R1:W-:Y:S01]  /*de20*/  STL [R1+0x414], R19 ;  /* 0x0004141301007387 */ /* 0x0003e20000100800 */
[----:B0-----:R-:W-:-:S03]  /*de30*/  @P2 IMAD.MOV.U32 R20, RZ, RZ, R19 ;  /* 0x000000ffff142224 */ /* 0x001fc600078e0013 */
[----:B------:R-:W-:Y:S01]  /*de40*/  STS.U8 [R88+UR8+0x2e00], R27 ;  /* 0x002e001b58007988 */ /* 0x000fe20008000008 */
[----:B-1----:R-:W-:-:S03]  /*de50*/  LEA.HI.X.SX32 R19, R15, R6, 0x1, P6 ;  /* 0x000000060f137211 */ /* 0x002fc600030f0eff */
[----:B------:R-:W-:Y:S04]  /*de60*/  STL [R1+0x410], R22 ;  /* 0x0004101601007387 */ /* 0x000fe80000100800 */
[----:B------:R-:W-:Y:S04]  /*de70*/  STS.U8 [R88+UR8+0x3000], R50 ;  /* 0x0030003258007988 */ /* 0x000fe80008000008 */
[----:B------:R-:W-:Y:S04]  /*de80*/  STL [R1+0x42c], R16 ;  /* 0x00042c1001007387 */ /* 0x000fe80000100800 */
[----:B------:R-:W-:Y:S04]  /*de90*/  STL [R1+0x428], R19 ;  /* 0x0004281301007387 */ /* 0x000fe80000100800 */
[----:B---3--:R0:W-:Y:S04]  /*dea0*/  STS.U8 [R88+UR8+0x3200], R87 ;  /* 0x0032005758007988 */ /* 0x0081e80008000008 */
[----:B0-----:R-:W3:Y:S01]  /*deb0*/  LDL.LU R87, [R1+0x30] ;  /* 0x0000300001577983 */ /* 0x001ee20000300800 */
[----:B------:R-:W-:Y:S01]  /*dec0*/  SEL R17, R85, R17, !P3 ;  /* 0x0000001155117207 */ /* 0x000fe20005800000 */
[----:B------:R-:W-:Y:S01]  /*ded0*/  @P2 IMAD.MOV.U32 R21, RZ, RZ, R22 ;  /* 0x000000ffff152224 */ /* 0x000fe200078e0016 */
[----:B------:R-:W-:-:S03]  /*dee0*/  PRMT R50, RZ, 0x7610, R50 ;  /* 0x00007610ff327816 */ /* 0x000fc60000000032 */
[----:B------:R-:W-:Y:S02]  /*def0*/  IMAD R15, R17, UR6, RZ ;  /* 0x00000006110f7c24 */ /* 0x000fe4000f8e02ff */
[----:B------:R-:W-:Y:S01]  /*df00*/  @P2 IMAD.MOV.U32 R17, RZ, RZ, R19 ;  /* 0x000000ffff112224 */ /* 0x000fe200078e0013 */
[----:B------:R0:W-:Y:S02]  /*df10*/  STS.U8 [R88+UR8+0x3400], R51 ;  /* 0x0034003358007988 */ /* 0x0001e40008000008 */
[----:B------:R-:W-:Y:S02]  /*df20*/  IADD3 R19, P6, PT, R15, R7, RZ ;  /* 0x000000070f137210 */ /* 0x000fe40007fde0ff */
[----:B------:R1:W3:Y:S01]  /*df30*/  @P2 LDG.E.U8 R50, desc[UR18][R20.64] ;  /* 0x0000001214322981 */ /* 0x0002e2000c1e1100 */
[----:B------:R-:W-:Y:S02]  /*df40*/  SEL R18, R85, R18, !P3 ;  /* 0x0000001255127207 */ /* 0x000fe40005800000 */
[----:B-1----:R-:W-:-:S02]  /*df50*/  LEA.HI.X.SX32 R20, R15, R6, 0x1, P6 ;  /* 0x000000060f147211 */ /* 0x002fc400030f0eff */
[----:B------:R-:W-:Y:S01]  /*df60*/  ISETP.GE.AND P6, PT, R40, RZ, PT ;  /* 0x000000ff2800720c */ /* 0x000fe20003fc6270 */
[----:B----4-:R-:W-:Y:S01]  /*df70*/  STS.U8 [R88+UR8+0x3600], R26 ;  /* 0x0036001a58007988 */ /* 0x010fe20008000008 */
[----:B0-----:R-:W-:Y:S01]  /*df80*/  PRMT R51, RZ, 0x7610, R51 ;  /* 0x00007610ff337816 */ /* 0x001fe20000000033 */
[----:B------:R-:W-:-:S05]  /*df90*/  IMAD R18, R18, UR6, RZ ;  /* 0x0000000612127c24 */ /* 0x000fca000f8e02ff */
[----:B------:R0:W4:Y:S04]  /*dfa0*/  @P2 LDG.E.U8 R51, desc[UR18][R16.64] ;  /* 0x0000001210332981 */ /* 0x000128000c1e1100 */
[----:B------:R-:W-:Y:S04]  /*dfb0*/  STS.U8 [R88+UR8+0x3800], R25 ;  /* 0x0038001958007988 */ /* 0x000fe80008000008 */
[----:B------:R-:W-:Y:S04]  /*dfc0*/  STS.U8 [R88+UR8+0x3a00], R49 ;  /* 0x003a003158007988 */ /* 0x000fe80008000008 */
[----:B--2---:R1:W-:Y:S02]  /*dfd0*/  STS.U8 [R88+UR8+0x3c00], R86 ;  /* 0x003c005658007988 */ /* 0x0043e40008000008 */
[----:B-1----:R-:W1:Y:S01]  /*dfe0*/  S2R R86, SR_TID.X ;  /* 0x0000000000567919 */ /* 0x002e620000002100 */
[----:B------:R-:W-:Y:S01]  /*dff0*/  PRMT R49, RZ, 0x7610, R49 ;  /* 0x00007610ff317816 */ /* 0x000fe20000000031 */
[----:B0-----:R-:W-:-:S02]  /*e000*/  @P2 IMAD.MOV.U32 R16, RZ, RZ, R19 ;  /* 0x000000ffff102224 */ /* 0x001fc400078e0013 */
[----:B------:R-:W-:Y:S02]  /*e010*/  @P2 IMAD.MOV.U32 R17, RZ, RZ, R20 ;  /* 0x000000ffff112224 */ /* 0x000fe400078e0014 */
[----:B------:R-:W-:Y:S01]  /*e020*/  @!P6 IMAD.MOV R13, RZ, RZ, -R13 ;  /* 0x000000ffff0de224 */ /* 0x000fe200078e0a0d */
[----:B------:R-:W-:Y:S02]  /*e030*/  IADD3 R15, P6, PT, R18, R7, RZ ;  /* 0x00000007120f7210 */ /* 0x000fe40007fde0ff */
[----:B------:R0:W2:Y:S01]  /*e040*/  @P2 LDG.E.U8 R49, desc[UR18][R16.64] ;  /* 0x0000001210312981 */ /* 0x0000a2000c1e1100 */
[----:B------:R-:W-:-:S03]  /*e050*/  SEL R12, R85, R12, !P3 ;  /* 0x0000000c550c7207 */ /* 0x000fc60005800000 */
[----:B------:R0:W-:Y:S02]  /*e060*/  STL [R1+0x444], R19 ;  /* 0x0004441301007387 */ /* 0x0001e40000100800 */
[----:B0-----:R-:W-:Y:S02]  /*e070*/  LEA.HI.X.SX32 R16, R18, R6, 0x1, P6 ;  /* 0x0000000612107211 */ /* 0x001fe400030f0eff */
[----:B------:R-:W-:Y:S01]  /*e080*/  ISETP.GT.U32.AND P6, PT, R9, R14, PT ;  /* 0x0000000e0900720c */ /* 0x000fe20003fc4070 */
[----:B------:R-:W-:Y:S04]  /*e090*/  STL [R1+0x440], R20 ;  /* 0x0004401401007387 */ /* 0x000fe80000100800 */
[----:B------:R-:W2:Y:S01]  /*e0a0*/  LDL.LU R19, [R1+0x10] ;  /* 0x0000100001137983 */ /* 0x000ea20000300800 */
[----:B------:R-:W-:-:S02]  /*e0b0*/  IMAD R12, R12, UR6, RZ ;  /* 0x000000060c0c7c24 */ /* 0x000fc4000f8e02ff */
[----:B------:R-:W-:Y:S01]  /*e0c0*/  @P2 IMAD.MOV.U32 R17, RZ, RZ, R16 ;  /* 0x000000ffff112224 */ /* 0x000fe200078e0010 */
[----:B------:R0:W-:Y:S04]  /*e0d0*/  STS.U8 [R88+UR8+0x3e00], R48 ;  /* 0x003e003058007988 */ /* 0x0001e80008000008 */
[----:B------:R-:W-:Y:S01]  /*e0e0*/  STL [R1+0x45c], R15 ;  /* 0x00045c0f01007387 */ /* 0x000fe20000100800 */
[----:B------:R-:W-:-:S03]  /*e0f0*/  @!P6 IMAD.IADD R14, R14, 0x1, -R9 ;  /* 0x000000010e0ee824 */ /* 0x000fc600078e0a09 */
[----:B------:R1:W-:Y:S01]  /*e100*/  STL [R1+0x458], R16 ;  /* 0x0004581001007387 */ /* 0x0003e20000100800 */
[----:B0-----:R-:W-:-:S03]  /*e110*/  PRMT R48, RZ, 0x7610, R48 ;  /* 0x00007610ff307816 */ /* 0x001fc60000000030 */
[----:B------:R-:W4:Y:S01]  /*e120*/  LDL.LU R25, [R1+0x8] ;  /* 0x0000080001197983 */ /* 0x000f220000300800 */
[----:B-1----:R-:W-:Y:S01]  /*e130*/  LOP3.LUT R86, R86, 0x7f, RZ, 0xc0, !PT ;  /* 0x0000007f56567812 */ /* 0x002fe200078ec0ff */
[----:B------:R-:W-:Y:S01]  /*e140*/  @P2 IMAD.MOV.U32 R16, RZ, RZ, R15 ;  /* 0x000000ffff102224 */ /* 0x000fe200078e000f */
[----:B------:R-:W-:Y:S02]  /*e150*/  IADD3 R15, P6, PT, R12, R7, RZ ;  /* 0x000000070c0f7210 */ /* 0x000fe40007fde0ff */
[----:B------:R-:W-:Y:S02]  /*e160*/  LOP3.LUT R86, R86, 0x10, RZ, 0x3c, !PT ;  /* 0x0000001056567812 */ /* 0x000fe400078e3cff */
[----:B------:R0:W4:Y:S04]  /*e170*/  @P2 LDG.E.U8 R48, desc[UR18][R16.64] ;  /* 0x0000001210302981 */ /* 0x000128000c1e1100 */
[----:B------:R-:W-:Y:S01]  /*e180*/  STL [R1+0x474], R15 ;  /* 0x0004740f01007387 */ /* 0x000fe20000100800 */
[----:B0-----:R-:W-:-:S05]  /*e190*/  LEA.HI.X.SX32 R16, R12, R6, 0x1, P6 ;  /* 0x000000060c107211 */ /* 0x001fca00030f0eff */
[----:B------:R-:W-:Y:S04]  /*e1a0*/  STL [R1+0x470], R16 ;  /* 0x0004701001007387 */ /* 0x000fe80000100800 */
[----:B---3--:R0:W-:Y:S04]  /*e1b0*/  STS.U8 [R86+UR8+0x80], R87 ;  /* 0x0000805756007988 */ /* 0x0081e80008000008 */
[----:B0-----:R-:W3:Y:S01]  /*e1c0*/  LDL.LU R87, [R1] ;  /* 0x0000000001577983 */ /* 0x001ee20000300800 */
[----:B------:R-:W-:Y:S02]  /*e1d0*/  ISETP.GT.U32.AND P6, PT, R9, R14, PT ;  /* 0x0000000e0900720c */ /* 0x000fe40003fc4070 */
[----:B------:R-:W-:-:S11]  /*e1e0*/  SEL R13, R85, R13, !P3 ;  /* 0x0000000d550d7207 */ /* 0x000fd60005800000 */
[----:B------:R-:W-:Y:S01]  /*e1f0*/  @!P6 IMAD.IADD R14, R14, 0x1, -R9 ;  /* 0x000000010e0ee824 */ /* 0x000fe200078e0a09 */
[----:B------:R-:W-:Y:S01]  /*e200*/  ISETP.GT.U32.AND P6, PT, R9, R11, PT ;  /* 0x0000000b0900720c */ /* 0x000fe20003fc4070 */
[----:B------:R-:W-:Y:S02]  /*e210*/  IMAD R13, R13, UR6, RZ ;  /* 0x000000060d0d7c24 */ /* 0x000fe4000f8e02ff */
[----:B------:R-:W-:Y:S02]  /*e220*/  @P2 IMAD.MOV.U32 R17, RZ, RZ, R16 ;  /* 0x000000ffff112224 */ /* 0x000fe400078e0010 */
[----:B------:R-:W-:-:S08]  /*e230*/  @P2 IMAD.MOV.U32 R16, RZ, RZ, R15 ;  /* 0x000000ffff102224 */ /* 0x000fd000078e000f */
[----:B------:R-:W-:Y:S01]  /*e240*/  @!P6 IMAD.IADD R11, R11, 0x1, -R9 ;  /* 0x000000010b0be824 */ /* 0x000fe200078e0a09 */
[----:B------:R-:W-:-:S04]  /*e250*/  IADD3 R12, P6, PT, R13, R7, RZ ;  /* 0x000000070d0c7210 */ /* 0x000fc80007fde0ff */
[----:B------:R-:W-:Y:S02]  /*e260*/  LEA.HI.X.SX32 R15, R13, R6, 0x1, P6 ;  /* 0x000000060d0f7211 */ /* 0x000fe400030f0eff */
[----:B------:R-:W-:Y:S01]  /*e270*/  ISETP.GT.U32.AND P6, PT, R9, R11, PT ;  /* 0x0000000b0900720c */ /* 0x000fe20003fc4070 */
[----:B------:R-:W-:Y:S01]  /*e280*/  @!P5 IMAD.MOV R14, RZ, RZ, -R14 ;  /* 0x000000ffff0ed224 */ /* 0x000fe200078e0a0e */
[----:B------:R-:W-:Y:S04]  /*e290*/  STS.U8 [R86+UR8+0x280], R46 ;  /* 0x0002802e56007988 */ /* 0x000fe80008000008 */
[----:B------:R-:W-:Y:S01]  /*e2a0*/  SEL R14, R85, R14, !P3 ;  /* 0x0000000e550e7207 */ /* 0x000fe20005800000 */
[----:B------:R-:W-:-:S06]  /*e2b0*/  @P2 IMAD.MOV.U32 R13, RZ, RZ, R15 ;  /* 0x000000ffff0d2224 */ /* 0x000fcc00078e000f */
[----:B------:R-:W-:Y:S02]  /*e2c0*/  @!P6 IMAD.IADD R11, R11, 0x1, -R9 ;  /* 0x000000010b0be824 */ /* 0x000fe400078e0a09 */
[----:B------:R-:W-:Y:S02]  /*e2d0*/  IMAD R14, R14, UR6, RZ ;  /* 0x000000060e0e7c24 */ /* 0x000fe4000f8e02ff */
[----:B------:R-:W-:Y:S01]  /*e2e0*/  @!P4 IMAD.MOV R11, RZ, RZ, -R11 ;  /* 0x000000ffff0bc224 */ /* 0x000fe200078e0a0b */
[----:B------:R-:W-:Y:S04]  /*e2f0*/  STL [R1+0x48c], R12 ;  /* 0x00048c0c01007387 */ /* 0x000fe80000100800 */
[----:B------:R-:W-:Y:S01]  /*e300*/  SEL R11, R85, R11, !P3 ;  /* 0x0000000b550b7207 */ /* 0x000fe20005800000 */
[----:B------:R-:W-:Y:S04]  /*e310*/  STL [R1+0x488], R15 ;  /* 0x0004880f01007387 */ /* 0x000fe80000100800 */
[----:B------:R-:W-:Y:S01]  /*e320*/  IMAD R11, R11, UR6, RZ ;  /* 0x000000060b0b7c24 */ /* 0x000fe2000f8e02ff */
[----:B--2---:R-:W-:Y:S04]  /*e330*/  STS.U8 [R86+UR8+0x480], R19 ;  /* 0x0004801356007988 */ /* 0x004fe80008000008 */
[----:B------:R0:W-:Y:S02]  /*e340*/  STS.U8 [R86+UR8+0x680], R47 ;  /* 0x0006802f56007988 */ /* 0x0001e40008000008 */
[----:B0-----:R-:W-:-:S02]  /*e350*/  PRMT R47, RZ, 0x7610, R47 ;  /* 0x00007610ff2f7816 */ /* 0x001fc4000000002f */
[----:B----4-:R-:W-:Y:S04]  /*e360*/  STS.U8 [R86+UR8+0x880], R25 ;  /* 0x0008801956007988 */ /* 0x010fe80008000008 */
[----:B------:R0:W2:Y:S04]  /*e370*/  @P2 LDG.E.U8 R47, desc[UR18][R12.64] ;  /* 0x000000120c2f2981 */ /* 0x0000a8000c1e1100 */
[----:B------:R1:W-:Y:S01]  /*e380*/  STS.U8 [R86+UR8+0xa80], R44 ;  /* 0x000a802c56007988 */ /* 0x0003e20008000008 */
[----:B0-----:R-:W-:Y:S02]  /*e390*/  IADD3 R12, P4, PT, R14, R7, RZ ;  /* 0x000000070e0c7210 */ /* 0x001fe40007f9e0ff */
[----:B-1----:R-:W-:-:S02]  /*e3a0*/  PRMT R44, RZ, 0x7610, R44 ;  /* 0x00007610ff2c7816 */ /* 0x002fc4000000002c */
[----:B------:R-:W-:Y:S01]  /*e3b0*/  LEA.HI.X.SX32 R13, R14, R6, 0x1, P4 ;  /* 0x000000060e0d7211 */ /* 0x000fe200020f0eff */
[----:B------:R0:W-:Y:S04]  /*e3c0*/  STL [R1+0x4a4], R12 ;  /* 0x0004a40c01007387 */ /* 0x0001e80000100800 */
[----:B------:R0:W4:Y:S04]  /*e3d0*/  @P2 LDG.E.U8 R44, desc[UR18][R12.64] ;  /* 0x000000120c2c2981 */ /* 0x000128000c1e1100 */
[----:B------:R1:W-:Y:S01]  /*e3e0*/  STL [R1+0x4a0], R13 ;  /* 0x0004a00d01007387 */ /* 0x0003e20000100800 */
[----:B0-----:R-:W-:-:S04]  /*e3f0*/  IADD3 R12, P4, PT, R11, R7, RZ ;  /* 0x000000070b0c7210 */ /* 0x001fc80007f9e0ff */
[----:B-1----:R-:W-:Y:S01]  /*e400*/  LEA.HI.X.SX32 R13, R11, R6, 0x1, P4 ;  /* 0x000000060b0d7211 */ /* 0x002fe200020f0eff */
[----:B------:R-:W-:Y:S04]  /*e410*/  STL [R1+0x4bc], R12 ;  /* 0x0004bc0c01007387 */ /* 0x000fe80000100800 */
[----:B------:R-:W-:Y:S01]  /*e420*/  STL [R1+0x4b8], R13 ;  /* 0x0004b80d01007387 */ /* 0x000fe20000100800 */
[C---:B------:R-:W-:Y:S02]  /*e430*/  LOP3.LUT R14, R10.reuse, 0xe, RZ, 0xfc, !PT ;  /* 0x0000000e0a0e7812 */ /* 0x040fe400078efcff */
[----:B------:R-:W-:Y:S02]  /*e440*/  LOP3.LUT R15, R10, 0x16, RZ, 0xfc, !PT ;  /* 0x000000160a0f7812 */ /* 0x000fe400078efcff */
[----:B------:R-:W-:Y:S01]  /*e450*/  ISETP.GE.AND P6, PT, R14, RZ, PT ;  /* 0x000000ff0e00720c */ /* 0x000fe20003fc6270 */
[----:B---3--:R-:W-:Y:S04]  /*e460*/  STS.U8 [R86+UR8+0xc80], R87 ;  /* 0x000c805756007988 */ /* 0x008fe80008000008 */
[----:B------:R0:W-:Y:S02]  /*e470*/  STS.U8 [R86+UR8+0xe80], R45 ;  /* 0x000e802d56007988 */ /* 0x0001e40008000008 */
[----:B0-----:R-:W-:-:S06]  /*e480*/  PRMT R45, RZ, 0x7610, R45 ;  /* 0x00007610ff2d7816 */ /* 0x001fcc000000002d */
[----:B------:R0:W3:Y:S02]  /*e490*/  @P2 LDG.E.U8 R45, desc[UR18][R12.64] ;  /* 0x000000120c2d2981 */ /* 0x0000e4000c1e1100 */
[----:B0-----:R-:W-:-:S04]  /*e4a0*/  LOP3.LUT R13, R10, 0x6, RZ, 0xfc, !PT ;  /* 0x000000060a0d7812 */ /* 0x001fc800078efcff */
[----:B------:R-:W-:-:S05]  /*e4b0*/  IABS R11, R13 ;  /* 0x0000000d000b7213 */ /* 0x000fca0000000000 */
[----:B------:R-:W-:-:S04]  /*e4c0*/  IMAD.HI.U32 R12, R8, R11, RZ ;  /* 0x0000000b080c7227 */ /* 0x000fc800078e00ff */
[----:B------:R-:W-:-:S04]  /*e4d0*/  IMAD.MOV R12, RZ, RZ, -R12 ;  /* 0x000000ffff0c7224 */ /* 0x000fc800078e0a0c */
[----:B------:R-:W-:-:S05]  /*e4e0*/  IMAD R11, R9, R12, R11 ;  /* 0x0000000c090b7224 */ /* 0x000fca00078e020b */
[----:B------:R-:W-:Y:S02]  /*e4f0*/  ISETP.GT.U32.AND P5, PT, R9, R11, PT ;  /* 0x0000000b0900720c */ /* 0x000fe40003fa4070 */
[----:B------:R-:W-:Y:S02]  /*e500*/  IABS R12, R14 ;  /* 0x0000000e000c7213 */ /* 0x000fe40000000000 */
[----:B------:R-:W-:-:S03]  /*e510*/  ISETP.GE.AND P4, PT, R13, RZ, PT ;  /* 0x000000ff0d00720c */ /* 0x000fc60003f86270 */
[----:B------:R-:W-:-:S06]  /*e520*/  IMAD.HI.U32 R13, R8, R12, RZ ;  /* 0x0000000c080d7227 */ /* 0x000fcc00078e00ff */
[----:B------:R-:W-:-:S05]  /*e530*/  @!P5 IMAD.IADD R11, R11, 0x1, -R9 ;  /* 0x000000010b0bd824 */ /* 0x000fca00078e0a09 */
[----:B------:R-:W-:Y:S01]  /*e540*/  ISETP.GT.U32.AND P5, PT, R9, R11, PT ;  /* 0x0000000b0900720c */ /* 0x000fe20003fa4070 */
[----:B------:R-:W-:-:S04]  /*e550*/  IMAD.MOV R13, RZ, RZ, -R13 ;  /* 0x000000ffff0d7224 */ /* 0x000fc800078e0a0d */
[----:B------:R-:W-:-:S08]  /*e560*/  IMAD R12, R9, R13, R12 ;  /* 0x0000000d090c7224 */ /* 0x000fd000078e020c */
[----:B------:R-:W-:Y:S01]  /*e570*/  @!P5 IMAD.IADD R11, R11, 0x1, -R9 ;  /* 0x000000010b0bd824 */ /* 0x000fe200078e0a09 */
[----:B------:R-:W-:Y:S02]  /*e580*/  ISETP.GT.U32.AND P5, PT, R9, R12, PT ;  /* 0x0000000c0900720c */ /* 0x000fe40003fa4070 */
[----:B------:R-:W-:Y:S01]  /*e590*/  IABS R13, R15 ;  /* 0x0000000f000d7213 */ /* 0x000fe20000000000 */
[----:B------:R-:W-:-:S04]  /*e5a0*/  IMAD.MOV.U32 R36, RZ, RZ, R11 ;  /* 0x000000ffff247224 */ /* 0x000fc800078e000b */
[----:B------:R-:W-:-:S06]  /*e5b0*/  IMAD.HI.U32 R14, R8, R13, RZ ;  /* 0x0000000d080e7227 */ /* 0x000fcc00078e00ff */
[----:B------:R-:W-:-:S05]  /*e5c0*/  @!P5 IMAD.IADD R12, R12, 0x1, -R9 ;  /* 0x000000010c0cd824 */ /* 0x000fca00078e0a09 */
[----:B------:R-:W-:Y:S01]  /*e5d0*/  ISETP.GT.U32.AND P5, PT, R9, R12, PT ;  /* 0x0000000c0900720c */ /* 0x000fe20003fa4070 */
[----:B------:R-:W-:-:S04]  /*e5e0*/  IMAD.MOV R11, RZ, RZ, -R14 ;  /* 0x000000ffff0b7224 */ /* 0x000fc800078e0a0e */
[----:B------:R-:W-:-:S08]  /*e5f0*/  IMAD R11, R9, R11, R13 ;  /* 0x0000000b090b7224 */ /* 0x000fd000078e020d */
[----:B------:R-:W-:Y:S01]  /*e600*/  @!P5 IMAD.IADD R12, R12, 0x1, -R9 ;  /* 0x000000010c0cd824 */ /* 0x000fe200078e0a09 */
[----:B------:R-:W-:Y:S01]  /*e610*/  ISETP.GT.U32.AND P5, PT, R9, R11, PT ;  /* 0x0000000b0900720c */ /* 0x000fe20003fa4070 */
[----:B------:R-:W-:Y:S01]  /*e620*/  @!P4 IMAD.MOV R36, RZ, RZ, -R36 ;  /* 0x000000ffff24c224 */ /* 0x000fe200078e0a24 */
[----:B------:R-:W-:Y:S02]  /*e630*/  ISETP.GE.AND P4, PT, R15, RZ, PT ;  /* 0x000000ff0f00720c */ /* 0x000fe40003f86270 */
[----:B------:R-:W-:-:S04]  /*e640*/  LOP3.LUT R15, R10, 0x1e, RZ, 0xfc, !PT ;  /* 0x0000001e0a0f7812 */ /* 0x000fc800078efcff */
[----:B------:R-:W-:-:S05]  /*e650*/  IABS R13, R15 ;  /* 0x0000000f000d7213 */ /* 0x000fca0000000000 */
[----:B------:R-:W-:Y:S02]  /*e660*/  @!P5 IMAD.IADD R11, R11, 0x1, -R9 ;  /* 0x000000010b0bd824 */ /* 0x000fe400078e0a09 */
[----:B------:R-:W-:-:S03]  /*e670*/  IMAD.HI.U32 R14, R8, R13, RZ ;  /* 0x0000000d080e7227 */ /* 0x000fc600078e00ff */
[----:B------:R-:W-:Y:S01]  /*e680*/  ISETP.GT.U32.AND P5, PT, R9, R11, PT ;  /* 0x0000000b0900720c */ /* 0x000fe20003fa4070 */
[----:B------:R-:W-:Y:S02]  /*e690*/  IMAD.MOV.U32 R40, RZ, RZ, R12 ;  /* 0x000000ffff287224 */ /* 0x000fe400078e000c */
[----:B------:R-:W-:-:S04]  /*e6a0*/  IMAD.MOV R12, RZ, RZ, -R14 ;  /* 0x000000ffff0c7224 */ /* 0x000fc800078e0a0e */
[----:B------:R-:W-:-:S06]  /*e6b0*/  IMAD R12, R9, R12, R13 ;  /* 0x0000000c090c7224 */ /* 0x000fcc00078e020d */
        /* <DEDUP_REMOVED lines=167> */
[----:B------:R-:W-:Y:S01]  /*f130*/  IMAD R12, R9, R12, R13 ;  /* 0x0000000c090c7224 */ /* 0x000fe200078e020d */
[----:B------:R-:W-:Y:S05]  /*f140*/  STS.U8 [R86+UR8+0x1080], R92 ;  /* 0x0010805c56007988 */ /* 0x000fea0008000008 */
[----:B------:R-:W-:Y:S01]  /*f150*/  @!P5 IMAD.IADD R11, R11, 0x1, -R9 ;  /* 0x000000010b0bd824 */ /* 0x000fe200078e0a09 */
[----:B------:R-:W-:Y:S01]  /*f160*/  ISETP.GT.U32.AND P5, PT, R9, R12, PT ;  /* 0x0000000c0900720c */ /* 0x000fe20003fa4070 */
[----:B------:R-:W-:Y:S01]  /*f170*/  STS.U8 [R86+UR8+0x1280], R89 ;  /* 0x0012805956007988 */ /* 0x000fe20008000008 */
[----:B------:R-:W-:-:S03]  /*f180*/  @!P6 IMAD.MOV R25, RZ, RZ, -R25 ;  /* 0x000000ffff19e224 */ /* 0x000fc600078e0a19 */
[----:B------:R-:W-:Y:S01]  /*f190*/  STS.U8 [R86+UR8+0x1480], R91 ;  /* 0x0014805b56007988 */ /* 0x000fe20008000008 */
[----:B------:R-:W-:-:S03]  /*f1a0*/  ISETP.GE.AND P6, PT, R15, RZ, PT ;  /* 0x000000ff0f00720c */ /* 0x000fc60003fc6270 */
[----:B------:R-:W-:Y:S01]  /*f1b0*/  STS.U8 [R86+UR8+0x1680], R90 ;  /* 0x0016805a56007988 */ /* 0x000fe20008000008 */
[----:B------:R-:W-:-:S03]  /*f1c0*/  LOP3.LUT R15, R10, 0x96, RZ, 0xfc, !PT ;  /* 0x000000960a0f7812 */ /* 0x000fc600078efcff */
[----:B------:R0:W-:Y:S04]  /*f1d0*/  STS.U8 [R86+UR8+0x1880], R0 ;  /* 0x0018800056007988 */ /* 0x0001e80008000008 */
[----:B------:R-:W-:Y:S04]  /*f1e0*/  STS.U8 [R86+UR8+0x1a80], R93 ;  /* 0x001a805d56007988 */ /* 0x000fe80008000008 */
[----:B------:R-:W-:Y:S01]  /*f1f0*/  STS.U8 [R86+UR8+0x1c80], R5 ;  /* 0x001c800556007988 */ /* 0x000fe20008000008 */
[----:B------:R-:W-:-:S03]  /*f200*/  @!P5 IMAD.IADD R12, R12, 0x1, -R9 ;  /* 0x000000010c0cd824 */ /* 0x000fc600078e0a09 */
[----:B------:R-:W-:Y:S01]  /*f210*/  STS.U8 [R86+UR8+0x1e80], R3 ;  /* 0x001e800356007988 */ /* 0x000fe20008000008 */
[----:B------:R-:W-:-:S03]  /*f220*/  IABS R13, R15 ;  /* 0x0000000f000d7213 */ /* 0x000fc60000000000 */
[----:B------:R-:W-:Y:S04]  /*f230*/  STS.U8 [R86+UR8+0x2080], R2 ;  /* 0x0020800256007988 */ /* 0x000fe80008000008 */
[----:B------:R-:W-:Y:S04]  /*f240*/  STS.U8 [R86+UR8+0x2280], R4 ;  /* 0x0022800456007988 */ /* 0x000fe80008000008 */
[----:B------:R-:W-:Y:S04]  /*f250*/  STS.U8 [R86+UR8+0x2480], R77 ;  /* 0x0024804d56007988 */ /* 0x000fe80008000008 */
[----:B------:R-:W-:Y:S01]  /*f260*/  STS.U8 [R86+UR8+0x2680], R78 ;  /* 0x0026804e56007988 */ /* 0x000fe20008000008 */
[----:B------:R-:W-:-:S03]  /*f270*/  ISETP.GT.U32.AND P5, PT, R9, R12, PT ;  /* 0x0000000c0900720c */ /* 0x000fc60003fa4070 */
[----:B------:R-:W-:Y:S01]  /*f280*/  STS.U8 [R86+UR8+0x2880], R76 ;  /* 0x0028804c56007988 */ /* 0x000fe20008000008 */
[----:B------:R-:W-:-:S03]  /*f290*/  IMAD.HI.U32 R14, R8, R13, RZ ;  /* 0x0000000d080e7227 */ /* 0x000fc600078e00ff */
[----:B------:R-:W-:Y:S04]  /*f2a0*/  STS.U8 [R86+UR8+0x2a80], R74 ;  /* 0x002a804a56007988 */ /* 0x000fe80008000008 */
[----:B------:R-:W-:Y:S04]  /*f2b0*/  STS.U8 [R86+UR8+0x2c80], R75 ;  /* 0x002c804b56007988 */ /* 0x000fe80008000008 */
[----:B------:R-:W-:Y:S04]  /*f2c0*/  STS.U8 [R86+UR8+0x2e80], R72 ;  /* 0x002e804856007988 */ /* 0x000fe80008000008 */
[----:B------:R-:W-:Y:S04]  /*f2d0*/  STS.U8 [R86+UR8+0x3080], R69 ;  /* 0x0030804556007988 */ /* 0x000fe80008000008 */
[----:B------:R-:W-:Y:S04]  /*f2e0*/  STS.U8 [R86+UR8+0x3280], R71 ;  /* 0x0032804756007988 */ /* 0x000fe80008000008 */
[----:B------:R1:W-:Y:S01]  /*f2f0*/  STS.U8 [R86+UR8+0x3480], R24 ;  /* 0x0034801856007988 */ /* 0x0003e20008000008 */
[----:B------:R-:W-:Y:S01]  /*f300*/  @!P5 IMAD.IADD R12, R12, 0x1, -R9 ;  /* 0x000000010c0cd824 */ /* 0x000fe200078e0a09 */
[----:B------:R-:W-:-:S02]  /*f310*/  PRMT R46, RZ, 0x7610, R46 ;  /* 0x00007610ff2e7816 */ /* 0x000fc4000000002e */
[----:B------:R-:W-:Y:S01]  /*f320*/  SEL R36, R85, R36, !P3 ;  /* 0x0000002455247207 */ /* 0x000fe20005800000 */
[----:B0-----:R-:W2:Y:S01]  /*f330*/  LDL.LU R0, [R1+0xce8] ;  /* 0x000ce80001007983 */ /* 0x001ea20000300800 */
[----:B-1----:R-:W-:-:S03]  /*f340*/  IMAD.MOV.U32 R24, RZ, RZ, R11 ;  /* 0x000000ffff187224 */ /* 0x002fc600078e000b */
[----:B------:R0:W-:Y:S01]  /*f350*/  STS.U8 [R86+UR8+0x3680], R23 ;  /* 0x0036801756007988 */ /* 0x0001e20008000008 */
[----:B------:R-:W-:-:S03]  /*f360*/  IMAD.MOV R11, RZ, RZ, -R14 ;  /* 0x000000ffff0b7224 */ /* 0x000fc600078e0a0e */
[----:B------:R1:W2:Y:S01]  /*f370*/  @P2 LDG.E.U8 R46, desc[UR18][R16.64] ;  /* 0x00000012102e2981 */ /* 0x0002a2000c1e1100 */
[C---:B------:R-:W-:Y:S02]  /*f380*/  IMAD R11, R9.reuse, R11, R13 ;  /* 0x0000000b090b7224 */ /* 0x040fe400078e020d */
[----:B------:R-:W-:Y:S01]  /*f390*/  IMAD R36, R36, UR6, RZ ;  /* 0x0000000624247c24 */ /* 0x000fe2000f8e02ff */
[----:B------:R-:W5:Y:S02]  /*f3a0*/  LDL.LU R5, [R1+0xce4] ;  /* 0x000ce40001057983 */ /* 0x000f640000300800 */
[----:B------:R-:W-:Y:S01]  /*f3b0*/  ISETP.GT.U32.AND P5, PT, R9, R11, PT ;  /* 0x0000000b0900720c */ /* 0x000fe20003fa4070 */
[----:B------:R-:W-:Y:S01]  /*f3c0*/  @!P4 IMAD.MOV R24, RZ, RZ, -R24 ;  /* 0x000000ffff18c224 */ /* 0x000fe200078e0a18 */
[----:B------:R-:W-:Y:S01]  /*f3d0*/  ISETP.GE.AND P4, PT, R15, RZ, PT ;  /* 0x000000ff0f00720c */ /* 0x000fe20003f86270 */
[----:B0-----:R-:W-:Y:S01]  /*f3e0*/  IMAD.MOV.U32 R23, RZ, RZ, R12 ;  /* 0x000000ffff177224 */ /* 0x001fe200078e000c */
[----:B------:R-:W-:Y:S01]  /*f3f0*/  LOP3.LUT R15, R10, 0x9e, RZ, 0xfc, !PT ;  /* 0x0000009e0a0f7812 */ /* 0x000fe200078efcff */
[----:B------:R-:W-:Y:S03]  /*f400*/  STS.U8 [R86+UR8+0x3880], R67 ;  /* 0x0038804356007988 */ /* 0x000fe60008000008 */
[----:B------:R-:W-:Y:S01]  /*f410*/  IABS R13, R15 ;  /* 0x0000000f000d7213 */ /* 0x000fe20000000000 */
[----:B------:R-:W5:Y:S04]  /*f420*/  LDL.LU R3, [R1+0xce0] ;  /* 0x000ce00001037983 */ /* 0x000f680000300800 */
[----:B------:R-:W-:-:S02]  /*f430*/  @!P5 IMAD.IADD R11, R11, 0x1, -R9 ;  /* 0x000000010b0bd824 */ /* 0x000fc400078e0a09 */
[----:B------:R-:W-:Y:S01]  /*f440*/  @!P6 IMAD.MOV R23, RZ, RZ, -R23 ;  /* 0x000000ffff17e224 */ /* 0x000fe200078e0a17 */
[----:B------:R-:W-:Y:S01]  /*f450*/  STS.U8 [R86+UR8+0x3a80], R68 ;  /* 0x003a804456007988 */ /* 0x000fe20008000008 */
[----:B------:R-:W-:Y:S01]  /*f460*/  IMAD.HI.U32 R14, R8, R13, RZ ;  /* 0x0000000d080e7227 */ /* 0x000fe200078e00ff */
[----:B------:R-:W-:Y:S02]  /*f470*/  ISETP.GT.U32.AND P5, PT, R9, R11, PT ;  /* 0x0000000b0900720c */ /* 0x000fe40003fa4070 */
[----:B------:R-:W5:Y:S01]  /*f480*/  LDL.LU R2, [R1+0xcdc] ;  /* 0x000cdc0001027983 */ /* 0x000f620000300800 */
[----:B------:R-:W-:Y:S01]  /*f490*/  IMAD.MOV R12, RZ, RZ, -R14 ;  /* 0x000000ffff0c7224 */ /* 0x000fe200078e0a0e */
[----:B------:R-:W-:Y:S02]  /*f4a0*/  ISETP.GE.AND P6, PT, R15, RZ, PT ;  /* 0x000000ff0f00720c */ /* 0x000fe40003fc6270 */
[----:B------:R-:W-:Y:S01]  /*f4b0*/  STS.U8 [R86+UR8+0x3c80], R60 ;  /* 0x003c803c56007988 */ /* 0x000fe20008000008 */
[----:B------:R-:W-:-:S06]  /*f4c0*/  IMAD R12, R9, R12, R13 ;  /* 0x0000000c090c7224 */ /* 0x000fcc00078e020d */
[----:B------:R-:W-:Y:S01]  /*f4d0*/  @!P5 IMAD.IADD R11, R11, 0x1, -R9 ;  /* 0x000000010b0bd824 */ /* 0x000fe200078e0a09 */
[----:B------:R-:W-:Y:S01]  /*f4e0*/  ISETP.GT.U32.AND P5, PT, R9, R12, PT ;  /* 0x0000000c0900720c */ /* 0x000fe20003fa4070 */
[----:B------:R-:W5:Y:S01]  /*f4f0*/  LDL.LU R4, [R1+0xcd8] ;  /* 0x000cd80001047983 */ /* 0x000f620000300800 */
[----:B------:R-:W-:-:S04]  /*f500*/  LOP3.LUT R15, R10, 0xa6, RZ, 0xfc, !PT ;  /* 0x000000a60a0f7812 */ /* 0x000fc800078efcff */
[----:B------:R-:W-:-:S07]  /*f510*/  IABS R13, R15 ;  /* 0x0000000f000d7213 */ /* 0x000fce0000000000 */
        /* <DEDUP_REMOVED lines=63> */
[----:B-1----:R-:W-:Y:S02]  /*f910*/  IMAD.MOV.U32 R17, RZ, RZ, R12 ;  /* 0x000000ffff117224 */ /* 0x002fe400078e000c */
        /* <DEDUP_REMOVED lines=13> */
[C---:B------:R-:W-:Y:S01]  /*f9f0*/  IMAD R11, R9.reuse, R11, R13 ;  /* 0x0000000b090b7224 */ /* 0x040fe200078e020d */
[----:B------:R0:W-:Y:S05]  /*fa00*/  STS.U8 [R86+UR8+0x3e80], R43 ;  /* 0x003e802b56007988 */ /* 0x0001ea0008000008 */
[----:B------:R-:W-:Y:S01]  /*fa10*/  @!P5 IMAD.IADD R12, R12, 0x1, -R9 ;  /* 0x000000010c0cd824 */ /* 0x000fe200078e0a09 */
[----:B------:R-:W-:Y:S02]  /*fa20*/  ISETP.GT.U32.AND P5, PT, R9, R11, PT ;  /* 0x0000000b0900720c */ /* 0x000fe40003fa4070 */
[----:B0-----:R-:W-:-:S05]  /*fa30*/  LOP3.LUT R86, R88, 0x20, RZ, 0x3c, !PT ;  /* 0x0000002058567812 */ /* 0x001fca00078e3cff */
[----:B------:R-:W-:Y:S04]  /*fa40*/  STS.U8 [R86+UR8+0x100], R66 ;  /* 0x0001004256007988 */ /* 0x000fe80008000008 */
[----:B------:R0:W-:Y:S02]  /*fa50*/  STS.U8 [R86+UR8+0x300], R41 ;  /* 0x0003002956007988 */ /* 0x0001e40008000008 */
[----:B------:R-:W-:Y:S01]  /*fa60*/  @!P5 IMAD.IADD R11, R11, 0x1, -R9 ;  /* 0x000000010b0bd824 */ /* 0x000fe200078e0a09 */
[----:B0-----:R-:W-:-:S04]  /*fa70*/  LOP3.LUT R41, R10, 0xde, RZ, 0xfc, !PT ;  /* 0x000000de0a297812 */ /* 0x001fc800078efcff */
[----:B------:R-:W-:Y:S02]  /*fa80*/  IABS R13, R41 ;  /* 0x00000029000d7213 */ /* 0x000fe40000000000 */
[----:B------:R-:W-:Y:S01]  /*fa90*/  ISETP.GT.U32.AND P5, PT, R9, R11, PT ;  /* 0x0000000b0900720c */ /* 0x000fe20003fa4070 */
[----:B------:R-:W-:Y:S02]  /*faa0*/  @!P4 IMAD.MOV R16, RZ, RZ, -R16 ;  /* 0x000000ffff10c224 */ /* 0x000fe400078e0a10 */
[----:B------:R-:W-:Y:S01]  /*fab0*/  IMAD.HI.U32 R14, R8, R13, RZ ;  /* 0x0000000d080e7227 */ /* 0x000fe200078e00ff */
[----:B------:R-:W-:-:S03]  /*fac0*/  ISETP.GE.AND P4, PT, R15, RZ, PT ;  /* 0x000000ff0f00720c */ /* 0x000fc60003f86270 */
[----:B------:R-:W-:Y:S02]  /*fad0*/  IMAD.MOV.U32 R15, RZ, RZ, R12 ;  /* 0x000000ffff0f7224 */ /* 0x000fe400078e000c */
[----:B------:R-:W-:-:S04]  /*fae0*/  IMAD.MOV R12, RZ, RZ, -R14 ;  /* 0x000000ffff0c7224 */ /* 0x000fc800078e0a0e */
[----:B------:R-:W-:Y:S02]  /*faf0*/  IMAD R12, R9, R12, R13 ;  /* 0x0000000c090c7224 */ /* 0x000fe400078e020d */
[----:B------:R-:W-:-:S03]  /*fb00*/  @!P5 IMAD.IADD R11, R11, 0x1, -R9 ;  /* 0x000000010b0bd824 */ /* 0x000fc600078e0a09 */
[----:B------:R-:W-:Y:S01]  /*fb10*/  ISETP.GT.U32.AND P5, PT, R9, R12, PT ;  /* 0x0000000c0900720c */ /* 0x000fe20003fa4070 */
[----:B------:R-:W-:Y:S04]  /*fb20*/  STS.U8 [R86+UR8+0x500], R62 ;  /* 0x0005003e56007988 */ /* 0x000fe80008000008 */
[----:B------:R-:W-:Y:S04]  /*fb30*/  STS.U8 [R86+UR8+0x700], R65 ;  /* 0x0007004156007988 */ /* 0x000fe80008000008 */
[----:B------:R0:W-:Y:S04]  /*fb40*/  STS.U8 [R86+UR8+0x900], R42 ;  /* 0x0009002a56007988 */ /* 0x0001e80008000008 */
[----:B------:R-:W-:Y:S01]  /*fb50*/  @!P5 IMAD.IADD R12, R12, 0x1, -R9 ;  /* 0x000000010c0cd824 */ /* 0x000fe200078e0a09 */
[----:B0-----:R-:W-:Y:S01]  /*fb60*/  LOP3.LUT R42, R10, 0xe6, RZ, 0xfc, !PT ;  /* 0x000000e60a2a7812 */ /* 0x001fe200078efcff */
[----:B------:R-:W-:-:S03]  /*fb70*/  @!P6 IMAD.MOV R15, RZ, RZ, -R15 ;  /* 0x000000ffff0fe224 */ /* 0x000fc600078e0a0f */
[----:B------:R-:W-:Y:S02]  /*fb80*/  IABS R13, R42 ;  /* 0x0000002a000d7213 */ /* 0x000fe40000000000 */
[----:B------:R-:W-:Y:S02]  /*fb90*/  ISETP.GE.AND P6, PT, R41, RZ, PT ;  /* 0x000000ff2900720c */ /* 0x000fe40003fc6270 */
[----:B------:R-:W-:Y:S01]  /*fba0*/  ISETP.GT.U32.AND P5, PT, R9, R12, PT ;  /* 0x0000000c0900720c */ /* 0x000fe20003fa4070 */
[----:B------:R-:W-:-:S04]  /*fbb0*/  IMAD.HI.U32 R41, R8, R13, RZ ;  /* 0x0000000d08297227 */ /* 0x000fc800078e00ff */
[----:B------:R-:W-:Y:S02]  /*fbc0*/  IMAD.MOV.U32 R14, RZ, RZ, R11 ;  /* 0x000000ffff0e7224 */ /* 0x000fe400078e000b */
[----:B------:R-:W-:-:S04]  /*fbd0*/  IMAD.MOV R11, RZ, RZ, -R41 ;  /* 0x000000ffff0b7224 */ /* 0x000fc800078e0a29 */
[----:B------:R-:W-:Y:S02]  /*fbe0*/  IMAD R13, R9, R11, R13 ;  /* 0x0000000b090d7224 */ /* 0x000fe400078e020d */
[----:B------:R-:W-:-:S03]  /*fbf0*/  @!P5 IMAD.IADD R12, R12, 0x1, -R9 ;  /* 0x000000010c0cd824 */ /* 0x000fc600078e0a09 */
        /* <DEDUP_REMOVED lines=8> */
[----:B------:R-:W-:-:S04]  /*fc80*/  IMAD.MOV R41, RZ, RZ, -R41 ;  /* 0x000000ffff297224 */ /* 0x000fc800078e0a29 */
[----:B------:R-:W-:Y:S01]  /*fc90*/  IMAD R11, R9, R41, R11 ;  /* 0x00000029090b7224 */ /* 0x000fe200078e020b */
[----:B------:R-:W-:-:S04]  /*fca0*/  LOP3.LUT R41, R10, 0xf6, RZ, 0xfc, !PT ;  /* 0x000000f60a297812 */ /* 0x000fc800078efcff */
[----:B------:R-:W-:-:S03]  /*fcb0*/  IABS R10, R41 ;  /* 0x00000029000a7213 */ /* 0x000fc60000000000 */
[----:B------:R-:W-:Y:S01]  /*fcc0*/  @!P5 IMAD.IADD R13, R13, 0x1, -R9 ;  /* 0x000000010d0dd824 */ /* 0x000fe200078e0a09 */
[----:B------:R-:W-:Y:S01]  /*fcd0*/  ISETP.GT.U32.AND P5, PT, R9, R11, PT ;  /* 0x0000000b0900720c */ /* 0x000fe20003fa4070 */
[----:B------:R-:W-:-:S04]  /*fce0*/  IMAD.HI.U32 R8, R8, R10, RZ ;  /* 0x0000000a08087227 */ /* 0x000fc800078e00ff */
[----:B------:R-:W-:-:S04]  /*fcf0*/  IMAD.MOV R8, RZ, RZ, -R8 ;  /* 0x000000ffff087224 */ /* 0x000fc800078e0a08 */
[----:B------:R-:W-:-:S04]  /*fd00*/  IMAD R8, R9, R8, R10 ;  /* 0x0000000809087224 */ /* 0x000fc800078e020a */
[----:B------:R-:W-:Y:S01]  /*fd10*/  @!P5 IMAD.IADD R11, R11, 0x1, -R9 ;  /* 0x000000010b0bd824 */ /* 0x000fe200078e0a09 */
[----:B------:R-:W-:Y:S01]  /*fd20*/  ISETP.GT.U32.AND P5, PT, R9, R8, PT ;  /* 0x000000080900720c */ /* 0x000fe20003fa4070 */
[----:B------:R-:W-:-:S03]  /*fd30*/  @!P6 IMAD.MOV R12, RZ, RZ, -R12 ;  /* 0x000000ffff0ce224 */ /* 0x000fc600078e0a0c */
[----:B------:R-:W-:-:S09]  /*fd40*/  ISETP.GT.U32.AND P6, PT, R9, R11, PT ;  /* 0x0000000b0900720c */ /* 0x000fd20003fc4070 */
[----:B------:R-:W-:-:S05]  /*fd50*/  @!P5 IMAD.IADD R8, R8, 0x1, -R9 ;  /* 0x000000010808d824 */ /* 0x000fca00078e0a09 */
[----:B------:R-:W-:Y:S01]  /*fd60*/  ISETP.GT.U32.AND P5, PT, R9, R8, PT ;  /* 0x000000080900720c */ /* 0x000fe20003fa4070 */
[----:B------:R-:W-:Y:S01]  /*fd70*/  @!P6 IMAD.IADD R11, R11, 0x1, -R9 ;  /* 0x000000010b0be824 */ /* 0x000fe200078e0a09 */
[----:B------:R-:W-:-:S11]  /*fd80*/  ISETP.GE.AND P6, PT, R42, RZ, PT ;  /* 0x000000ff2a00720c */ /* 0x000fd60003fc6270 */
[----:B------:R-:W-:Y:S01]  /*fd90*/  @!P5 IMAD.IADD R8, R8, 0x1, -R9 ;  /* 0x000000010808d824 */ /* 0x000fe200078e0a09 */
[----:B------:R-:W-:-:S04]  /*fda0*/  IADD3 R60, P5, PT, R36, R7, RZ ;  /* 0x00000007243c7210 */ /* 0x000fc80007fbe0ff */
[----:B------:R-:W-:Y:S02]  /*fdb0*/  LEA.HI.X.SX32 R67, R36, R6, 0x1, P5 ;  /* 0x0000000624437211 */ /* 0x000fe400028f0eff */
[----:B------:R-:W-:Y:S02]  /*fdc0*/  ISETP.GE.AND P5, PT, R41, RZ, PT ;  /* 0x000000ff2900720c */ /* 0x000fe40003fa6270 */
[----:B------:R-:W-:Y:S01]  /*fdd0*/  SEL R9, R85, R40, !P3 ;  /* 0x0000002855097207 */ /* 0x000fe20005800000 */
[----:B------:R-:W-:Y:S01]  /*fde0*/  @P2 IMAD.MOV.U32 R42, RZ, RZ, R60 ;  /* 0x000000ffff2a2224 */ /* 0x000fe200078e003c */
[----:B------:R-:W-:Y:S01]  /*fdf0*/  PRMT R36, RZ, 0x7610, R36 ;  /* 0x00007610ff247816 */ /* 0x000fe20000000024 */
[----:B------:R-:W-:Y:S02]  /*fe00*/  @P2 IMAD.MOV.U32 R43, RZ, RZ, R67 ;  /* 0x000000ffff2b2224 */ /* 0x000fe400078e0043 */
[----:B------:R-:W-:Y:S02]  /*fe10*/  @!P4 IMAD.MOV R13, RZ, RZ, -R13 ;  /* 0x000000ffff0dc224 */ /* 0x000fe400078e0a0d */
[----:B------:R-:W-:Y:S01]  /*fe20*/  @!P6 IMAD.MOV R11, RZ, RZ, -R11 ;  /* 0x000000ffff0be224 */ /* 0x000fe200078e0a0b */
[----:B------:R0:W-:Y:S01]  /*fe30*/  STL [R1+0xe4], R60 ;  /* 0x0000e43c01007387 */ /* 0x0001e20000100800 */
[----:B------:R-:W-:-:S02]  /*fe40*/  IMAD R9, R9, UR6, RZ ;  /* 0x0000000609097c24 */ /* 0x000fc4000f8e02ff */
[----:B------:R-:W-:Y:S01]  /*fe50*/  @!P5 IMAD.MOV R8, RZ, RZ, -R8 ;  /* 0x000000ffff08d224 */ /* 0x000fe200078e0a08 */
[----:B------:R1:W-:Y:S01]  /*fe60*/  STS.U8 [R86+UR8+0xb00], R61 ;  /* 0x000b003d56007988 */ /* 0x0003e20008000008 */
[C---:B------:R-:W-:Y:S02]  /*fe70*/  SEL R39, R85.reuse, R39, !P3 ;  /* 0x0000002755277207 */ /* 0x040fe40005800000 */
[C---:B------:R-:W-:Y:S01]  /*fe80*/  SEL R38, R85.reuse, R38, !P3 ;  /* 0x0000002655267207 */ /* 0x040fe20005800000 */
[----:B------:R0:W-:Y:S01]  /*fe90*/  STL [R1+0xe0], R67 ;  /* 0x0000e04301007387 */ /* 0x0001e20000100800 */
[C---:B------:R-:W-:Y:S02]  /*fea0*/  SEL R37, R85.reuse, R37, !P3 ;  /* 0x0000002555257207 */ /* 0x040fe40005800000 */
[C---:B------:R-:W-:Y:S01]  /*feb0*/  SEL R35, R85.reuse, R35, !P3 ;  /* 0x0000002355237207 */ /* 0x040fe20005800000 */
[----:B------:R0:W2:Y:S01]  /*fec0*/  @P2 LDG.E.U8 R36, desc[UR18][R42.64] ;  /* 0x000000122a242981 */ /* 0x0000a2000c1e1100 */
[----:B------:R-:W-:-:S02]  /*fed0*/  SEL R34, R85, R34, !P3 ;  /* 0x0000002255227207 */ /* 0x000fc40005800000 */
[C---:B------:R-:W-:Y:S02]  /*fee0*/  SEL R33, R85.reuse, R33, !P3 ;  /* 0x0000002155217207 */ /* 0x040fe40005800000 */
[C---:B------:R-:W-:Y:S02]  /*fef0*/  SEL R32, R85.reuse, R32, !P3 ;  /* 0x0000002055207207 */ /* 0x040fe40005800000 */
[C---:B------:R-:W-:Y:S02]  /*ff00*/  SEL R31, R85.reuse, R31, !P3 ;  /* 0x0000001f551f7207 */ /* 0x040fe40005800000 */
[C---:B------:R-:W-:Y:S02]  /*ff10*/  SEL R30, R85.reuse, R30, !P3 ;  /* 0x0000001e551e7207 */ /* 0x040fe40005800000 */
[C---:B------:R-:W-:Y:S02]  /*ff20*/  SEL R29, R85.reuse, R29, !P3 ;  /* 0x0000001d551d7207 */ /* 0x040fe40005800000 */
[----:B------:R-:W-:-:S02]  /*ff30*/  SEL R28, R85, R28, !P3 ;  /* 0x0000001c551c7207 */ /* 0x000fc40005800000 */
[C---:B------:R-:W-:Y:S02]  /*ff40*/  SEL R27, R85.reuse, R27, !P3 ;  /* 0x0000001b551b7207 */ /* 0x040fe40005800000 */
[C---:B------:R-:W-:Y:S02]  /*ff50*/  SEL R26, R85.reuse, R26, !P3 ;  /* 0x0000001a551a7207 */ /* 0x040fe40005800000 */
[C---:B------:R-:W-:Y:S02]  /*ff60*/  SEL R40, R85.reuse, R25, !P3 ;  /* 0x0000001955287207 */ /* 0x040fe40005800000 */
[C---:B------:R-:W-:Y:S02]  /*ff70*/  SEL R41, R85.reuse, R24, !P3 ;  /* 0x0000001855297207 */ /* 0x040fe40005800000 */
[C---:B0-----:R-:W-:Y:S02]  /*ff80*/  SEL R42, R85.reuse, R23, !P3 ;  /* 0x00000017552a7207 */ /* 0x041fe40005800000 */
[----:B------:R-:W-:-:S02]  /*ff90*/  SEL R43, R85, R22, !P3 ;  /* 0x00000016552b7207 */ /* 0x000fc40005800000 */
[C---:B------:R-:W-:Y:S02]  /*ffa0*/  SEL R60, R85.reuse, R21, !P3 ;  /* 0x00000015553c7207 */ /* 0x040fe40005800000 */
[C---:B-1----:R-:W-:Y:S02]  /*ffb0*/  SEL R61, R85.reuse, R20, !P3 ;  /* 0x00000014553d7207 */ /* 0x042fe40005800000 */
        /* <DEDUP_REMOVED lines=8> */
[C---:B------:R-:W-:Y:S02]  /*10040*/  SEL R74, R85.reuse, R11, !P3 ;  /* 0x0000000b554a7207 */ /* 0x040fe40005800000 */
[----:B------:R-:W-:-:S02]  /*10050*/  SEL R85, R85, R8, !P3 ;  /* 0x0000000855557207 */ /* 0x000fc40005800000 */
[----:B------:R-:W-:-:S04]  /*10060*/  IADD3 R10, P3, PT, R9, R7, RZ ;  /* 0x00000007090a7210 */ /* 0x000fc80007f7e0ff */
[----:B------:R-:W-:Y:S01]  /*10070*/  LEA.HI.X.SX32 R75, R9, R6, 0x1, P3 ;  /* 0x00000006094b7211 */ /* 0x000fe200018f0eff */
[----:B------:R-:W-:Y:S01]  /*10080*/  IMAD R9, R39, UR6, RZ ;  /* 0x0000000627097c24 */ /* 0x000fe2000f8e02ff */
[----:B------:R-:W-:-:S04]  /*10090*/  PRMT R8, RZ, 0x7610, R8 ;  /* 0x00007610ff087816 */ /* 0x000fc80000000008 */
[----:B------:R-:W-:Y:S01]  /*100a0*/  IADD3 R12, P3, PT, R9, R7, RZ ;  /* 0x00000007090c7210 */ /* 0x000fe20007f7e0ff */
[----:B------:R-:W-:-:S03]  /*100b0*/  @P2 IMAD.MOV.U32 R11, RZ, RZ, R75 ;  /* 0x000000ffff0b2224 */ /* 0x000fc600078e004b */
[----:B------:R-:W-:Y:S01]  /*100c0*/  LEA.HI.X.SX32 R13, R9, R6, 0x1, P3 ;  /* 0x00000006090d7211 */ /* 0x000fe200018f0eff */
[----:B------:R-:W-:Y:S01]  /*100d0*/  IMAD R9, R38, UR6, RZ ;  /* 0x0000000626097c24 */ /* 0x000fe2000f8e02ff */
[----:B------:R0:W-:Y:S04]  /*100e0*/  STL [R1+0x104], R10 ;  /* 0x0001040a01007387 */ /* 0x0001e80000100800 */
[----:B------:R0:W2:Y:S04]  /*100f0*/  @P2 LDG.E.U8 R8, desc[UR18][R10.64] ;  /* 0x000000120a082981 */ /* 0x0000a8000c1e1100 */
[----:B------:R-:W-:Y:S01]  /*10100*/  STL [R1+0x100], R75 ;  /* 0x0001004b01007387 */ /* 0x000fe20000100800 */
[----:B0-----:R-:W-:-:S02]  /*10110*/  PRMT R10, RZ, 0x7610, R10 ;  /* 0x00007610ff0a7816 */ /* 0x001fc4000000000a */
[C---:B------:R-:W-:Y:S01]  /*10120*/  IADD3 R11, P3, PT, R9.reuse, R7, RZ ;  /* 0x00000007090b7210 */ /* 0x040fe20007f7e0ff */
[----:B------:R0:W-:Y:S03]  /*10130*/  STL [R1+0x124], R12 ;  /* 0x0001240c01007387 */ /* 0x0001e60000100800 */
[----:B------:R-:W-:Y:S01]  /*10140*/  LEA.HI.X.SX32 R14, R9, R6, 0x1, P3 ;  /* 0x00000006090e7211 */ /* 0x000fe200018f0eff */
[----:B------:R-:W-:Y:S04]  /*10150*/  STL [R1+0x120], R13 ;  /* 0x0001200d01007387 */ /* 0x000fe80000100800 */
[----:B------:R0:W2:Y:S04]  /*10160*/  @P2 LDG.E.U8 R10, desc[UR18][R12.64] ;  /* 0x000000120c0a2981 */ /* 0x0000a8000c1e1100 */
[----:B------:R1:W-:Y:S01]  /*10170*/  STL [R1+0x144], R11 ;  /* 0x0001440b01007387 */ /* 0x0003e20000100800 */
[----:B0-----:R-:W-:-:S02]  /*10180*/  @P2 IMAD.MOV.U32 R12, RZ, RZ, R11 ;  /* 0x000000ffff0c2224 */ /* 0x001fc400078e000b */
[----:B-1----:R-:W-:Y:S01]  /*10190*/  IMAD R11, R37, UR6, RZ ;  /* 0x00000006250b7c24 */ /* 0x002fe2000f8e02ff */
[----:B------:R0:W-:Y:S01]  /*101a0*/  STL [R1+0x140], R14 ;  /* 0x0001400e01007387 */ /* 0x0001e20000100800 */
[----:B------:R-:W-:Y:S01]  /*101b0*/  @P2 IMAD.MOV.U32 R13, RZ, RZ, R14 ;  /* 0x000000ffff0d2224 */ /* 0x000fe200078e000e */
[----:B------:R-:W-:-:S06]  /*101c0*/  PRMT R9, RZ, 0x7610, R9 ;  /* 0x00007610ff097816 */ /* 0x000fcc0000000009 */
[----:B------:R1:W3:Y:S01]  /*101d0*/  @P2 LDG.E.U8 R9, desc[UR18][R12.64] ;  /* 0x000000120c092981 */ /* 0x0002e2000c1e1100 */
[----:B0-----:R-:W-:-:S04]  /*101e0*/  IADD3 R14, P3, PT, R11, R7, RZ ;  /* 0x000000070b0e7210 */ /* 0x001fc80007f7e0ff */
[----:B------:R-:W-:Y:S01]  /*101f0*/  LEA.HI.X.SX32 R15, R11, R6, 0x1, P3 ;  /* 0x000000060b0f7211 */ /* 0x000fe200018f0eff */
[----:B------:R-:W-:Y:S01]  /*10200*/  IMAD R11, R35, UR6, RZ ;  /* 0x00000006230b7c24 */ /* 0x000fe2000f8e02ff */
[----:B-1----:R-:W-:-:S04]  /*10210*/  PRMT R12, RZ, 0x7610, R12 ;  /* 0x00007610ff0c7816 */ /* 0x002fc8000000000c */
[C---:B------:R-:W-:Y:S01]  /*10220*/  IADD3 R13, P3, PT, R11.reuse, R7, RZ ;  /* 0x000000070b0d7210 */ /* 0x040fe20007f7e0ff */
[----:B------:R0:W-:Y:S03]  /*10230*/  STL [R1+0x164], R14 ;  /* 0x0001640e01007387 */ /* 0x0001e60000100800 */
[----:B------:R-:W-:Y:S01]  /*10240*/  LEA.HI.X.SX32 R16, R11, R6, 0x1, P3 ;  /* 0x000000060b107211 */ /* 0x000fe200018f0eff */
[----:B------:R-:W-:Y:S04]  /*10250*/  STL [R1+0x160], R15 ;  /* 0x0001600f01007387 */ /* 0x000fe80000100800 */
[----:B------:R0:W3:Y:S04]  /*10260*/  @P2 LDG.E.U8 R12, desc[UR18][R14.64] ;  /* 0x000000120e0c2981 */ /* 0x0000e8000c1e1100 */
[----:B------:R1:W-:Y:S01]  /*10270*/  STL [R1+0x18c], R13 ;  /* 0x00018c0d01007387 */ /* 0x0003e20000100800 */
[----:B------:R-:W-:Y:S01]  /*10280*/  PRMT R11, RZ, 0x7610, R11 ;  /* 0x00007610ff0b7816 */ /* 0x000fe2000000000b */
[----:B0-----:R-:W-:-:S02]  /*10290*/  @P2 IMAD.MOV.U32 R14, RZ, RZ, R13 ;  /* 0x000000ffff0e2224 */ /* 0x001fc400078e000d */
[----:B-1----:R-:W-:Y:S01]  /*102a0*/  IMAD R13, R34, UR6, RZ ;  /* 0x00000006220d7c24 */ /* 0x002fe2000f8e02ff */
[----:B------:R0:W-:Y:S01]  /*102b0*/  STL [R1+0x188], R16 ;  /* 0x0001881001007387 */ /* 0x0001e20000100800 */
[----:B------:R-:W-:-:S05]  /*102c0*/  @P2 IMAD.MOV.U32 R15, RZ, RZ, R16 ;  /* 0x000000ffff0f2224 */ /* 0x000fca00078e0010 */
        /* <DEDUP_REMOVED lines=8> */
[----:B------:R1:W-:Y:S01]  /*10350*/  STL [R1+0x1a8], R17 ;  /* 0x0001a81101007387 */ /* 0x0003e20000100800 */
[----:B------:R-:W-:-:S03]  /*10360*/  PRMT R13, RZ, 0x7610, R13 ;  /* 0x00007610ff0d7816 */ /* 0x000fc6000000000d */
[----:B------:R0:W3:Y:S02]  /*10370*/  @P2 LDG.E.U8 R14, desc[UR18][R16.64] ;  /* 0x00000012100e2981 */ /* 0x0000e4000c1e1100 */
[----:B0-----:R-:W-:Y:S02]  /*10380*/  @P2 IMAD.MOV.U32 R16, RZ, RZ, R15 ;  /* 0x000000ffff102224 */ /* 0x001fe400078e000f */
[----:B-1----:R-:W-:-:S05]  /*10390*/  @P2 IMAD.MOV.U32 R17, RZ, RZ, R18 ;  /* 0x000000ffff112224 */ /* 0x002fca00078e0012 */
[----:B------:R0:W3:Y:S04]  /*103a0*/  @P2 LDG.E.U8 R13, desc[UR18][R16.64] ;  /* 0x00000012100d2981 */ /* 0x0000e8000c1e1100 */
[----:B------:R1:W-:Y:S04]  /*103b0*/  STL [R1+0x1b8], R15 ;  /* 0x0001b80f01007387 */ /* 0x0003e80000100800 */
[----:B------:R0:W-:Y:S01]  /*103c0*/  STL [R1+0x1b4], R18 ;  /* 0x0001b41201007387 */ /* 0x0001e20000100800 */
[----:B-1----:R-:W-:-:S05]  /*103d0*/  IMAD R15, R32, UR6, RZ ;  /* 0x00000006200f7c24 */ /* 0x002fca000f8e02ff */
[----:B0-----:R-:W-:-:S04]  /*103e0*/  IADD3 R18, P3, PT, R15, R7, RZ ;  /* 0x000000070f127210 */ /* 0x001fc80007f7e0ff */
[----:B------:R-:W-:Y:S01]  /*103f0*/  LEA.HI.X.SX32 R19, R15, R6, 0x1, P3 ;  /* 0x000000060f137211 */ /* 0x000fe200018f0eff */
[----:B------:R-:W-:Y:S01]  /*10400*/  IMAD R15, R31, UR6, RZ ;  /* 0x000000061f0f7c24 */ /* 0x000fe2000f8e02ff */
[----:B------:R-:W-:-:S04]  /*10410*/  PRMT R16, RZ, 0x7610, R16 ;  /* 0x00007610ff107816 */ /* 0x000fc80000000010 */
        /* <DEDUP_REMOVED lines=13> */
[-C--:B------:R-:W-:Y:S01]  /*104f0*/  LEA.HI.X.SX32 R21, R17, R6.reuse, 0x1, P3 ;  /* 0x0000000611157211 */ /* 0x080fe200018f0eff */
[----:B------:R-:W-:Y:S01]  /*10500*/  IMAD R17, R29, UR6, RZ ;  /* 0x000000061d117c24 */ /* 0x000fe2000f8e02ff */
[----:B------:R-:W-:Y:S01]  /*10510*/  PRMT R18, RZ, 0x7610, R18 ;  /* 0x00007610ff127816 */ /* 0x000fe20000000012 */
[----:B------:R0:W-:Y:S03]  /*10520*/  STL [R1+0x1d0], R20 ;  /* 0x0001d01401007387 */ /* 0x0001e60000100800 */
[C---:B------:R-:W-:Y:S01]  /*10530*/  IADD3 R19, P3, PT, R17.reuse, R7, RZ ;  /* 0x0000000711137210 */ /* 0x040fe20007f7e0ff */
[----:B------:R-:W-:Y:S03]  /*10540*/  STL [R1+0x1cc], R21 ;  /* 0x0001cc1501007387 */ /* 0x000fe60000100800 */
[----:B------:R-:W-:Y:S01]  /*10550*/  LEA.HI.X.SX32 R22, R17, R6, 0x1, P3 ;  /* 0x0000000611167211 */ /* 0x000fe200018f0eff */
[----:B------:R0:W3:Y:S04]  /*10560*/  @P2 LDG.E.U8 R18, desc[UR18][R20.64] ;  /* 0x0000001214122981 */ /* 0x0000e8000c1e1100 */
[----:B------:R1:W-:Y:S01]  /*10570*/  STL [R1+0x1d8], R19 ;  /* 0x0001d81301007387 */ /* 0x0003e20000100800 */
[----:B0-----:R-:W-:-:S02]  /*10580*/  @P2 IMAD.MOV.U32 R20, RZ, RZ, R19 ;  /* 0x000000ffff142224 */ /* 0x001fc400078e0013 */
[----:B-1----:R-:W-:Y:S01]  /*10590*/  IMAD R19, R28, UR6, RZ ;  /* 0x000000061c137c24 */ /* 0x002fe2000f8e02ff */
[----:B------:R0:W-:Y:S01]  /*105a0*/  STL [R1+0x1d4], R22 ;  /* 0x0001d41601007387 */ /* 0x0001e20000100800 */
[----:B------:R-:W-:Y:S01]  /*105b0*/  @P2 IMAD.MOV.U32 R21, RZ, RZ, R22 ;  /* 0x000000ffff152224 */ /* 0x000fe200078e0016 */
[----:B------:R-:W-:Y:S02]  /*105c0*/  PRMT R17, RZ, 0x7610, R17 ;  /* 0x00007610ff117816 */ /* 0x000fe40000000011 */
[----:B------:R-:W-:Y:S01]  /*105d0*/  STS.U8 [R86+UR8+0xd00], R84 ;  /* 0x000d005456007988 */ /* 0x000fe20008000008 */
[----:B0-----:R-:W-:-:S03]  /*105e0*/  IADD3 R22, P3, PT, R19, R7, RZ ;  /* 0x0000000713167210 */ /* 0x001fc60007f7e0ff */
[----:B------:R-:W-:Y:S01]  /*105f0*/  STS.U8 [R86+UR8+0xf00], R83 ;  /* 0x000f005356007988 */ /* 0x000fe20008000008 */
[----:B------:R-:W-:-:S03]  /*10600*/  LEA.HI.X.SX32 R23, R19, R6, 0x1, P3 ;  /* 0x0000000613177211 */ /* 0x000fc600018f0eff */
[----:B------:R-:W-:Y:S01]  /*10610*/  STS.U8 [R86+UR8+0x1100], R82 ;  /* 0x0011005256007988 */ /* 0x000fe20008000008 */
[----:B------:R-:W-:-:S03]  /*10620*/  IMAD R19, R27, UR6, RZ ;  /* 0x000000061b137c24 */ /* 0x000fc6000f8e02ff */
[----:B------:R-:W-:Y:S04]  /*10630*/  STS.U8 [R86+UR8+0x1300], R81 ;  /* 0x0013005156007988 */ /* 0x000fe80008000008 */
[----:B------:R-:W-:Y:S04]  /*10640*/  STS.U8 [R86+UR8+0x1500], R79 ;  /* 0x0015004f56007988 */ /* 0x000fe80008000008 */
[----:B------:R0:W3:Y:S04]  /*10650*/  @P2 LDG.E.U8 R17, desc[UR18][R20.64] ;  /* 0x0000001214112981 */ /* 0x0000e8000c1e1100 */
[----:B------:R-:W-:Y:S04]  /*10660*/  STS.U8 [R86+UR8+0x1700], R80 ;  /* 0x0017005056007988 */ /* 0x000fe80008000008 */
[----:B------:R-:W-:Y:S01]  /*10670*/  STS.U8 [R86+UR8+0x1900], R70 ;  /* 0x0019004656007988 */ /* 0x000fe20008000008 */
[----:B0-----:R-:W-:-:S03]  /*10680*/  PRMT R20, RZ, 0x7610, R20 ;  /* 0x00007610ff147816 */ /* 0x001fc60000000014 */
[----:B------:R-:W-:Y:S01]  /*10690*/  STS.U8 [R86+UR8+0x1b00], R73 ;  /* 0x001b004956007988 */ /* 0x000fe20008000008 */
[----:B------:R-:W-:-:S03]  /*106a0*/  IADD3 R21, P3, PT, R19, R7, RZ ;  /* 0x0000000713157210 */ /* 0x000fc60007f7e0ff */
[----:B------:R-:W-:Y:S01]  /*106b0*/  STS.U8 [R86+UR8+0x1d00], R63 ;  /* 0x001d003f56007988 */ /* 0x000fe20008000008 */
[----:B------:R-:W-:-:S03]  /*106c0*/  LEA.HI.X.SX32 R24, R19, R6, 0x1, P3 ;  /* 0x0000000613187211 */ /* 0x000fc600018f0eff */
[----:B------:R-:W-:Y:S04]  /*106d0*/  STS.U8 [R86+UR8+0x1f00], R64 ;  /* 0x001f004056007988 */ /* 0x000fe80008000008 */
[----:B------:R-:W-:Y:S04]  /*106e0*/  STS.U8 [R86+UR8+0x2100], R58 ;  /* 0x0021003a56007988 */ /* 0x000fe80008000008 */
[----:B------:R0:W-:Y:S04]  /*106f0*/  STL [R1+0x1e0], R22 ;  /* 0x0001e01601007387 */ /* 0x0001e80000100800 */
[----:B------:R-:W-:Y:S04]  /*10700*/  STS.U8 [R86+UR8+0x2300], R59 ;  /* 0x0023003b56007988 */ /* 0x000fe80008000008 */
[----:B------:R1:W-:Y:S04]  /*10710*/  STL [R1+0x1dc], R23 ;  /* 0x0001dc1701007387 */ /* 0x0003e80000100800 */
[----:B------:R0:W3:Y:S04]  /*10720*/  @P2 LDG.E.U8 R20, desc[UR18][R22.64] ;  /* 0x0000001216142981 */ /* 0x0000e8000c1e1100 */
[----:B------:R-:W-:Y:S04]  /*10730*/  STS.U8 [R86+UR8+0x2500], R56 ;  /* 0x0025003856007988 */ /* 0x000fe80008000008 */
[----:B------:R4:W-:Y:S01]  /*10740*/  STL [R1+0x1e8], R21 ;  /* 0x0001e81501007387 */ /* 0x0009e20000100800 */
[----:B0-----:R-:W-:-:S03]  /*10750*/  @P2 IMAD.MOV.U32 R22, RZ, RZ, R21 ;  /* 0x000000ffff162224 */ /* 0x001fc600078e0015 */
[----:B------:R-:W-:Y:S01]  /*10760*/  STS.U8 [R86+UR8+0x2700], R57 ;  /* 0x0027003956007988 */ /* 0x000fe20008000008 */
[----:B-1----:R-:W-:-:S03]  /*10770*/  @P2 IMAD.MOV.U32 R23, RZ, RZ, R24 ;  /* 0x000000ffff172224 */ /* 0x002fc600078e0018 */
[----:B------:R-:W-:Y:S01]  /*10780*/  STS.U8 [R86+UR8+0x2900], R54 ;  /* 0x0029003656007988 */ /* 0x000fe20008000008 */
[----:B----4-:R-:W-:-:S03]  /*10790*/  IMAD R21, R26, UR6, RZ ;  /* 0x000000061a157c24 */ /* 0x010fc6000f8e02ff */
[----:B------:R-:W-:Y:S01]  /*107a0*/  STS.U8 [R86+UR8+0x2b00], R55 ;  /* 0x002b003756007988 */ /* 0x000fe20008000008 */
[----:B------:R-:W-:-:S03]  /*107b0*/  PRMT R19, RZ, 0x7610, R19 ;  /* 0x00007610ff137816 */ /* 0x000fc60000000013 */
[----:B------:R-:W-:Y:S04]  /*107c0*/  STS.U8 [R86+UR8+0x2d00], R52 ;  /* 0x002d003456007988 */ /* 0x000fe80008000008 */
[----:B------:R-:W-:Y:S04]  /*107d0*/  STS.U8 [R86+UR8+0x2f00], R53 ;  /* 0x002f003556007988 */ /* 0x000fe80008000008 */
[----:B------:R0:W-:Y:S01]  /*107e0*/  STL [R1+0x1e4], R24 ;  /* 0x0001e41801007387 */ /* 0x0001e20000100800 */
[----:B------:R-:W-:-:S03]  /*107f0*/  LOP3.LUT R88, R88, 0x30, RZ, 0x3c, !PT ;  /* 0x0000003058587812 */ /* 0x000fc600078e3cff */
[----:B------:R-:W-:Y:S04]  /*10800*/  STS.U8 [R86+UR8+0x3100], R50 ;  /* 0x0031003256007988 */ /* 0x000fe80008000008 */
[----:B------:R-:W-:Y:S01]  /*10810*/  STS.U8 [R86+UR8+0x3300], R51 ;  /* 0x0033003356007988 */ /* 0x000fe20008000008 */
[----:B0-----:R-:W-:-:S03]  /*10820*/  IADD3 R24, P3, PT, R21, R7, RZ ;  /* 0x0000000715187210 */ /* 0x001fc60007f7e0ff */
[----:B------:R-:W-:Y:S01]  /*10830*/  STS.U8 [R86+UR8+0x3500], R49 ;  /* 0x0035003156007988 */ /* 0x000fe20008000008 */
[----:B------:R-:W-:-:S03]  /*10840*/  LEA.HI.X.SX32 R25, R21, R6, 0x1, P3 ;  /* 0x0000000615197211 */ /* 0x000fc600018f0eff */
[----:B------:R-:W-:Y:S01]  /*10850*/  STS.U8 [R86+UR8+0x3700], R48 ;  /* 0x0037003056007988 */ /* 0x000fe20008000008 */
[----:B------:R-:W-:-:S03]  /*10860*/  IMAD R21, R40, UR6, RZ ;  /* 0x0000000628157c24 */ /* 0x000fc6000f8e02ff */
[----:B--2---:R-:W-:Y:S04]  /*10870*/  STS.U8 [R86+UR8+0x3900], R46 ;  /* 0x0039002e56007988 */ /* 0x004fe80008000008 */
[----:B------:R-:W-:Y:S04]  /*10880*/  STS.U8 [R86+UR8+0x3b00], R47 ;  /* 0x003b002f56007988 */ /* 0x000fe80008000008 */
[----:B------:R-:W-:Y:S01]  /*10890*/  STS.U8 [R86+UR8+0x3d00], R44 ;  /* 0x003d002c56007988 */ /* 0x000fe20008000008 */
[----:B------:R-:W-:-:S03]  /*108a0*/  IADD3 R26, P3, PT, R21, R7, RZ ;  /* 0x00000007151a7210 */ /* 0x000fc60007f7e0ff */
[----:B------:R0:W2:Y:S04]  /*108b0*/  @P2 LDG.E.U8 R19, desc[UR18][R22.64] ;  /* 0x0000001216132981 */ /* 0x0000a8000c1e1100 */
[----:B---3--:R-:W-:Y:S04]  /*108c0*/  STS.U8 [R86+UR8+0x3f00], R45 ;  /* 0x003f002d56007988 */ /* 0x008fe80008000008 */
[----:B------:R1:W-:Y:S01]  /*108d0*/  STS.U8 [R88+UR8+0x3f80], R0 ;  /* 0x003f800058007988 */ /* 0x0003e20008000008 */
[----:B0-----:R-:W-:-:S03]  /*108e0*/  PRMT R23, RZ, 0x7610, R23 ;  /* 0x00007610ff177816 */ /* 0x001fc60000000017 */
[----:B------:R-:W-:Y:S04]  /*108f0*/  STS.U8 [R88+UR8+0x180], R36 ;  /* 0x0001802458007988 */ /* 0x000fe80008000008 */
[----:B------:R0:W-:Y:S01]  /*10900*/  STS.U8 [R88+UR8+0x380], R8 ;  /* 0x0003800858007988 */ /* 0x0001e20008000008 */
[----:B------:R-:W-:-:S03]  /*10910*/  LEA.HI.X.SX32 R27, R21, R6, 0x1, P3 ;  /* 0x00000006151b7211 */ /* 0x000fc600018f0eff */
[----:B-1----:R-:W5:Y:S04]  /*10920*/  LDL.LU R0, [R1+0xcd4] ;  /* 0x000cd40001007983 */ /* 0x002f680000300800 */
[----:B------:R1:W-:Y:S01]  /*10930*/  STL [R1+0x1f0], R24 ;  /* 0x0001f01801007387 */ /* 0x0003e20000100800 */
[----:B0-----:R-:W-:-:S03]  /*10940*/  IMAD R8, R41, UR6, RZ ;  /* 0x0000000629087c24 */ /* 0x001fc6000f8e02ff */
[----:B------:R-:W-:Y:S04]  /*10950*/  STL [R1+0x1ec], R25 ;  /* 0x0001ec1901007387 */ /* 0x000fe80000100800 */
[----:B------:R1:W3:Y:S04]  /*10960*/  @P2 LDG.E.U8 R23, desc[UR18][R24.64] ;  /* 0x0000001218172981 */ /* 0x0002e8000c1e1100 */
[----:B------:R0:W-:Y:S01]  /*10970*/  STL [R1+0x1f8], R26 ;  /* 0x0001f81a01007387 */ /* 0x0001e20000100800 */
[----:B-1----:R-:W-:-:S03]  /*10980*/  @P2 IMAD.MOV.U32 R24, RZ, RZ, R26 ;  /* 0x000000ffff182224 */ /* 0x002fc600078e001a */
[----:B------:R1:W-:Y:S01]  /*10990*/  STL [R1+0x1f4], R27 ;  /* 0x0001f41b01007387 */ /* 0x0003e20000100800 */
[C---:B0-----:R-:W-:Y:S01]  /*109a0*/  IADD3 R26, P3, PT, R8.reuse, R7, RZ ;  /* 0x00000007081a7210 */ /* 0x041fe20007f7e0ff */
[----:B------:R-:W-:Y:S02]  /*109b0*/  @P2 IMAD.MOV.U32 R25, RZ, RZ, R27 ;  /* 0x000000ffff192224 */ /* 0x000fe400078e001b */
[----:B------:R-:W-:Y:S01]  /*109c0*/  STS.U8 [R88+UR8+0x580], R10 ;  /* 0x0005800a58007988 */ /* 0x000fe20008000008 */
[----:B------:R-:W-:Y:S02]  /*109d0*/  PRMT R22, RZ, 0x7610, R22 ;  /* 0x00007610ff167816 */ /* 0x000fe40000000016 */
[----:B-1----:R-:W-:Y:S01]  /*109e0*/  LEA.HI.X.SX32 R27, R8, R6, 0x1, P3 ;  /* 0x00000006081b7211 */ /* 0x002fe200018f0eff */
[----:B------:R0:W-:Y:S01]  /*109f0*/  STS.U8 [R88+UR8+0x780], R9 ;  /* 0x0007800958007988 */ /* 0x0001e20008000008 */
[----:B------:R-:W-:Y:S01]  /*10a00*/  @P2 IMAD.MOV.U32 R8, RZ, RZ, R26 ;  /* 0x000000ffff082224 */ /* 0x000fe200078e001a */
[----:B------:R-:W-:-:S06]  /*10a10*/  PRMT R21, RZ, 0x7610, R21 ;  /* 0x00007610ff157816 */ /* 0x000fcc0000000015 */
[----:B------:R-:W4:Y:S01]  /*10a20*/  @P2 LDG.E.U8 R21, desc[UR18][R24.64] ;  /* 0x0000001218152981 */ /* 0x000f22000c1e1100 */
[----:B0-----:R-:W-:-:S05]  /*10a30*/  @P2 IMAD.MOV.U32 R9, RZ, RZ, R27 ;  /* 0x000000ffff092224 */ /* 0x001fca00078e001b */
[----:B------:R0:W4:Y:S02]  /*10a40*/  @P2 LDG.E.U8 R22, desc[UR18][R8.64] ;  /* 0x0000001208162981 */ /* 0x000124000c1e1100 */
[----:B0-----:R-:W-:-:S05]  /*10a50*/  IMAD R8, R42, UR6, RZ ;  /* 0x000000062a087c24 */ /* 0x001fca000f8e02ff */
[C---:B------:R-:W-:Y:S01]  /*10a60*/  IADD3 R24, P3, PT, R8.reuse, R7, RZ ;  /* 0x0000000708187210 */ /* 0x040fe20007f7e0ff */
[----:B------:R-:W-:Y:S03]  /*10a70*/  STS.U8 [R88+UR8+0x980], R12 ;  /* 0x0009800c58007988 */ /* 0x000fe60008000008 */
[----:B------:R-:W-:Y:S01]  /*10a80*/  LEA.HI.X.SX32 R25, R8, R6, 0x1, P3 ;  /* 0x0000000608197211 */ /* 0x000fe200018f0eff */
[----:B------:R0:W-:Y:S01]  /*10a90*/  STS.U8 [R88+UR8+0xb80], R11 ;  /* 0x000b800b58007988 */ /* 0x0001e20008000008 */
[----:B------:R-:W-:-:S03]  /*10aa0*/  @P2 IMAD.MOV.U32 R8, RZ, RZ, R24 ;  /* 0x000000ffff082224 */ /* 0x000fc600078e0018 */
[----:B------:R-:W-:Y:S01]  /*10ab0*/  @P2 IMAD.MOV.U32 R9, RZ, RZ, R25 ;  /* 0x000000ffff092224 */ /* 0x000fe200078e0019 */
[----:B0-----:R-:W-:-:S06]  /*10ac0*/  PRMT R11, RZ, 0x7610, R11 ;  /* 0x00007610ff0b7816 */ /* 0x001fcc000000000b */
[----:B------:R0:W4:Y:S04]  /*10ad0*/  @P2 LDG.E.U8 R11, desc[UR18][R8.64] ;  /* 0x00000012080b2981 */ /* 0x000128000c1e1100 */
[----:B------:R-:W-:Y:S01]  /*10ae0*/  STL [R1+0x200], R26 ;  /* 0x0002001a01007387 */ /* 0x000fe20000100800 */
[----:B0-----:R-:W-:-:S03]  /*10af0*/  IMAD R8, R43, UR6, RZ ;  /* 0x000000062b087c24 */ /* 0x001fc6000f8e02ff */
[----:B------:R-:W-:Y:S02]  /*10b00*/  STL [R1+0x1fc], R27 ;  /* 0x0001fc1b01007387 */ /* 0x000fe40000100800 */
[C---:B------:R-:W-:Y:S02]  /*10b10*/  IADD3 R12, P3, PT, R8.reuse, R7, RZ ;  /* 0x00000007080c7210 */ /* 0x040fe40007f7e0ff */
[----:B------:R0:W-:Y:S04]  /*10b20*/  STL [R1+0x208], R24 ;  /* 0x0002081801007387 */ /* 0x0001e80000100800 */
[----:B------:R-:W-:Y:S01]  /*10b30*/  STS.U8 [R88+UR8+0xd80], R14 ;  /* 0x000d800e58007988 */ /* 0x000fe20008000008 */
[----:B0-----:R-:W-:-:S03]  /*10b40*/  LEA.HI.X.SX32 R24, R8, R6, 0x1, P3 ;  /* 0x0000000608187211 */ /* 0x001fc600018f0eff */
[----:B------:R0:W-:Y:S01]  /*10b50*/  STS.U8 [R88+UR8+0xf80], R13 ;  /* 0x000f800d58007988 */ /* 0x0001e20008000008 */
[----:B------:R-:W-:Y:S02]  /*10b60*/  @P2 IMAD.MOV.U32 R8, RZ, RZ, R12 ;  /* 0x000000ffff082224 */ /* 0x000fe400078e000c */
[----:B------:R-:W-:Y:S01]  /*10b70*/  @P2 IMAD.MOV.U32 R9, RZ, RZ, R24 ;  /* 0x000000ffff092224 */ /* 0x000fe200078e0018 */
[----:B0-----:R-:W-:Y:S01]  /*10b80*/  PRMT R13, RZ, 0x7610, R13 ;  /* 0x00007610ff0d7816 */ /* 0x001fe2000000000d */
[----:B------:R-:W-:Y:S05]  /*10b90*/  STL [R1+0x204], R25 ;  /* 0x0002041901007387 */ /* 0x000fea0000100800 */
[----:B------:R0:W4:Y:S04]  /*10ba0*/  @P2 LDG.E.U8 R13, desc[UR18][R8.64] ;  /* 0x00000012080d2981 */ /* 0x000128000c1e1100 */
[----:B------:R1:W-:Y:S01]  /*10bb0*/  STL [R1+0x210], R12 ;  /* 0x0002100c01007387 */ /* 0x0003e20000100800 */
[----:B0-----:R-:W-:-:S05]  /*10bc0*/  IMAD R8, R60, UR6, RZ ;  /* 0x000000063c087c24 */ /* 0x001fca000f8e02ff */
[----:B-1----:R-:W-:-:S04]  /*10bd0*/  IADD3 R12, P3, PT, R8, R7, RZ ;  /* 0x00000007080c7210 */ /* 0x002fc80007f7e0ff */
[----:B------:R-:W-:Y:S01]  /*10be0*/  LEA.HI.X.SX32 R14, R8, R6, 0x1, P3 ;  /* 0x00000006080e7211 */ /* 0x000fe200018f0eff */
[----:B------:R-:W-:Y:S01]  /*10bf0*/  @P2 IMAD.MOV.U32 R8, RZ, RZ, R12 ;  /* 0x000000ffff082224 */ /* 0x000fe200078e000c */
[----:B------:R-:W-:-:S03]  /*10c00*/  PRMT R10, RZ, 0x7610, R10 ;  /* 0x00007610ff0a7816 */ /* 0x000fc6000000000a */
[----:B------:R-:W-:Y:S01]  /*10c10*/  @P2 IMAD.MOV.U32 R9, RZ, RZ, R14 ;  /* 0x000000ffff092224 */ /* 0x000fe200078e000e */
[----:B------:R-:W-:Y:S04]  /*10c20*/  STL [R1+0x20c], R24 ;  /* 0x00020c1801007387 */ /* 0x000fe80000100800 */
[----:B------:R0:W4:Y:S04]  /*10c30*/  @P2 LDG.E.U8 R10, desc[UR18][R8.64] ;  /* 0x00000012080a2981 */ /* 0x000128000c1e1100 */
[----:B------:R1:W-:Y:S01]  /*10c40*/  STL [R1+0x218], R12 ;  /* 0x0002180c01007387 */ /* 0x0003e20000100800 */
[----:B0-----:R-:W-:-:S03]  /*10c50*/  IMAD R8, R61, UR6, RZ ;  /* 0x000000063d087c24 */ /* 0x001fc6000f8e02ff */
[----:B------:R0:W-:Y:S02]  /*10c60*/  STL [R1+0x214], R14 ;  /* 0x0002140e01007387 */ /* 0x0001e40000100800 */
[CC--:B-1----:R-:W-:Y:S02]  /*10c70*/  IADD3 R12, P3, PT, R8.reuse, R7.reuse, RZ ;  /* 0x00000007080c7210 */ /* 0x0c2fe40007f7e0ff */
[----:B------:R-:W-:Y:S02]  /*10c80*/  STS.U8 [R88+UR8+0x1180], R16 ;  /* 0x0011801058007988 */ /* 0x000fe40008000008 */
[----:B0-----:R-:W-:Y:S01]  /*10c90*/  LEA.HI.X.SX32 R14, R8, R6, 0x1, P3 ;  /* 0x00000006080e7211 */ /* 0x001fe200018f0eff */
[----:B------:R-:W-:Y:S01]  /*10ca0*/  IMAD R8, R62, UR6, RZ ;  /* 0x000000063e087c24 */ /* 0x000fe2000f8e02ff */
[----:B------:R0:W-:Y:S04]  /*10cb0*/  STS.U8 [R88+UR8+0x1380], R15 ;  /* 0x0013800f58007988 */ /* 0x0001e80008000008 */
[----:B------:R-:W-:Y:S04]  /*10cc0*/  STL [R1+0x220], R12 ;  /* 0x0002200c01007387 */ /* 0x000fe80000100800 */
[----:B------:R1:W-:Y:S01]  /*10cd0*/  STL [R1+0x21c], R14 ;  /* 0x00021c0e01007387 */ /* 0x0003e20000100800 */
[----:B0-----:R-:W-:Y:S01]  /*10ce0*/  @P2 IMAD.MOV.U32 R15, RZ, RZ, R14 ;  /* 0x000000ffff0f2224 */ /* 0x001fe200078e000e */
[----:B------:R-:W-:Y:S01]  /*10cf0*/  PRMT R9, RZ, 0x7610, R9 ;  /* 0x00007610ff097816 */ /* 0x000fe20000000009 */
[----:B-1----:R-:W-:Y:S01]  /*10d00*/  @P2 IMAD.MOV.U32 R14, RZ, RZ, R12 ;  /* 0x000000ffff0e2224 */ /* 0x002fe200078e000c */
[----:B------:R-:W-:-:S04]  /*10d10*/  IADD3 R12, P3, PT, R8, R7, RZ ;  /* 0x00000007080c7210 */ /* 0x000fc80007f7e0ff */
[----:B------:R-:W-:Y:S01]  /*10d20*/  LEA.HI.X.SX32 R16, R8, R6, 0x1, P3 ;  /* 0x0000000608107211 */ /* 0x000fe200018f0eff */
[----:B------:R0:W4:Y:S01]  /*10d30*/  @P2 LDG.E.U8 R9, desc[UR18][R14.64] ;  /* 0x000000120e092981 */ /* 0x000122000c1e1100 */
[----:B------:R-:W-:Y:S01]  /*10d40*/  PRMT R8, RZ, 0x7610, R8 ;  /* 0x00007610ff087816 */ /* 0x000fe20000000008 */
[----:B0-----:R-:W-:Y:S02]  /*10d50*/  @P2 IMAD.MOV.U32 R14, RZ, RZ, R12 ;  /* 0x000000ffff0e2224 */ /* 0x001fe400078e000c */
[----:B------:R-:W-:-:S05]  /*10d60*/  @P2 IMAD.MOV.U32 R15, RZ, RZ, R16 ;  /* 0x000000ffff0f2224 */ /* 0x000fca00078e0010 */
[----:B------:R0:W4:Y:S04]  /*10d70*/  @P2 LDG.E.U8 R8, desc[UR18][R14.64] ;  /* 0x000000120e082981 */ /* 0x000128000c1e1100 */
[----:B------:R1:W-:Y:S04]  /*10d80*/  STL [R1+0x228], R12 ;  /* 0x0002280c01007387 */ /* 0x0003e80000100800 */
[----:B------:R0:W-:Y:S01]  /*10d90*/  STL [R1+0x224], R16 ;  /* 0x0002241001007387 */ /* 0x0001e20000100800 */
[----:B-1----:R-:W-:-:S03]  /*10da0*/  IMAD R12, R65, UR6, RZ ;  /* 0x00000006410c7c24 */ /* 0x002fc6000f8e02ff */
[----:B------:R-:W-:Y:S02]  /*10db0*/  STS.U8 [R88+UR8+0x1580], R18 ;  /* 0x0015801258007988 */ /* 0x000fe40008000008 */
[C---:B0-----:R-:W-:Y:S02]  /*10dc0*/  IADD3 R16, P3, PT, R12.reuse, R7, RZ ;  /* 0x000000070c107210 */ /* 0x041fe40007f7e0ff */
[----:B------:R0:W-:Y:S03]  /*10dd0*/  STS.U8 [R88+UR8+0x1780], R17 ;  /* 0x0017801158007988 */ /* 0x0001e60008000008 */
[----:B------:R-:W-:Y:S01]  /*10de0*/  @P2 IMAD.MOV.U32 R14, RZ, RZ, R16 ;  /* 0x000000ffff0e2224 */ /* 0x000fe200078e0010 */
[----:B0-----:R-:W-:Y:S02]  /*10df0*/  LEA.HI.X.SX32 R17, R12, R6, 0x1, P3 ;  /* 0x000000060c117211 */ /* 0x001fe400018f0eff */
[----:B------:R-:W-:-:S03]  /*10e00*/  PRMT R12, RZ, 0x7610, R12 ;  /* 0x00007610ff0c7816 */ /* 0x000fc6000000000c */
[----:B------:R-:W-:-:S05]  /*10e10*/  @P2 IMAD.MOV.U32 R15, RZ, RZ, R17 ;  /* 0x000000ffff0f2224 */ /* 0x000fca00078e0011 */
[----:B------:R0:W4:Y:S04]  /*10e20*/  @P2 LDG.E.U8 R12, desc[UR18][R14.64] ;  /* 0x000000120e0c2981 */ /* 0x000128000c1e1100 */
[----:B------:R1:W-:Y:S01]  /*10e30*/  STL [R1+0x230], R16 ;  /* 0x0002301001007387 */ /* 0x0003e20000100800 */
[----:B0-----:R-:W-:-:S03]  /*10e40*/  IMAD R14, R66, UR6, RZ ;  /* 0x00000006420e7c24 */ /* 0x001fc6000f8e02ff */
[----:B------:R-:W-:Y:S02]  /*10e50*/  STS.U8 [R88+UR8+0x1980], R20 ;  /* 0x0019801458007988 */ /* 0x000fe40008000008 */
[C---:B-1----:R-:W-:Y:S02]  /*10e60*/  IADD3 R16, P3, PT, R14.reuse, R7, RZ ;  /* 0x000000070e107210 */ /* 0x042fe40007f7e0ff */
[----:B------:R0:W-:Y:S04]  /*10e70*/  STL [R1+0x22c], R17 ;  /* 0x00022c1101007387 */ /* 0x0001e80000100800 */
[----:B--2---:R-:W-:Y:S01]  /*10e80*/  STS.U8 [R88+UR8+0x1b80], R19 ;  /* 0x001b801358007988 */ /* 0x004fe20008000008 */
[----:B0-----:R-:W-:Y:S01]  /*10e90*/  LEA.HI.X.SX32 R17, R14, R6, 0x1, P3 ;  /* 0x000000060e117211 */ /* 0x001fe200018f0eff */
[----:B------:R-:W-:-:S04]  /*10ea0*/  @P2 IMAD.MOV.U32 R14, RZ, RZ, R16 ;  /* 0x000000ffff0e2224 */ /* 0x000fc800078e0010 */
[----:B------:R-:W-:Y:S01]  /*10eb0*/  @P2 IMAD.MOV.U32 R15, RZ, RZ, R17 ;  /* 0x000000ffff0f2224 */ /* 0x000fe200078e0011 */
[----:B------:R-:W-:Y:S04]  /*10ec0*/  STL [R1+0x238], R16 ;  /* 0x0002381001007387 */ /* 0x000fe80000100800 */
[----:B---3--:R-:W-:Y:S04]  /*10ed0*/  STS.U8 [R88+UR8+0x1d80], R23 ;  /* 0x001d801758007988 */ /* 0x008fe80008000008 */
[----:B------:R-:W-:Y:S04]  /*10ee0*/  STL [R1+0x234], R17 ;  /* 0x0002341101007387 */ /* 0x000fe80000100800 */
[----:B----4-:R-:W-:Y:S04]  /*10ef0*/  STS.U8 [R88+UR8+0x1f80], R21 ;  /* 0x001f801558007988 */ /* 0x010fe80008000008 */
[----:B------:R-:W-:Y:S04]  /*10f00*/  STS.U8 [R88+UR8+0x2180], R22 ;  /* 0x0021801658007988 */ /* 0x000fe80008000008 */
[----:B------:R0:W-:Y:S02]  /*10f10*/  STS.U8 [R88+UR8+0x2380], R11 ;  /* 0x0023800b58007988 */ /* 0x0001e40008000008 */
[----:B0-----:R-:W-:-:S06]  /*10f20*/  PRMT R11, RZ, 0x7610, R11 ;  /* 0x00007610ff0b7816 */ /* 0x001fcc000000000b */
[----:B------:R0:W2:Y:S02]  /*10f30*/  @P2 LDG.E.U8 R11, desc[UR18][R14.64] ;  /* 0x000000120e0b2981 */ /* 0x0000a4000c1e1100 */
[----:B0-----:R-:W-:-:S05]  /*10f40*/  IMAD R14, R67, UR6, RZ ;  /* 0x00000006430e7c24 */ /* 0x001fca000f8e02ff */
[----:B------:R-:W-:-:S04]  /*10f50*/  IADD3 R16, P3, PT, R14, R7, RZ ;  /* 0x000000070e107210 */ /* 0x000fc80007f7e0ff */
[----:B------:R-:W-:Y:S01]  /*10f60*/  LEA.HI.X.SX32 R17, R14, R6, 0x1, P3 ;  /* 0x000000060e117211 */ /* 0x000fe200018f0eff */
[----:B------:R-:W-:Y:S01]  /*10f70*/  STL [R1+0x240], R16 ;  /* 0x0002401001007387 */ /* 0x000fe20000100800 */
[----:B------:R-:W-:-:S03]  /*10f80*/  @P2 IMAD.MOV.U32 R14, RZ, RZ, R16 ;  /* 0x000000ffff0e2224 */ /* 0x000fc600078e0010 */
[----:B------:R0:W-:Y:S01]  /*10f90*/  STS.U8 [R88+UR8+0x2580], R13 ;  /* 0x0025800d58007988 */ /* 0x0001e20008000008 */
[----:B------:R-:W-:Y:S02]  /*10fa0*/  @P2 IMAD.MOV.U32 R15, RZ, RZ, R17 ;  /* 0x000000ffff0f2224 */ /* 0x000fe400078e0011 */
[----:B0-----:R-:W-:Y:S01]  /*10fb0*/  IMAD R13, R68, UR6, RZ ;  /* 0x00000006440d7c24 */ /* 0x001fe2000f8e02ff */
[----:B------:R0:W-:Y:S04]  /*10fc0*/  STL [R1+0x23c], R17 ;  /* 0x00023c1101007387 */ /* 0x0001e80000100800 */
[----:B------:R-:W-:-:S04]  /*10fd0*/  IADD3 R16, P3, PT, R13, R7, RZ ;  /* 0x000000070d107210 */ /* 0x000fc80007f7e0ff */
[----:B0-----:R-:W-:Y:S01]  /*10fe0*/  LEA.HI.X.SX32 R17, R13, R6, 0x1, P3 ;  /* 0x000000060d117211 */ /* 0x001fe200018f0eff */
[----:B------:R0:W-:Y:S02]  /*10ff0*/  STS.U8 [R88+UR8+0x2780], R10 ;  /* 0x0027800a58007988 */ /* 0x0001e40008000008 */
[----:B0-----:R-:W-:-:S06]  /*11000*/  PRMT R10, RZ, 0x7610, R10 ;  /* 0x00007610ff0a7816 */ /* 0x001fcc000000000a */
[----:B------:R0:W3:Y:S02]  /*11010*/  @P2 LDG.E.U8 R10, desc[UR18][R14.64] ;  /* 0x000000120e0a2981 */ /* 0x0000e4000c1e1100 */
[----:B0-----:R-:W-:Y:S02]  /*11020*/  @P2 IMAD.MOV.U32 R14, RZ, RZ, R16 ;  /* 0x000000ffff0e2224 */ /* 0x001fe400078e0010 */
[----:B------:R-:W-:Y:S01]  /*11030*/  @P2 IMAD.MOV.U32 R15, RZ, RZ, R17 ;  /* 0x000000ffff0f2224 */ /* 0x000fe200078e0011 */
[----:B------:R-:W-:Y:S04]  /*11040*/  STS.U8 [R88+UR8+0x2980], R9 ;  /* 0x0029800958007988 */ /* 0x000fe80008000008 */
[----:B------:R0:W-:Y:S02]  /*11050*/  STS.U8 [R88+UR8+0x2b80], R8 ;  /* 0x002b800858007988 */ /* 0x0001e40008000008 */
[----:B0-----:R-:W-:-:S06]  /*11060*/  PRMT R8, RZ, 0x7610, R8 ;  /* 0x00007610ff087816 */ /* 0x001fcc0000000008 */
[----:B------:R0:W4:Y:S01]  /*11070*/  @P2 LDG.E.U8 R8, desc[UR18][R14.64] ;  /* 0x000000120e082981 */ /* 0x000122000c1e1100 */
[----:B------:R-:W-:-:S05]  /*11080*/  IMAD R9, R69, UR6, RZ ;  /* 0x0000000645097c24 */ /* 0x000fca000f8e02ff */
[C---:B------:R-:W-:Y:S01]  /*11090*/  IADD3 R13, P3, PT, R9.reuse, R7, RZ ;  /* 0x00000007090d7210 */ /* 0x040fe20007f7e0ff */
[----:B------:R1:W-:Y:S03]  /*110a0*/  STL [R1+0x248], R16 ;  /* 0x0002481001007387 */ /* 0x0003e60000100800 */
[----:B-1----:R-:W-:Y:S01]  /*110b0*/  LEA.HI.X.SX32 R16, R9, R6, 0x1, P3 ;  /* 0x0000000609107211 */ /* 0x002fe200018f0eff */
[----:B------:R1:W-:Y:S01]  /*110c0*/  STS.U8 [R88+UR8+0x2d80], R12 ;  /* 0x002d800c58007988 */ /* 0x0003e20008000008 */
[----:B------:R-:W-:-:S03]  /*110d0*/  PRMT R9, RZ, 0x7610, R9 ;  /* 0x00007610ff097816 */ /* 0x000fc60000000009 */
[----:B------:R-:W-:Y:S04]  /*110e0*/  STL [R1+0x244], R17 ;  /* 0x0002441101007387 */ /* 0x000fe80000100800 */
[----:B------:R0:W-:Y:S01]  /*110f0*/  STL [R1+0x250], R13 ;  /* 0x0002500d01007387 */ /* 0x0001e20000100800 */
[----:B-1----:R-:W-:Y:S02]  /*11100*/  @P2 IMAD.MOV.U32 R12, RZ, RZ, R13 ;  /* 0x000000ffff0c2224 */ /* 0x002fe400078e000d */
[----:B0-----:R-:W-:-:S05]  /*11110*/  @P2 IMAD.MOV.U32 R13, RZ, RZ, R16 ;  /* 0x000000ffff0d2224 */ /* 0x001fca00078e0010 */
[----:B------:R-:W4:Y:S04]  /*11120*/  @P2 LDG.E.U8 R9, desc[UR18][R12.64] ;  /* 0x000000120c092981 */ /* 0x000f28000c1e1100 */
[----:B--2---:R0:W-:Y:S02]  /*11130*/  STS.U8 [R88+UR8+0x2f80], R11 ;  /* 0x002f800b58007988 */ /* 0x0041e40008000008 */
[----:B0-----:R-:W-:-:S05]  /*11140*/  IMAD R11, R71, UR6, RZ ;  /* 0x00000006470b7c24 */ /* 0x001fca000f8e02ff */
[----:B------:R-:W-:-:S04]  /*11150*/  IADD3 R14, P3, PT, R11, R7, RZ ;  /* 0x000000070b0e7210 */ /* 0x000fc80007f7e0ff */
[----:B------:R-:W-:-:S05]  /*11160*/  LEA.HI.X.SX32 R15, R11, R6, 0x1, P3 ;  /* 0x000000060b0f7211 */ /* 0x000fca00018f0eff */
[----:B------:R-:W-:Y:S01]  /*11170*/  @P2 IMAD.MOV.U32 R11, RZ, RZ, R15 ;  /* 0x000000ffff0b2224 */ /* 0x000fe200078e000f */
[----:B---3--:R0:W-:Y:S02]  /*11180*/  STS.U8 [R88+UR8+0x3180], R10 ;  /* 0x0031800a58007988 */ /* 0x0081e40008000008 */
[----:B0-----:R-:W-:Y:S02]  /*11190*/  @P2 IMAD.MOV.U32 R10, RZ, RZ, R14 ;  /* 0x000000ffff0a2224 */ /* 0x001fe400078e000e */
[----:B----4-:R0:W-:Y:S02]  /*111a0*/  STS.U8 [R88+UR8+0x3380], R8 ;  /* 0x0033800858007988 */ /* 0x0101e40008000008 */
[----:B0-----:R-:W-:-:S06]  /*111b0*/  PRMT R8, RZ, 0x7610, R8 ;  /* 0x00007610ff087816 */ /* 0x001fcc0000000008 */
[----:B------:R0:W2:Y:S02]  /*111c0*/  @P2 LDG.E.U8 R8, desc[UR18][R10.64] ;  /* 0x000000120a082981 */ /* 0x0000a4000c1e1100 */
[----:B0-----:R-:W-:-:S05]  /*111d0*/  IMAD R10, R72, UR6, RZ ;  /* 0x00000006480a7c24 */ /* 0x001fca000f8e02ff */
[----:B------:R-:W-:-:S04]  /*111e0*/  IADD3 R12, P3, PT, R10, R7, RZ ;  /* 0x000000070a0c7210 */ /* 0x000fc80007f7e0ff */
[----:B------:R-:W-:Y:S01]  /*111f0*/  LEA.HI.X.SX32 R13, R10, R6, 0x1, P3 ;  /* 0x000000060a0d7211 */ /* 0x000fe200018f0eff */
[----:B------:R-:W-:-:S04]  /*11200*/  @P2 IMAD.MOV.U32 R10, RZ, RZ, R12 ;  /* 0x000000ffff0a2224 */ /* 0x000fc800078e000c */
[----:B------:R-:W-:Y:S01]  /*11210*/  @P2 IMAD.MOV.U32 R11, RZ, RZ, R13 ;  /* 0x000000ffff0b2224 */ /* 0x000fe200078e000d */
[----:B------:R-:W-:Y:S04]  /*11220*/  STS.U8 [R88+UR8+0x3580], R9 ;  /* 0x0035800958007988 */ /* 0x000fe80008000008 */
[----:B--2---:R0:W-:Y:S02]  /*11230*/  STS.U8 [R88+UR8+0x3780], R8 ;  /* 0x0037800858007988 */ /* 0x0041e40008000008 */
[----:B0-----:R-:W-:-:S06]  /*11240*/  PRMT R8, RZ, 0x7610, R8 ;  /* 0x00007610ff087816 */ /* 0x001fcc0000000008 */
[----:B------:R0:W2:Y:S01]  /*11250*/  @P2 LDG.E.U8 R8, desc[UR18][R10.64] ;  /* 0x000000120a082981 */ /* 0x0000a2000c1e1100 */
[----:B------:R-:W-:-:S03]  /*11260*/  IMAD R9, R74, UR6, RZ ;  /* 0x000000064a097c24 */ /* 0x000fc6000f8e02ff */
[----:B------:R-:W-:Y:S04]  /*11270*/  STL [R1+0x24c], R16 ;  /* 0x00024c1001007387 */ /* 0x000fe80000100800 */
[----:B------:R-:W-:Y:S04]  /*11280*/  STL [R1+0x258], R14 ;  /* 0x0002580e01007387 */ /* 0x000fe80000100800 */
[----:B------:R-:W-:Y:S04]  /*11290*/  STL [R1+0x254], R15 ;  /* 0x0002540f01007387 */ /* 0x000fe80000100800 */
[----:B------:R1:W-:Y:S04]  /*112a0*/  STL [R1+0x260], R12 ;  /* 0x0002600c01007387 */ /* 0x0003e80000100800 */
[----:B------:R3:W-:Y:S01]  /*112b0*/  STL [R1+0x25c], R13 ;  /* 0x00025c0d01007387 */ /* 0x0007e20000100800 */
[----:B-1----:R-:W-:-:S04]  /*112c0*/  IADD3 R12, P3, PT, R9, R7, RZ ;  /* 0x00000007090c7210 */ /* 0x002fc80007f7e0ff */
[----:B---3--:R-:W-:Y:S01]  /*112d0*/  LEA.HI.X.SX32 R13, R9, R6, 0x1, P3 ;  /* 0x00000006090d7211 */ /* 0x008fe200018f0eff */
[----:B0-----:R-:W-:-:S04]  /*112e0*/  @P2 IMAD.MOV.U32 R10, RZ, RZ, R12 ;  /* 0x000000ffff0a2224 */ /* 0x001fc800078e000c */
[----:B------:R-:W-:Y:S01]  /*112f0*/  @P2 IMAD.MOV.U32 R11, RZ, RZ, R13 ;  /* 0x000000ffff0b2224 */ /* 0x000fe200078e000d */
[----:B--2---:R0:W-:Y:S02]  /*11300*/  STS.U8 [R88+UR8+0x3980], R8 ;  /* 0x0039800858007988 */ /* 0x0041e40008000008 */
[----:B0-----:R-:W-:-:S06]  /*11310*/  PRMT R8, RZ, 0x7610, R8 ;  /* 0x00007610ff087816 */ /* 0x001fcc0000000008 */
[----:B------:R-:W2:Y:S01]  /*11320*/  @P2 LDG.E.U8 R8, desc[UR18][R10.64] ;  /* 0x000000120a082981 */ /* 0x000ea2000c1e1100 */
[----:B------:R-:W-:-:S05]  /*11330*/  IMAD R9, R85, UR6, RZ ;  /* 0x0000000655097c24 */ /* 0x000fca000f8e02ff */
[C---:B------:R-:W-:Y:S01]  /*11340*/  IADD3 R7, P3, PT, R9.reuse, R7, RZ ;  /* 0x0000000709077210 */ /* 0x040fe20007f7e0ff */
[----:B------:R0:W-:Y:S03]  /*11350*/  STL [R1+0x268], R12 ;  /* 0x0002680c01007387 */ /* 0x0001e60000100800 */
[----:B0-----:R-:W-:Y:S02]  /*11360*/  LEA.HI.X.SX32 R12, R9, R6, 0x1, P3 ;  /* 0x00000006090c7211 */ /* 0x001fe400018f0eff */
[----:B------:R-:W-:-:S03]  /*11370*/  PRMT R6, RZ, 0x7610, R6 ;  /* 0x00007610ff067816 */ /* 0x000fc60000000006 */
[----:B------:R-:W-:Y:S01]  /*11380*/  @P2 IMAD.MOV.U32 R9, RZ, RZ, R12 ;  /* 0x000000ffff092224 */ /* 0x000fe200078e000c */
[----:B--2---:R0:W-:Y:S02]  /*11390*/  STS.U8 [R88+UR8+0x3b80], R8 ;  /* 0x003b800858007988 */ /* 0x0041e40008000008 */
[----:B0-----:R-:W-:-:S05]  /*113a0*/  @P2 IMAD.MOV.U32 R8, RZ, RZ, R7 ;  /* 0x000000ffff082224 */ /* 0x001fca00078e0007 */
[----:B------:R-:W2:Y:S04]  /*113b0*/  @P2 LDG.E.U8 R6, desc[UR18][R8.64] ;  /* 0x0000001208062981 */ /* 0x000ea8000c1e1100 */
[----:B------:R-:W-:Y:S04]  /*113c0*/  STL [R1+0x264], R13 ;  /* 0x0002640d01007387 */ /* 0x000fe80000100800 */
[----:B------:R-:W-:Y:S04]  /*113d0*/  STL [R1+0x184], R7 ;  /* 0x0001840701007387 */ /* 0x000fe80000100800 */
[----:B------:R-:W-:Y:S04]  /*113e0*/  STL [R1+0x180], R12 ;  /* 0x0001800c01007387 */ /* 0x000fe80000100800 */
[----:B--2---:R0:W-:Y:S01]  /*113f0*/  STS.U8 [R88+UR8+0x3d80], R6 ;  /* 0x003d800658007988 */ /* 0x0041e20008000008 */
[----:B------:R1:W-:Y:S06]  /*11400*/  MEMBAR.ALL.CTA ;  /* 0x0000000000007992 */ /* 0x0003ec0000008000 */
[----:B-1----:R-:W1:Y:S01]  /*11410*/  FENCE.VIEW.ASYNC.S ;  /* 0x00000000000073c6 */ /* 0x002e620000000000 */
[----:B0-----:R-:W0:Y:S08]  /*11420*/  LDC R88, c[0x0][0x3a0] ;  /* 0x0000e800ff587b82 */ /* 0x001e300000000800 */
[----:B-1----:R-:W-:Y:S01]  /*11430*/  BAR.SYNC.DEFER_BLOCKING 0x0 ;  /* 0x0000000000007b1d */ /* 0x002fe20000010000 */
[----:B0-----:R-:W-:-:S05]  /*11440*/  VIADD R88, R88, 0x3f ;  /* 0x0000003f58587836 */ /* 0x001fca0000000000 */
[C---:B------:R-:W-:Y:S02]  /*11450*/  ISETP.LT.OR P2, PT, R88.reuse, 0x40, P1 ;  /* 0x000000405800780c */ /* 0x040fe40000f41670 */
[----:B------:R-:W-:Y:S01]  /*11460*/  ISETP.GE.AND P3, PT, R88, 0x80, PT ;  /* 0x000000805800780c */ /* 0x000fe20003f66270 */
[----:B------:R-:W-:-:S00]  /*11470*/  MEMBAR.ALL.CTA ;  /* 0x0000000000007992 */ /* 0x000fc00000008000 */
[----:B------:R-:W-:Y:S06]  /*11480*/  MEMBAR.ALL.GPU ;  /* 0x0000000000007992 */ /* 0x000fec000000a000 */
[----:B------:R-:W-:-:S00]  /*11490*/  ERRBAR ;  /* 0x00000000000079ab */ /* 0x000fc00000000000 */
[----:B------:R-:W-:Y:S08]  /*114a0*/  CGAERRBAR ;  /* 0x00000000000075ab */ /* 0x000ff00000000000 */
[----:B------:R-:W-:Y:S06]  /*114b0*/  UCGABAR_ARV ;  /* 0x00000000000079c7 */ /* 0x000fec0008000000 */
[----:B------:R-:W-:Y:S01]  /*114c0*/  UCGABAR_WAIT ;  /* 0x0000000000007dc7 */ /* 0x000fe20008000000 */
[----:B------:R-:W-:Y:S01]  /*114d0*/  CCTL.IVALL ;  /* 0x00000000ff00798f */ /* 0x000fe20002000000 */
[----:B------:R-:W-:Y:S05]  /*114e0*/  @P2 BRA `(.L_x_12) ;  /* 0x0000000000802947 */ /* 0x000fea0003800000 */
[----:B------:R-:W-:Y:S02]  /*114f0*/  UIADD3 UR4, UPT, UPT, UR8, 0x8000, URZ ;  /* 0x0000800008047890 */ /* 0x000fe4000fffe0ff */
[----:B------:R-:W-:Y:S02]  /*11500*/  USHF.R.U32.HI UR6, URZ, 0x4, UR8 ;  /* 0x00000004ff067899 */ /* 0x000fe40008011608 */
[----:B------:R-:W-:Y:S02]  /*11510*/  USHF.R.U32.HI UR4, URZ, 0x4, UR4 ;  /* 0x00000004ff047899 */ /* 0x000fe40008011604 */
[----:B------:R-:W-:Y:S02]  /*11520*/  USGXT.U32 UR6, UR6, 0xe ;  /* 0x0000000e0606789a */ /* 0x000fe40008000000 */
[----:B------:R-:W-:Y:S01]  /*11530*/  USGXT.U32 UR4, UR4, 0xe ;  /* 0x0000000e0404789a */ /* 0x000fe20008000000 */
[----:B------:R-:W-:Y:S01]  /*11540*/  UMOV UR12, 0x100 ;  /* 0x00000100000c7882 */ /* 0x000fe20000000000 */
[----:B------:R-:W-:Y:S01]  /*11550*/  UMOV UR13, 0x40004040 ;  /* 0x40004040000d7882 */ /* 0x000fe20000000000 */
[----:B------:R-:W-:Y:S01]  /*11560*/  UMOV UR14, 0xfffffffe ;  /* 0xfffffffe000e7882 */ /* 0x000fe20000000000 */
[----:B------:R-:W-:Y:S01]  /*11570*/  UMOV UR15, 0x7fffbfdf ;  /* 0x7fffbfdf000f7882 */ /* 0x000fe20000000000 */
[----:B------:R-:W-:Y:S01]  /*11580*/  UMOV UR7, URZ ;  /* 0x000000ff00077c82 */ /* 0x000fe20008000000 */
[----:B------:R-:W-:Y:S01]  /*11590*/  UMOV UR5, URZ ;  /* 0x000000ff00057c82 */ /* 0x000fe20008000000 */
[----:B------:R-:W-:-:S02]  /*115a0*/  UIADD3.64 UR14, UPT, UPT, UR6, -UR14, URZ ;  /* 0x8000000e060e7297 */ /* 0x000fc4000fffe0ff */
[----:B------:R-:W-:Y:S02]  /*115b0*/  UIADD3.64 UR12, UPT, UPT, UR4, UR12, URZ ;  /* 0x0000000c040c7297 */ /* 0x000fe4000fffe0ff */
[----:B------:R-:W-:Y:S02]  /*115c0*/  UIADD3 UR11, UPT, UPT, UR20, 0x100, URZ ;  /* 0x00000100140b7890 */ /* 0x000fe4000fffe0ff */
[----:B------:R-:W-:Y:S01]  /*115d0*/  UIADD3 UR21, UPT, UPT, UR20, 0x100, URZ ;  /* 0x0000010014157890 */ /* 0x000fe2000fffe0ff */
[----:B------:R-:W-:Y:S01]  /*115e0*/  UMOV UR16, 0x0 ;  /* 0x0000000000107882 */ /* 0x000fe20000000000 */
[----:B------:R-:W-:Y:S01]  /*115f0*/  UMOV UR17, 0x10408490 ;  /* 0x1040849000117882 */ /* 0x000fe20000000000 */
[----:B------:R-:W-:Y:S01]  /*11600*/  UMOV UR7, 0x80004020 ;  /* 0x8000402000077882 */ /* 0x000fe20000000000 */
[----:B------:R-:W-:Y:S01]  /*11610*/  UMOV UR5, 0x40004040 ;  /* 0x4000404000057882 */ /* 0x000fe20000000000 */
[----:B------:R-:W-:Y:S01]  /*11620*/  UMOV UR22, 0x0 ;  /* 0x0000000000167882 */ /* 0x000fe20000000000 */
[----:B------:R-:W-:Y:S01]  /*11630*/  UMOV UR23, 0x10408490 ;  /* 0x1040849000177882 */ /* 0x000fe20000000000 */
[----:B------:R-:W-:Y:S01]  /*11640*/  UMOV UR24, 0x0 ;  /* 0x0000000000187882 */ /* 0x000fe20000000000 */
[----:B------:R-:W-:Y:S01]  /*11650*/  UMOV UR25, 0x10408490 ;  /* 0x1040849000197882 */ /* 0x000fe20000000000 */
[----:B------:R0:W-:Y:S01]  /*11660*/  UTCQMMA.2CTA gdesc[UR4], gdesc[UR6], tmem[UR20], tmem[UR16], idesc[UR17], !UPT ;  /* 0x00ff1006040075ea */ /* 0x0001e2000fa00314 */
[----:B------:R-:W-:Y:S01]  /*11670*/  UMOV UR26, 0x0 ;  /* 0x00000000001a7882 */ /* 0x000fe20000000000 */
[----:B------:R-:W-:Y:S01]  /*11680*/  UMOV UR27, 0x10408490 ;  /* 0x10408490001b7882 */ /* 0x000fe20000000000 */
[----:B------:R0:W-:Y:S01]  /*11690*/  UTCQMMA.2CTA gdesc[UR12], gdesc[UR14], tmem[UR20], tmem[UR22], idesc[UR23], UPT ;  /* 0x00ff160e0c0075ea */ /* 0x0001e2000ba00314 */
[----:B------:R-:W-:Y:S01]  /*116a0*/  UMOV UR28, 0x3 ;  /* 0x00000003001c7882 */ /* 0x000fe20000000000 */
[----:B------:R0:W-:Y:S01]  /*116b0*/  UTCQMMA.2CTA gdesc[UR4], gdesc[UR6], tmem[UR11], tmem[UR24], idesc[UR25], !UPT ;  /* 0x00ff1806040075ea */ /* 0x0001e2000fa0030b */
[----:B------:R0:W-:Y:S01]  /*116c0*/  UTCQMMA.2CTA gdesc[UR12], gdesc[UR14], tmem[UR21], tmem[UR26], idesc[UR27], UPT ;  /* 0x00ff1a0e0c0075ea */ /* 0x0001e2000ba00315 */
[----:B------:R0:W-:Y:S01]  /*116d0*/  UTCBAR.2CTA.MULTICAST [UR10], URZ, UR28 ;  /* 0x000000ff0a0073e9 */ /* 0x0001e2000820081c */
[----:B------:R-:W-:Y:S01]  /*116e0*/  NOP ;  /* 0x0000000000007918 */ /* 0x000fe20000000000 */
.L_x_12:
[----:B0-----:R-:W-:Y:S01]  /*116f0*/  UMOV UR4, URZ ;  /* 0x000000ff00047c82 */ /* 0x001fe20008000000 */
[----:B------:R-:W-:Y:S05]  /*11700*/  @!P3 BRA `(.L_x_13) ;  /* 0x000000900000b947 */ /* 0x000fea0003800000 */
[----:B------:R-:W-:Y:S01]  /*11710*/  SHF.R.S32.HI R6, RZ, 0x1f, R88 ;  /* 0x0000001fff067819 */ /* 0x000fe20000011458 */
[----:B------:R-:W-:Y:S01]  /*11720*/  UIADD3 UR4, UPT, UPT, UR8, 0xa000, URZ ;  /* 0x0000a00008047890 */ /* 0x000fe2000fffe0ff */
[----:B-----5:R-:W-:Y:S01]  /*11730*/  IMAD.SHL.U32 R4, R4, 0x40, RZ ;  /* 0x0000004004047824 */ /* 0x020fe200078e00ff */
[----:B------:R-:W-:Y:S01]  /*11740*/  UIADD3 UR5, UPT, UPT, UR8, 0x4000, URZ ;  /* 0x0000400008057890 */ /* 0x000fe2000fffe0ff */
[----:B------:R-:W-:Y:S01]  /*11750*/  LEA.HI R6, R6, R88, RZ, 0x6 ;  /* 0x0000005806067211 */ /* 0x000fe200078f30ff */
[----:B------:R-:W-:Y:S01]  /*11760*/  USHF.R.U32.HI UR4, URZ, 0x4, UR4 ;  /* 0x00000004ff047899 */ /* 0x000fe20008011604 */
[----:B------:R-:W-:Y:S01]  /*11770*/  IMAD.SHL.U32 R5, R5, 0x40, RZ ;  /* 0x0000004005057824 */ /* 0x000fe200078e00ff */
[----:B------:R-:W-:Y:S01]  /*11780*/  USHF.R.U32.HI UR5, URZ, 0x4, UR5 ;  /* 0x00000004ff057899 */ /* 0x000fe20008011605 */
[----:B------:R-:W-:Y:S01]  /*11790*/  SHF.R.S32.HI R6, RZ, 0x6, R6 ;  /* 0x00000006ff067819 */ /* 0x000fe20000011406 */
[----:B------:R-:W-:Y:S01]  /*117a0*/  USGXT.U32 UR4, UR4, 0xe ;  /* 0x0000000e0404789a */ /* 0x000fe20008000000 */
[----:B------:R-:W-:Y:S01]  /*117b0*/  SHF.R.S32.HI R8, RZ, 0x1f, R4 ;  /* 0x0000001fff087819 */ /* 0x000fe20000011404 */
[----:B------:R-:W-:Y:S01]  /*117c0*/  USGXT.U32 UR6, UR5, 0xe ;  /* 0x0000000e0506789a */ /* 0x000fe20008000000 */
[----:B------:R-:W-:Y:S01]  /*117d0*/  VIMNMX R6, PT, PT, R6, 0x2, !PT ;  /* 0x0000000206067848 */ /* 0x000fe20007fe0100 */
[----:B------:R-:W-:Y:S01]  /*117e0*/  UMOV UR16, 0xfffffffe ;  /* 0xfffffffe00107882 */ /* 0x000fe20000000000 */
[----:B------:R-:W-:Y:S01]  /*117f0*/  UMOV UR17, 0x7fffbfdf ;  /* 0x7fffbfdf00117882 */ /* 0x000fe20000000000 */
[----:B------:R-:W-:Y:S01]  /*11800*/  UMOV UR7, URZ ;  /* 0x000000ff00077c82 */ /* 0x000fe20008000000 */
[----:B------:R-:W-:Y:S01]  /*11810*/  UMOV UR14, 0x100 ;  /* 0x00000100000e7882 */ /* 0x000fe20000000000 */
[----:B------:R-:W-:Y:S01]  /*11820*/  VIADD R7, R6, 0xfffffffe ;  /* 0xfffffffe06077836 */ /* 0x000fe20000000000 */
[----:B------:R-:W-:Y:S01]  /*11830*/  UMOV UR15, 0x40004040 ;  /* 0x40004040000f7882 */ /* 0x000fe20000000000 */
[----:B------:R-:W-:Y:S01]  /*11840*/  IMAD.MOV.U32 R6, RZ, RZ, RZ ;  /* 0x000000ffff067224 */ /* 0x000fe200078e00ff */
[----:B------:R-:W-:Y:S01]  /*11850*/  UMOV UR5, URZ ;  /* 0x000000ff00057c82 */ /* 0x000fe20008000000 */
[----:B------:R-:W-:Y:S01]  /*11860*/  UIADD3.64 UR16, UPT, UPT, UR6, -UR16, URZ ;  /* 0x8000001006107297 */ /* 0x000fe2000fffe0ff */
[----:B------:R0:W-:Y:S01]  /*11870*/  STL [R1+0x63c], R7 ;  /* 0x00063c0701007387 */ /* 0x0001e20000100800 */
[----:B------:R-:W-:Y:S01]  /*11880*/  UMOV UR11, 0x1 ;  /* 0x00000001000b7882 */ /* 0x000fe20000000000 */
[----:B------:R-:W-:-:S02]  /*11890*/  UIADD3.64 UR14, UPT, UPT, UR4, UR14, URZ ;  /* 0x0000000e040e7297 */ /* 0x000fc4000fffe0ff */
[----:B------:R1:W-:Y:S01]  /*118a0*/  STL [R1+0x568], RZ ;  /* 0x000568ff01007387 */ /* 0x0003e20000100800 */
[----:B------:R-:W-:Y:S01]  /*118b0*/  UMOV UR12, UR4 ;  /* 0x00000004000c7c82 */ /* 0x000fe20008000000 */
[----:B------:R-:W-:Y:S01]  /*118c0*/  UMOV UR13, 0x40004040 ;  /* 0x40004040000d7882 */ /* 0x000fe20000000000 */
[----:B------:R-:W-:Y:S01]  /*118d0*/  UMOV UR7, 0x80004020 ;  /* 0x8000402000077882 */ /* 0x000fe20000000000 */
[----:B0-----:R-:W-:-:S07]  /*118e0*/  SHF.R.S32.HI R7, RZ, 0x1f, R5 ;  /* 0x0000001fff077819 */ /* 0x001fce0000011405 */
.L_x_16:
[----:B------:R-:W2:Y:S01]  /*118f0*/  LDL R10, [R1+0x568] ;  /* 0x00056800010a7983 */ /* 0x000ea20000100800 */
[----:B------:R-:W-:Y:S01]  /*11900*/  IMAD.U32 R6, R6, -0x80000000, RZ ;  /* 0x8000000006067824 */ /* 0x000fe200078e00ff */
[----:B0-----:R-:W0:Y:S02]  /*11910*/  LDC R8, c[0x0][0x3a0] ;  /* 0x0000e800ff087b82 */ /* 0x001e240000000800 */
[----:B------:R-:W3:Y:S04]  /*11920*/  LDL.LU R9, [R1+0x40] ;  /* 0x0000400001097983 */ /* 0x000ee80000300800 */
[----:B------:R-:W4:Y:S01]  /*11930*/  LDL.LU R7, [R1+0x38] ;  /* 0x0000380001077983 */ /* 0x000f220000300800 */
[----:B-----5:R-:W5:Y:S01]  /*11940*/  SYNCS.PHASECHK.TRANS64.TRYWAIT P6, [UR10], R6 ;  /* 0x00000006ff0075a7 */ /* 0x020f6200080c110a */
[----:B--2---:R-:W-:Y:S01]  /*11950*/  VIADD R10, R10, 0x1 ;  /* 0x000000010a0a7836 */ /* 0x004fe20000000000 */
[----:B---3--:R-:W-:-:S04]  /*11960*/  IADD3 R9, P5, PT, R4, R9, RZ ;  /* 0x0000000904097210 */ /* 0x008fc80007fbe0ff */
[----:B------:R2:W-:Y:S01]  /*11970*/  STL [R1+0x570], R10 ;  /* 0x0005700a01007387 */ /* 0x0005e20000100800 */
[----:B0-----:R-:W-:Y:S01]  /*11980*/  IMAD R8, R10, -0x40, R8 ;  /* 0xffffffc00a087824 */ /* 0x001fe200078e0208 */
[----:B----4-:R-:W-:Y:S02]  /*11990*/  IADD3 R7, P4, PT, R4, R7, RZ ;  /* 0x0000000704077210 */ /* 0x010fe40007f9e0ff */
[----:B------:R2:W-:Y:S02]  /*119a0*/  STL [R1+0x40], R9 ;  /* 0x0000400901007387 */ /* 0x0005e40000100800 */
[C---:B------:R-:W-:Y:S02]  /*119b0*/  ISETP.GT.AND P2, PT, R8.reuse, 0x1, PT ;  /* 0x000000010800780c */ /* 0x040fe40003f44270 */
[----:B------:R2:W-:Y:S01]  /*119c0*/  STL [R1+0x38], R7 ;  /* 0x0000380701007387 */ /* 0x0005e20000100800 */
[----:B------:R-:W-:Y:S01]  /*119d0*/  ISETP.GT.AND P3, PT, R8, 0x2, PT ;  /* 0x000000020800780c */ /* 0x000fe20003f64270 */
[----:B-----5:R-:W-:-:S12]  /*119e0*/  @!P6 BRA `(.L_x_14) ;  /* 0x0000021000f4e947 */ /* 0x020fd80003800000 */
.L_x_24:
[----:B------:R-:W3:Y:S04]  /*119f0*/  LDL.LU R6, [R1+0x34] ;  /* 0x0000340001067983 */ /* 0x000ee80000300800 */
[----:B--2---:R-:W2:Y:S04]  /*11a00*/  LDL R7, [R1+0x38] ;  /* 0x0000380001077983 */ /* 0x004ea80000100800 */
[----:B------:R-:W4:Y:S04]  /*11a10*/  LDL.LU R9, [R1+0x48] ;  /* 0x0000480001097983 */ /* 0x000f280000300800 */
[----:B------:R0:W-:Y:S04]  /*11a20*/  STL [R1+0xd1c], R85 ;  /* 0x000d1c5501007387 */ /* 0x0001e80000100800 */
[----:B0-----:R-:W4:Y:S04]  /*11a30*/  LDL.LU R85, [R1+0x44] ;  /* 0x0000440001557983 */ /* 0x001f280000300800 */
[----:B------:R-:W-:Y:S04]  /*11a40*/  STL [R1+0xd18], R83 ;  /* 0x000d185301007387 */ /* 0x000fe80000100800 */
[----:B------:R0:W-:Y:S04]  /*11a50*/  STL [R1+0xd14], R81 ;  /* 0x000d145101007387 */ /* 0x0001e80000100800 */
[----:B0-----:R-:W4:Y:S04]  /*11a60*/  LDL.LU R81, [R1+0x58] ;  /* 0x0000580001517983 */ /* 0x001f280000300800 */
[----:B------:R0:W-:Y:S04]  /*11a70*/  STL [R1+0xd10], R79 ;  /* 0x000d104f01007387 */ /* 0x0001e80000100800 */
[----:B0-----:R-:W4:Y:S04]  /*11a80*/  LDL R79, [R1+0x40] ;  /* 0x00004000014f7983 */ /* 0x001f280000100800 */
[----:B------:R-:W-:Y:S04]  /*11a90*/  STL [R1+0xd0c], R69 ;  /* 0x000d0c4501007387 */ /* 0x000fe80000100800 */
[----:B------:R-:W-:Y:S04]  /*11aa0*/  STL [R1+0xd08], R71 ;  /* 0x000d084701007387 */ /* 0x000fe80000100800 */
[----:B------:R-:W-:Y:S04]  /*11ab0*/  STL [R1+0xd04], R73 ;  /* 0x000d044901007387 */ /* 0x000fe80000100800 */
[----:B------:R0:W-:Y:S04]  /*11ac0*/  STL [R1+0xd00], R75 ;  /* 0x000d004b01007387 */ /* 0x0001e80000100800 */
[----:B0-----:R-:W4:Y:S04]  /*11ad0*/  LDL.LU R75, [R1+0x3c] ;  /* 0x00003c00014b7983 */ /* 0x001f280000300800 */
[----:B------:R0:W-:Y:S04]  /*11ae0*/  STL [R1+0xcfc], R77 ;  /* 0x000cfc4d01007387 */ /* 0x0001e80000100800 */
[----:B0-----:R-:W4:Y:S01]  /*11af0*/  LDL.LU R77, [R1+0x50] ;  /* 0x00005000014d7983 */ /* 0x001f220000300800 */
[----:B------:R-:W-:-:S02]  /*11b00*/  PRMT R22, RZ, 0x7610, R22 ;  /* 0x00007610ff167816 */ /* 0x000fc40000000016 */
[----:B------:R-:W-:Y:S01]  /*11b10*/  PRMT R14, RZ, 0x7610, R14 ;  /* 0x00007610ff0e7816 */ /* 0x000fe2000000000e */
[----:B------:R-:W-:Y:S04]  /*11b20*/  STL [R1+0xcf8], R78 ;  /* 0x000cf84e01007387 */ /* 0x000fe80000100800 */
[----:B------:R-:W-:Y:S04]  /*11b30*/  STL [R1+0xcf4], R76 ;  /* 0x000cf44c01007387 */ /* 0x000fe80000100800 */
[----:B------:R-:W-:Y:S04]  /*11b40*/  STL [R1+0xcf0], R74 ;  /* 0x000cf04a01007387 */ /* 0x000fe80000100800 */
[----:B------:R-:W-:Y:S04]  /*11b50*/  STL [R1+0xcec], R72 ;  /* 0x000cec4801007387 */ /* 0x000fe80000100800 */
[----:B------:R0:W-:Y:S02]  /*11b60*/  STL [R1+0xcd4], R0 ;  /* 0x000cd40001007387 */ /* 0x0001e40000100800 */
[----:B0-----:R-:W-:-:S02]  /*11b70*/  SHF.R.S32.HI R0, RZ, 0x1f, R4 ;  /* 0x0000001fff007819 */ /* 0x001fc40000011404 */
[----:B------:R-:W-:-:S03]  /*11b80*/  PRMT R54, RZ, 0x7610, R54 ;  /* 0x00007610ff367816 */ /* 0x000fc60000000036 */
[----:B---3--:R-:W-:Y:S01]  /*11b90*/  IMAD.X R6, R0, 0x1, R6, P4 ;  /* 0x0000000100067824 */ /* 0x008fe200020e0606 */
[----:B------:R-:W-:-:S04]  /*11ba0*/  ISETP.GT.AND P4, PT, R8, 0x3, PT ;  /* 0x000000030800780c */ /* 0x000fc80003f84270 */
[-C--:B--2---:R-:W-:Y:S01]  /*11bb0*/  @P2 LOP3.LUT R7, R7, R6.reuse, RZ, 0x3c, !PT ;  /* 0x0000000607072212 */ /* 0x084fe200078e3cff */
[----:B------:R0:W-:Y:S03]  /*11bc0*/  STL [R1+0x34], R6 ;  /* 0x0000340601007387 */ /* 0x0001e60000100800 */
[----:B0-----:R-:W-:-:S04]  /*11bd0*/  @P2 LOP3.LUT R6, R7, R6, RZ, 0x3c, !PT ;  /* 0x0000000607062212 */ /* 0x001fc800078e3cff */
[----:B------:R-:W-:-:S05]  /*11be0*/  @P2 LOP3.LUT R7, R7, R6, RZ, 0x3c, !PT ;  /* 0x0000000607072212 */ /* 0x000fca00078e3cff */
[----:B------:R0:W2:Y:S01]  /*11bf0*/  @P2 LDG.E.U8 R22, desc[UR18][R6.64] ;  /* 0x0000001206162981 */ /* 0x0000a2000c1e1100 */
[----:B----4-:R-:W-:-:S05]  /*11c00*/  IADD3 R9, P2, PT, R4, R9, RZ ;  /* 0x0000000904097210 */ /* 0x010fca0007f5e0ff */
[C---:B------:R-:W-:Y:S02]  /*11c10*/  IMAD.X R85, R0.reuse, 0x1, R85, P2 ;  /* 0x0000000100557824 */ /* 0x040fe400010e0655 */
[----:B0-----:R-:W-:Y:S02]  /*11c20*/  @P3 IMAD.MOV.U32 R6, RZ, RZ, R79 ;  /* 0x000000ffff063224 */ /* 0x001fe400078e004f */
[----:B------:R-:W-:-:S04]  /*11c30*/  IMAD.X R75, R0, 0x1, R75, P5 ;  /* 0x00000001004b7824 */ /* 0x000fc800028e064b */
[----:B------:R-:W-:Y:S01]  /*11c40*/  @P3 IMAD.MOV.U32 R7, RZ, RZ, R75 ;  /* 0x000000ffff073224 */ /* 0x000fe200078e004b */
[----:B------:R0:W-:Y:S04]  /*11c50*/  STL [R1+0x3c], R75 ;  /* 0x00003c4b01007387 */ /* 0x0001e80000100800 */
[----:B------:R-:W3:Y:S04]  /*11c60*/  LDL.LU R72, [R1+0x54] ;  /* 0x0000540001487983 */ /* 0x000ee80000300800 */
[----:B------:R4:W2:Y:S01]  /*11c70*/  @P3 LDG.E.U8 R14, desc[UR18][R6.64] ;  /* 0x00000012060e3981 */ /* 0x0008a2000c1e1100 */
[----:B------:R-:W-:-:S02]  /*11c80*/  IADD3 R77, P6, PT, R4, R77, RZ ;  /* 0x0000004d044d7210 */ /* 0x000fc40007fde0ff */
[----:B------:R-:W-:Y:S01]  /*11c90*/  IADD3 R81, P3, PT, R4, R81, RZ ;  /* 0x0000005104517210 */ /* 0x000fe20007f7e0ff */
[----:B0-----:R-:W2:Y:S04]  /*11ca0*/  LDL.LU R75, [R1+0x60] ;  /* 0x00006000014b7983 */ /* 0x001ea80000300800 */
[----:B------:R-:W-:Y:S01]  /*11cb0*/  STL [R1+0x48], R9 ;  /* 0x0000480901007387 */ /* 0x000fe20000100800 */
[----:B----4-:R-:W-:-:S03]  /*11cc0*/  @P4 IMAD.MOV.U32 R6, RZ, RZ, R9 ;  /* 0x000000ffff064224 */ /* 0x010fc600078e0009 */
[----:B------:R0:W-:Y:S01]  /*11cd0*/  STL [R1+0x44], R85 ;  /* 0x0000445501007387 */ /* 0x0001e20000100800 */
[----:B------:R-:W-:-:S03]  /*11ce0*/  @P4 IMAD.MOV.U32 R7, RZ, RZ, R85 ;  /* 0x000000ffff074224 */ /* 0x000fc600078e0055 */
[----:B------:R-:W4:Y:S04]  /*11cf0*/  LDL.LU R79, [R1+0x5c] ;  /* 0x00005c00014f7983 */ /* 0x000f280000300800 */
[----:B------:R-:W-:Y:S04]  /*11d00*/  STL [R1+0x50], R77 ;  /* 0x0000504d01007387 */ /* 0x000fe80000100800 */
[----:B0-----:R-:W2:Y:S04]  /*11d10*/  LDL.LU R85, [R1+0x68] ;  /* 0x0000680001557983 */ /* 0x001ea80000300800 */
[----:B------:R-:W-:Y:S04]  /*11d20*/  STL [R1+0x58], R81 ;  /* 0x0000585101007387 */ /* 0x000fe80000100800 */
[----:B------:R-:W2:Y:S04]  /*11d30*/  LDL.LU R9, [R1+0x70] ;  /* 0x0000700001097983 */ /* 0x000ea80000300800 */
[----:B------:R0:W2:Y:S04]  /*11d40*/  @P4 LDG.E.U8 R54, desc[UR18][R6.64] ;  /* 0x0000001206364981 */ /* 0x0000a8000c1e1100 */
[----:B------:R-:W2:Y:S01]  /*11d50*/  LDL.LU R7, [R1+0x4c] ;  /* 0x00004c0001077983 */ /* 0x000ea20000300800 */
[----:B------:R-:W-:-:S02]  /*11d60*/  ISETP.GT.AND P5, PT, R8, 0x4, PT ;  /* 0x000000040800780c */ /* 0x000fc40003fa4270 */
[----:B------:R-:W-:Y:S02]  /*11d70*/  ISETP.GT.AND P2, PT, R8, 0x5, PT ;  /* 0x000000050800780c */ /* 0x000fe40003f44270 */
[----:B------:R-:W-:-:S09]  /*11d80*/  PRMT R35, RZ, 0x7610, R35 ;  /* 0x00007610ff237816 */ /* 0x000fd20000000023 */
[----:B0-----:R-:W-:Y:S01]  /*11d90*/  @P5 IMAD.MOV.U32 R6, RZ, RZ, R77 ;  /* 0x000000ffff065224 */ /* 0x001fe200078e004d */
[----:B------:R-:W-:Y:S02]  /*11da0*/  PRMT R34, RZ, 0x7610, R34 ;  /* 0x00007610ff227816 */ /* 0x000fe40000000022 */
[----:B------:R-:W-:Y:S01]  /*11db0*/  PRMT R68, RZ, 0x7610, R68 ;  /* 0x00007610ff447816 */ /* 0x000fe20000000044 */
[----:B---3--:R-:W-:Y:S01]  /*11dc0*/  IMAD.X R72, R0, 0x1, R72, P3 ;  /* 0x0000000100487824 */ /* 0x008fe200018e0648 */
[----:B------:R-:W-:Y:S01]  /*11dd0*/  ISETP.GT.AND P3, PT, R8, 0x6, PT ;  /* 0x000000060800780c */ /* 0x000fe20003f64270 */
[----:B--2---:R-:W-:-:S05]  /*11de0*/  IMAD.X R7, R0, 0x1, R7, P6 ;  /* 0x0000000100077824 */ /* 0x004fca00030e0607 */
[----:B------:R0:W2:Y:S01]  /*11df0*/  @P5 LDG.E.U8 R35, desc[UR18][R6.64] ;  /* 0x0000001206235981 */ /* 0x0000a2000c1e1100 */
[----:B------:R-:W-:-:S03]  /*11e00*/  IADD3 R75, P5, PT, R4, R75, RZ ;  /* 0x0000004b044b7210 */ /* 0x000fc60007fbe0ff */
[----:B------:R3:W-:Y:S02]  /*11e10*/  STL [R1+0x4c], R7 ;  /* 0x00004c0701007387 */ /* 0x0007e40000100800 */
[----:B----4-:R-:W-:Y:S02]  /*11e20*/  IMAD.X R79, R0, 0x1, R79, P5 ;  /* 0x00000001004f7824 */ /* 0x010fe400028e064f */
[----:B0-----:R-:W-:Y:S01]  /*11e30*/  @P2 IMAD.MOV.U32 R6, RZ, RZ, R81 ;  /* 0x000000ffff062224 */ /* 0x001fe200078e0051 */
[----:B------:R0:W-:Y:S01]  /*11e40*/  STL [R1+0x54], R72 ;  /* 0x0000544801007387 */ /* 0x0001e20000100800 */
[----:B---3--:R-:W-:-:S03]  /*11e50*/  @P2 IMAD.MOV.U32 R7, RZ, RZ, R72 ;  /* 0x000000ffff072224 */ /* 0x008fc600078e0048 */
[----:B------:R-:W3:Y:S01]  /*11e60*/  LDL.LU R77, [R1+0x6c] ;  /* 0x00006c00014d7983 */ /* 0x000ee20000300800 */
[C---:B------:R-:W-:Y:S02]  /*11e70*/  IADD3 R85, P6, PT, R4.reuse, R85, RZ ;  /* 0x0000005504557210 */ /* 0x040fe40007fde0ff */
[----:B------:R-:W-:Y:S01]  /*11e80*/  IADD3 R9, P5, PT, R4, R9, RZ ;  /* 0x0000000904097210 */ /* 0x000fe20007fbe0ff */
[----:B------:R4:W2:Y:S04]  /*11e90*/  @P2 LDG.E.U8 R34, desc[UR18][R6.64] ;  /* 0x0000001206222981 */ /* 0x0008a8000c1e1100 */
[----:B0-----:R-:W2:Y:S04]  /*11ea0*/  LDL.LU R72, [R1+0x78] ;  /* 0x0000780001487983 */ /* 0x001ea80000300800 */
[----:B------:R-:W-:Y:S01]  /*11eb0*/  STL [R1+0x60], R75 ;  /* 0x0000604b01007387 */ /* 0x000fe20000100800 */
[----:B----4-:R-:W-:-:S02]  /*11ec0*/  @P3 IMAD.MOV.U32 R6, RZ, RZ, R75 ;  /* 0x000000ffff063224 */ /* 0x010fc400078e004b */
[----:B------:R-:W-:Y:S01]  /*11ed0*/  @P3 IMAD.MOV.U32 R7, RZ, RZ, R79 ;  /* 0x000000ffff073224 */ /* 0x000fe200078e004f */
[----:B------:R0:W-:Y:S04]  /*11ee0*/  STL [R1+0x5c], R79 ;  /* 0x00005c4f01007387 */ /* 0x0001e80000100800 */
[----:B------:R4:W2:Y:S04]  /*11ef0*/  @P3 LDG.E.U8 R68, desc[UR18][R6.64] ;  /* 0x0000001206443981 */ /* 0x0008a8000c1e1100 */
[----:B0-----:R-:W2:Y:S04]  /*11f00*/  LDL.LU R79, [R1+0x74] ;  /* 0x00007400014f7983 */ /* 0x001ea80000300800 */
[----:B------:R0:W-:Y:S01]  /*11f10*/  STL [R1+0x68], R85 ;  /* 0x0000685501007387 */ /* 0x0001e20000100800 */
[----:B----4-:R-:W-:-:S03]  /*11f20*/  IMAD.MOV.U32 R7, RZ, RZ, R85 ;  /* 0x000000ffff077224 */ /* 0x010fc600078e0055 */
[----:B------:R-:W4:Y:S04]  /*11f30*/  LDL.LU R81, [R1+0x80] ;  /* 0x0000800001517983 */ /* 0x000f280000300800 */
[----:B------:R-:W-:Y:S04]  /*11f40*/  STL [R1+0x70], R9 ;  /* 0x0000700901007387 */ /* 0x000fe80000100800 */
[----:B------:R-:W2:Y:S04]  /*11f50*/  LDL.LU R75, [R1+0x88] ;  /* 0x00008800014b7983 */ /* 0x000ea80000300800 */
[----:B0-----:R-:W2:Y:S04]  /*11f60*/  LDL.LU R85, [R1+0xd1c] ;  /* 0x000d1c0001557983 */ /* 0x001ea80000300800 */
[----:B------:R-:W2:Y:S01]  /*11f70*/  LDL.LU R6, [R1+0x64] ;  /* 0x0000640001067983 */ /* 0x000ea20000300800 */
[----:B------:R-:W-:-:S02]  /*11f80*/  ISETP.GT.AND P4, PT, R8, 0x7, PT ;  /* 0x000000070800780c */ /* 0x000fc40003f84270 */
[----:B------:R-:W-:Y:S01]  /*11f90*/  PRMT R83, RZ, 0x7610, R83 ;  /* 0x00007610ff537816 */ /* 0x000fe20000000053 */
[----:B--2---:R-:W-:-:S10]  /*11fa0*/  IMAD.X R6, R0, 0x1, R6, P6 ;  /* 0x0000000100067824 */ /* 0x004fd400030e0606 */
[-C--:B------:R-:W-:Y:S01]  /*11fb0*/  @P4 LOP3.LUT R7, R7, R6.reuse, RZ, 0x3c, !PT ;  /* 0x0000000607074212 */ /* 0x080fe200078e3cff */
[----:B------:R0:W-:Y:S03]  /*11fc0*/  STL [R1+0x64], R6 ;  /* 0x0000640601007387 */ /* 0x0001e60000100800 */
[----:B0-----:R-:W-:-:S04]  /*11fd0*/  @P4 LOP3.LUT R6, R7, R6, RZ, 0x3c, !PT ;  /* 0x0000000607064212 */ /* 0x001fc800078e3cff */
[----:B------:R-:W-:-:S05]  /*11fe0*/  @P4 LOP3.LUT R7, R7, R6, RZ, 0x3c, !PT ;  /* 0x0000000607074212 */ /* 0x000fca00078e3cff */
[----:B------:R0:W2:Y:S01]  /*11ff0*/  @P4 LDG.E.U8 R83, desc[UR18][R6.64] ;  /* 0x0000001206534981 */ /* 0x0000a2000c1e1100 */
[C---:B------:R-:W-:Y:S02]  /*12000*/  ISETP.GT.AND P2, PT, R8.reuse, 0x8, PT ;  /* 0x000000080800780c */ /* 0x040fe40003f44270 */
[----:B------:R-:W-:Y:S01]  /*12010*/  ISETP.GT.AND P3, PT, R8, 0x9, PT ;  /* 0x000000090800780c */ /* 0x000fe20003f64270 */
[----:B---3--:R-:W-:Y:S01]  /*12020*/  IMAD.X R77, R0, 0x1, R77, P5 ;  /* 0x00000001004d7824 */ /* 0x008fe200028e064d */
[----:B------:R-:W-:Y:S02]  /*12030*/  IADD3 R72, P5, PT, R4, R72, RZ ;  /* 0x0000004804487210 */ /* 0x000fe40007fbe0ff */
[----:B------:R-:W-:Y:S02]  /*12040*/  PRMT R59, RZ, 0x7610, R59 ;  /* 0x00007610ff3b7816 */ /* 0x000fe4000000003b */
[----:B------:R3:W-:Y:S01]  /*12050*/  STL [R1+0x6c], R77 ;  /* 0x00006c4d01007387 */ /* 0x0007e20000100800 */
[----:B------:R-:W-:Y:S01]  /*12060*/  IMAD.X R79, R0, 0x1, R79, P5 ;  /* 0x00000001004f7824 */ /* 0x000fe200028e064f */
[----:B----4-:R-:W-:-:S03]  /*12070*/  IADD3 R81, P6, PT, R4, R81, RZ ;  /* 0x0000005104517210 */ /* 0x010fc60007fde0ff */
[----:B0-----:R-:W-:Y:S02]  /*12080*/  @P2 IMAD.MOV.U32 R6, RZ, RZ, R9 ;  /* 0x000000ffff062224 */ /* 0x001fe400078e0009 */
[----:B------:R-:W-:Y:S02]  /*12090*/  @P2 IMAD.MOV.U32 R7, RZ, RZ, R77 ;  /* 0x000000ffff072224 */ /* 0x000fe400078e004d */
[----:B---3--:R-:W3:Y:S01]  /*120a0*/  LDL.LU R77, [R1+0x84] ;  /* 0x00008400014d7983 */ /* 0x008ee20000300800 */
[----:B------:R-:W-:-:S03]  /*120b0*/  PRMT R21, RZ, 0x7610, R21 ;  /* 0x00007610ff157816 */ /* 0x000fc60000000015 */
[----:B------:R-:W4:Y:S01]  /*120c0*/  LDL.LU R9, [R1+0x90] ;  /* 0x0000900001097983 */ /* 0x000f220000300800 */
[----:B------:R-:W-:-:S03]  /*120d0*/  IADD3 R75, P5, PT, R4, R75, RZ ;  /* 0x0000004b044b7210 */ /* 0x000fc60007fbe0ff */
[----:B------:R-:W-:Y:S04]  /*120e0*/  STL [R1+0x78], R72 ;  /* 0x0000784801007387 */ /* 0x000fe80000100800 */
[----:B------:R0:W3:Y:S04]  /*120f0*/  @P2 LDG.E.U8 R59, desc[UR18][R6.64] ;  /* 0x00000012063b2981 */ /* 0x0000e8000c1e1100 */
[----:B------:R1:W-:Y:S01]  /*12100*/  STL [R1+0x74], R79 ;  /* 0x0000744f01007387 */ /* 0x0003e20000100800 */
[----:B0-----:R-:W-:Y:S02]  /*12110*/  @P3 IMAD.MOV.U32 R7, RZ, RZ, R79 ;  /* 0x000000ffff073224 */ /* 0x001fe400078e004f */
[----:B------:R-:W-:Y:S01]  /*12120*/  @P3 IMAD.MOV.U32 R6, RZ, RZ, R72 ;  /* 0x000000ffff063224 */ /* 0x000fe200078e0048 */
[----:B-1----:R-:W4:Y:S04]  /*12130*/  LDL.LU R79, [R1+0x8c] ;  /* 0x00008c00014f7983 */ /* 0x002f280000300800 */
[----:B------:R-:W-:Y:S04]  /*12140*/  STL [R1+0x80], R81 ;  /* 0x0000805101007387 */ /* 0x000fe80000100800 */
[----:B------:R0:W4:Y:S04]  /*12150*/  @P3 LDG.E.U8 R21, desc[UR18][R6.64] ;  /* 0x0000001206153981 */ /* 0x000128000c1e1100 */
[----:B--2---:R1:W-:Y:S04]  /*12160*/  STL [R1+0x8], R83 ;  /* 0x0000085301007387 */ /* 0x0043e80000100800 */
[----:B-1----:R-:W2:Y:S04]  /*12170*/  LDL.LU R83, [R1+0x98] ;  /* 0x0000980001537983 */ /* 0x002ea80000300800 */
[----:B------:R-:W-:Y:S04]  /*12180*/  STL [R1+0x88], R75 ;  /* 0x0000884b01007387 */ /* 0x000fe80000100800 */
[----:B------:R-:W2:Y:S04]  /*12190*/  LDL.LU R72, [R1+0xa0] ;  /* 0x0000a00001487983 */ /* 0x000ea80000300800 */
[----:B------:R-:W2:Y:S01]  /*121a0*/  LDL.LU R7, [R1+0x7c] ;  /* 0x00007c0001077983 */ /* 0x000ea20000300800 */
[----:B------:R-:W-:-:S02]  /*121b0*/  ISETP.GT.AND P4, PT, R8, 0xa, PT ;  /* 0x0000000a0800780c */ /* 0x000fc40003f84270 */
[C---:B------:R-:W-:Y:S02]  /*121c0*/  ISETP.GT.AND P2, PT, R8.reuse, 0xb, PT ;  /* 0x0000000b0800780c */ /* 0x040fe40003f44270 */
[----:B------:R-:W-:Y:S02]  /*121d0*/  PRMT R13, RZ, 0x7610, R13 ;  /* 0x00007610ff0d7816 */ /* 0x000fe4000000000d */
[----:B------:R-:W-:Y:S01]  /*121e0*/  ISETP.GT.AND P3, PT, R8, 0xc, PT ;  /* 0x0000000c0800780c */ /* 0x000fe20003f64270 */
[----:B---3--:R-:W-:Y:S01]  /*121f0*/  IMAD.X R77, R0, 0x1, R77, P5 ;  /* 0x00000001004d7824 */ /* 0x008fe200028e064d */
[----:B----4-:R-:W-:-:S05]  /*12200*/  IADD3 R9, P5, PT, R4, R9, RZ ;  /* 0x0000000904097210 */ /* 0x010fca0007fbe0ff */
[----:B0-----:R-:W-:Y:S01]  /*12210*/  @P4 IMAD.MOV.U32 R6, RZ, RZ, R81 ;  /* 0x000000ffff064224 */ /* 0x001fe200078e0051 */
[----:B------:R-:W-:Y:S02]  /*12220*/  PRMT R53, RZ, 0x7610, R53 ;  /* 0x00007610ff357816 */ /* 0x000fe40000000035 */
[----:B------:R-:W-:Y:S01]  /*12230*/  PRMT R36, RZ, 0x7610, R36 ;  /* 0x00007610ff247816 */ /* 0x000fe20000000024 */
[C---:B------:R-:W-:Y:S02]  /*12240*/  IMAD.X R79, R0.reuse, 0x1, R79, P5 ;  /* 0x00000001004f7824 */ /* 0x040fe400028e064f */
[----:B--2---:R-:W-:-:S05]  /*12250*/  IMAD.X R7, R0, 0x1, R7, P6 ;  /* 0x0000000100077824 */ /* 0x004fca00030e0607 */
[----:B------:R0:W-:Y:S04]  /*12260*/  STL [R1+0x7c], R7 ;  /* 0x00007c0701007387 */ /* 0x0001e80000100800 */
[----:B------:R1:W2:Y:S01]  /*12270*/  @P4 LDG.E.U8 R13, desc[UR18][R6.64] ;  /* 0x00000012060d4981 */ /* 0x0002a2000c1e1100 */
[----:B------:R-:W-:-:S03]  /*12280*/  IADD3 R83, P6, PT, R4, R83, RZ ;  /* 0x0000005304537210 */ /* 0x000fc60007fde0ff */
[----:B------:R3:W-:Y:S01]  /*12290*/  STL [R1+0x84], R77 ;  /* 0x0000844d01007387 */ /* 0x0007e20000100800 */
[----:B-1----:R-:W-:Y:S02]  /*122a0*/  @P2 IMAD.MOV.U32 R6, RZ, RZ, R75 ;  /* 0x000000ffff062224 */ /* 0x002fe400078e004b */
[----:B0-----:R-:W-:Y:S02]  /*122b0*/  @P2 IMAD.MOV.U32 R7, RZ, RZ, R77 ;  /* 0x000000ffff072224 */ /* 0x001fe400078e004d */
[----:B---3--:R-:W3:Y:S01]  /*122c0*/  LDL.LU R77, [R1+0x9c] ;  /* 0x00009c00014d7983 */ /* 0x008ee20000300800 */
[----:B------:R-:W-:-:S03]  /*122d0*/  IADD3 R72, P5, PT, R4, R72, RZ ;  /* 0x0000004804487210 */ /* 0x000fc60007fbe0ff */
[----:B------:R-:W4:Y:S04]  /*122e0*/  LDL.LU R75, [R1+0xa8] ;  /* 0x0000a800014b7983 */ /* 0x000f280000300800 */
[----:B------:R0:W2:Y:S04]  /*122f0*/  @P2 LDG.E.U8 R53, desc[UR18][R6.64] ;  /* 0x0000001206352981 */ /* 0x0000a8000c1e1100 */
[----:B------:R-:W-:Y:S04]  /*12300*/  STL [R1+0x90], R9 ;  /* 0x0000900901007387 */ /* 0x000fe80000100800 */
[----:B------:R1:W-:Y:S01]  /*12310*/  STL [R1+0x8c], R79 ;  /* 0x00008c4f01007387 */ /* 0x0003e20000100800 */
[----:B0-----:R-:W-:-:S02]  /*12320*/  @P3 IMAD.MOV.U32 R6, RZ, RZ, R9 ;  /* 0x000000ffff063224 */ /* 0x001fc400078e0009 */
[----:B------:R-:W-:-:S05]  /*12330*/  @P3 IMAD.MOV.U32 R7, RZ, RZ, R79 ;  /* 0x000000ffff073224 */ /* 0x000fca00078e004f */
[----:B------:R0:W2:Y:S04]  /*12340*/  @P3 LDG.E.U8 R36, desc[UR18][R6.64] ;  /* 0x0000001206243981 */ /* 0x0000a8000c1e1100 */
[----:B-1----:R-:W2:Y:S04]  /*12350*/  LDL.LU R79, [R1+0xa4] ;  /* 0x0000a400014f7983 */ /* 0x002ea80000300800 */
[----:B------:R1:W-:Y:S01]  /*12360*/  STL [R1+0x98], R83 ;  /* 0x0000985301007387 */ /* 0x0003e20000100800 */
[----:B0-----:R-:W-:-:S03]  /*12370*/  IMAD.MOV.U32 R7, RZ, RZ, R83 ;  /* 0x000000ffff077224 */ /* 0x001fc600078e0053 */
[----:B------:R-:W2:Y:S04]  /*12380*/  LDL.LU R81, [R1+0xb0] ;  /* 0x0000b00001517983 */ /* 0x000ea80000300800 */
[----:B------:R-:W-:Y:S04]  /*12390*/  STL [R1+0xa0], R72 ;  /* 0x0000a04801007387 */ /* 0x000fe80000100800 */
[----:B------:R-:W2:Y:S04]  /*123a0*/  LDL.LU R9, [R1+0xb8] ;  /* 0x0000b80001097983 */ /* 0x000ea80000300800 */
[----:B-1----:R-:W2:Y:S04]  /*123b0*/  LDL.LU R83, [R1+0xd18] ;  /* 0x000d180001537983 */ /* 0x002ea80000300800 */
[----:B------:R-:W2:Y:S01]  /*123c0*/  LDL.LU R6, [R1+0x94] ;  /* 0x0000940001067983 */ /* 0x000ea20000300800 */
[----:B------:R-:W-:-:S02]  /*123d0*/  ISETP.GT.AND P4, PT, R8, 0xd, PT ;  /* 0x0000000d0800780c */ /* 0x000fc40003f84270 */
[C---:B------:R-:W-:Y:S02]  /*123e0*/  ISETP.GT.AND P2, PT, R8.reuse, 0xe, PT ;  /* 0x0000000e0800780c */ /* 0x040fe40003f44270 */
[----:B------:R-:W-:Y:S02]  /*123f0*/  PRMT R33, RZ, 0x7610, R33 ;  /* 0x00007610ff217816 */ /* 0x000fe40000000021 */
[----:B------:R-:W-:Y:S02]  /*12400*/  ISETP.GT.AND P3, PT, R8, 0xf, PT ;  /* 0x0000000f0800780c */ /* 0x000fe40003f64270 */
[----:B------:R-:W-:Y:S02]  /*12410*/  PRMT R67, RZ, 0x7610, R67 ;  /* 0x00007610ff437816 */ /* 0x000fe40000000043 */
[----:B------:R-:W-:Y:S01]  /*12420*/  PRMT R71, RZ, 0x7610, R71 ;  /* 0x00007610ff477816 */ /* 0x000fe20000000047 */
[----:B---3--:R-:W-:Y:S01]  /*12430*/  IMAD.X R77, R0, 0x1, R77, P5 ;  /* 0x00000001004d7824 */ /* 0x008fe200028e064d */
[----:B----4-:R-:W-:-:S05]  /*12440*/  IADD3 R75, P5, PT, R4, R75, RZ ;  /* 0x0000004b044b7210 */ /* 0x010fca0007fbe0ff */
[C---:B--2---:R-:W-:Y:S02]  /*12450*/  IMAD.X R79, R0.reuse, 0x1, R79, P5 ;  /* 0x00000001004f7824 */ /* 0x044fe400028e064f */
[----:B------:R-:W-:-:S05]  /*12460*/  IMAD.X R6, R0, 0x1, R6, P6 ;  /* 0x0000000100067824 */ /* 0x000fca00030e0606 */
[-C--:B------:R-:W-:Y:S01]  /*12470*/  @P4 LOP3.LUT R7, R7, R6.reuse, RZ, 0x3c, !PT ;  /* 0x0000000607074212 */ /* 0x080fe200078e3cff */
[----:B------:R0:W-:Y:S03]  /*12480*/  STL [R1+0x94], R6 ;  /* 0x0000940601007387 */ /* 0x0001e60000100800 */
[----:B0-----:R-:W-:-:S04]  /*12490*/  @P4 LOP3.LUT R6, R7, R6, RZ, 0x3c, !PT ;  /* 0x0000000607064212 */ /* 0x001fc800078e3cff */
[----:B------:R-:W-:-:S05]  /*124a0*/  @P4 LOP3.LUT R7, R7, R6, RZ, 0x3c, !PT ;  /* 0x0000000607074212 */ /* 0x000fca00078e3cff */
[----:B------:R0:W2:Y:S02]  /*124b0*/  @P4 LDG.E.U8 R33, desc[UR18][R6.64] ;  /* 0x0000001206214981 */ /* 0x0000a4000c1e1100 */
[----:B0-----:R-:W-:Y:S02]  /*124c0*/  @P2 IMAD.MOV.U32 R6, RZ, RZ, R72 ;  /* 0x000000ffff062224 */ /* 0x001fe400078e0048 */
[----:B------:R-:W-:-:S05]  /*124d0*/  @P2 IMAD.MOV.U32 R7, RZ, RZ, R77 ;  /* 0x000000ffff072224 */ /* 0x000fca00078e004d */
[----:B------:R0:W3:Y:S02]  /*124e0*/  @P2 LDG.E.U8 R67, desc[UR18][R6.64] ;  /* 0x0000001206432981 */ /* 0x0000e4000c1e1100 */
[----:B0-----:R-:W-:Y:S02]  /*124f0*/  @P3 IMAD.MOV.U32 R6, RZ, RZ, R75 ;  /* 0x000000ffff063224 */ /* 0x001fe400078e004b */
[----:B------:R-:W-:-:S05]  /*12500*/  @P3 IMAD.MOV.U32 R7, RZ, RZ, R79 ;  /* 0x000000ffff073224 */ /* 0x000fca00078e004f */
[----:B------:R-:W4:Y:S04]  /*12510*/  @P3 LDG.E.U8 R71, desc[UR18][R6.64] ;  /* 0x0000001206473981 */ /* 0x000f28000c1e1100 */
[----:B------:R0:W-:Y:S01]  /*12520*/  STL [R1+0x9c], R77 ;  /* 0x00009c4d01007387 */ /* 0x0001e20000100800 */
[C---:B------:R-:W-:Y:S02]  /*12530*/  IADD3 R81, P6, PT, R4.reuse, R81, RZ ;  /* 0x0000005104517210 */ /* 0x040fe40007fde0ff */
[----:B------:R-:W-:Y:S01]  /*12540*/  IADD3 R9, P5, PT, R4, R9, RZ ;  /* 0x0000000904097210 */ /* 0x000fe20007fbe0ff */
[----:B0-----:R-:W2:Y:S04]  /*12550*/  LDL.LU R77, [R1+0xb4] ;  /* 0x0000b400014d7983 */ /* 0x001ea80000300800 */
[----:B------:R-:W2:Y:S04]  /*12560*/  LDL.LU R72, [R1+0xc0] ;  /* 0x0000c00001487983 */ /* 0x000ea80000300800 */
[----:B------:R0:W-:Y:S04]  /*12570*/  STL [R1+0xa8], R75 ;  /* 0x0000a84b01007387 */ /* 0x0001e80000100800 */
[----:B------:R1:W-:Y:S04]  /*12580*/  STL [R1+0xa4], R79 ;  /* 0x0000a44f01007387 */ /* 0x0003e80000100800 */
[----:B------:R-:W3:Y:S04]  /*12590*/  LDL.LU R7, [R1+0xac] ;  /* 0x0000ac0001077983 */ /* 0x000ee80000300800 */
[----:B------:R-:W-:Y:S04]  /*125a0*/  STL [R1+0xb0], R81 ;  /* 0x0000b05101007387 */ /* 0x000fe80000100800 */
[----:B0-----:R-:W3:Y:S04]  /*125b0*/  LDL.LU R75, [R1+0xbc] ;  /* 0x0000bc00014b7983 */ /* 0x001ee80000300800 */
[----:B------:R-:W-:Y:S04]  /*125c0*/  STL [R1+0xb8], R9 ;  /* 0x0000b80901007387 */ /* 0x000fe80000100800 */
[----:B-1----:R-:W3:Y:S04]  /*125d0*/  LDL.LU R79, [R1+0x4c8] ;  /* 0x0004c800014f7983 */ /* 0x002ee80000300800 */
[----:B----4-:R0:W-:Y:S04]  /*125e0*/  STL [R1+0xc], R71 ;  /* 0x00000c4701007387 */ /* 0x0101e80000100800 */
[----:B0-----:R-:W4:Y:S01]  /*125f0*/  LDL.LU R71, [R1+0x4d0] ;  /* 0x0004d00001477983 */ /* 0x001f220000300800 */
[----:B------:R-:W-:-:S02]  /*12600*/  ISETP.GT.AND P4, PT, R8, 0x10, PT ;  /* 0x000000100800780c */ /* 0x000fc40003f84270 */
[C---:B------:R-:W-:Y:S02]  /*12610*/  ISETP.GT.AND P2, PT, R8.reuse, 0x11, PT ;  /* 0x000000110800780c */ /* 0x040fe40003f44270 */
[----:B------:R-:W-:Y:S02]  /*12620*/  PRMT R58, RZ, 0x7610, R58 ;  /* 0x00007610ff3a7816 */ /* 0x000fe4000000003a */
[----:B------:R-:W-:Y:S01]  /*12630*/  ISETP.GT.AND P3, PT, R8, 0x12, PT ;  /* 0x000000120800780c */ /* 0x000fe20003f64270 */
[----:B--2---:R-:W-:Y:S01]  /*12640*/  IMAD.X R77, R0, 0x1, R77, P5 ;  /* 0x00000001004d7824 */ /* 0x004fe200028e064d */
[----:B------:R-:W-:-:S05]  /*12650*/  IADD3 R72, P5, PT, R4, R72, RZ ;  /* 0x0000004804487210 */ /* 0x000fca0007fbe0ff */
[----:B------:R-:W-:Y:S01]  /*12660*/  @P4 IMAD.MOV.U32 R6, RZ, RZ, R81 ;  /* 0x000000ffff064224 */ /* 0x000fe200078e0051 */
[----:B------:R-:W-:Y:S01]  /*12670*/  PRMT R20, RZ, 0x7610, R20 ;  /* 0x00007610ff147816 */ /* 0x000fe20000000014 */
[----:B---3--:R-:W-:-:S05]  /*12680*/  IMAD.X R7, R0, 0x1, R7, P6 ;  /* 0x0000000100077824 */ /* 0x008fca00030e0607 */
[----:B------:R0:W-:Y:S04]  /*12690*/  STL [R1+0xac], R7 ;  /* 0x0000ac0701007387 */ /* 0x0001e80000100800 */
[----:B------:R1:W2:Y:S01]  /*126a0*/  @P4 LDG.E.U8 R58, desc[UR18][R6.64] ;  /* 0x00000012063a4981 */ /* 0x0002a2000c1e1100 */
[----:B------:R-:W-:-:S03]  /*126b0*/  IMAD.X R75, R0, 0x1, R75, P5 ;  /* 0x00000001004b7824 */ /* 0x000fc600028e064b */
[----:B------:R3:W-:Y:S01]  /*126c0*/  STL [R1+0xb4], R77 ;  /* 0x0000b44d01007387 */ /* 0x0007e20000100800 */
[----:B------:R-:W-:Y:S02]  /*126d0*/  PRMT R45, RZ, 0x7610, R45 ;  /* 0x00007610ff2d7816 */ /* 0x000fe4000000002d */
[----:B------:R-:W-:Y:S01]  /*126e0*/  IADD3 R79, P6, PT, R4, R79, RZ ;  /* 0x0000004f044f7210 */ /* 0x000fe20007fde0ff */
[----:B-1----:R-:W-:Y:S02]  /*126f0*/  @P2 IMAD.MOV.U32 R6, RZ, RZ, R9 ;  /* 0x000000ffff062224 */ /* 0x002fe400078e0009 */
[----:B0-----:R-:W-:Y:S02]  /*12700*/  @P2 IMAD.MOV.U32 R7, RZ, RZ, R77 ;  /* 0x000000ffff072224 */ /* 0x001fe400078e004d */
[----:B---3--:R-:W3:Y:S04]  /*12710*/  LDL.LU R77, [R1+0x4cc] ;  /* 0x0004cc00014d7983 */ /* 0x008ee80000300800 */
[----:B------:R-:W2:Y:S04]  /*12720*/  LDL.LU R9, [R1+0x4d8] ;  /* 0x0004d80001097983 */ /* 0x000ea80000300800 */
[----:B------:R0:W-:Y:S04]  /*12730*/  STL [R1+0xc0], R72 ;  /* 0x0000c04801007387 */ /* 0x0001e80000100800 */
[----:B------:R1:W2:Y:S04]  /*12740*/  @P2 LDG.E.U8 R20, desc[UR18][R6.64] ;  /* 0x0000001206142981 */ /* 0x0002a8000c1e1100 */
[----:B------:R4:W-:Y:S01]  /*12750*/  STL [R1+0xbc], R75 ;  /* 0x0000bc4b01007387 */ /* 0x0009e20000100800 */
[----:B-1----:R-:W-:-:S02]  /*12760*/  @P3 IMAD.MOV.U32 R6, RZ, RZ, R72 ;  /* 0x000000ffff063224 */ /* 0x002fc400078e0048 */
[----:B------:R-:W-:Y:S01]  /*12770*/  @P3 IMAD.MOV.U32 R7, RZ, RZ, R75 ;  /* 0x000000ffff073224 */ /* 0x000fe200078e004b */
[----:B0-----:R-:W2:Y:S04]  /*12780*/  LDL.LU R72, [R1+0x4d4] ;  /* 0x0004d40001487983 */ /* 0x001ea80000300800 */
[----:B------:R-:W-:Y:S04]  /*12790*/  STL [R1+0x4c8], R79 ;  /* 0x0004c84f01007387 */ /* 0x000fe80000100800 */
[----:B------:R-:W2:Y:S04]  /*127a0*/  LDL.LU R81, [R1+0x4e0] ;  /* 0x0004e00001517983 */ /* 0x000ea80000300800 */
[----:B------:R0:W2:Y:S01]  /*127b0*/  @P3 LDG.E.U8 R45, desc[UR18][R6.64] ;  /* 0x00000012062d3981 */ /* 0x0000a2000c1e1100 */
[----:B----4-:R-:W-:-:S05]  /*127c0*/  IADD3 R71, P5, PT, R4, R71, RZ ;  /* 0x0000004704477210 */ /* 0x010fca0007fbe0ff */
[----:B------:R-:W-:Y:S04]  /*127d0*/  STL [R1+0x4d0], R71 ;  /* 0x0004d04701007387 */ /* 0x000fe80000100800 */
[----:B------:R-:W4:Y:S04]  /*127e0*/  LDL.LU R75, [R1+0x4e8] ;  /* 0x0004e800014b7983 */ /* 0x000f280000300800 */
[----:B------:R-:W4:Y:S01]  /*127f0*/  LDL.LU R7, [R1+0xc4] ;  /* 0x0000c40001077983 */ /* 0x000f220000300800 */
[C---:B------:R-:W-:Y:S02]  /*12800*/  ISETP.GT.AND P4, PT, R8.reuse, 0x13, PT ;  /* 0x000000130800780c */ /* 0x040fe40003f84270 */
[----:B------:R-:W-:-:S02]  /*12810*/  ISETP.GT.AND P2, PT, R8, 0x14, PT ;  /* 0x000000140800780c */ /* 0x000fc40003f44270 */
[----:B------:R-:W-:Y:S02]  /*12820*/  PRMT R52, RZ, 0x7610, R52 ;  /* 0x00007610ff347816 */ /* 0x000fe40000000034 */
[----:B------:R-:W-:Y:S02]  /*12830*/  ISETP.GT.AND P3, PT, R8, 0x15, PT ;  /* 0x000000150800780c */ /* 0x000fe40003f64270 */
[----:B------:R-:W-:-:S05]  /*12840*/  PRMT R37, RZ, 0x7610, R37 ;  /* 0x00007610ff257816 */ /* 0x000fca0000000025 */
[----:B0-----:R-:W-:Y:S01]  /*12850*/  @P4 IMAD.MOV.U32 R6, RZ, RZ, R79 ;  /* 0x000000ffff064224 */ /* 0x001fe200078e004f */
[----:B------:R-:W-:Y:S01]  /*12860*/  PRMT R32, RZ, 0x7610, R32 ;  /* 0x00007610ff207816 */ /* 0x000fe20000000020 */
[----:B---3--:R-:W-:Y:S01]  /*12870*/  IMAD.X R77, R0, 0x1, R77, P5 ;  /* 0x00000001004d7824 */ /* 0x008fe200028e064d */
[----:B--2---:R-:W-:-:S05]  /*12880*/  IADD3 R9, P5, PT, R4, R9, RZ ;  /* 0x0000000904097210 */ /* 0x004fca0007fbe0ff */
[C---:B------:R-:W-:Y:S02]  /*12890*/  IMAD.X R72, R0.reuse, 0x1, R72, P5 ;  /* 0x0000000100487824 */ /* 0x040fe400028e0648 */
[----:B----4-:R-:W-:-:S05]  /*128a0*/  IMAD.X R7, R0, 0x1, R7, P6 ;  /* 0x0000000100077824 */ /* 0x010fca00030e0607 */
        /* <DEDUP_REMOVED lines=24> */
[----:B------:R-:W-:Y:S02]  /*12a30*/  ISETP.GT.AND P2, PT, R8, 0x17, PT ;  /* 0x000000170800780c */ /* 0x000fe40003f44270 */
[----:B------:R-:W-:Y:S02]  /*12a40*/  PRMT R66, RZ, 0x7610, R66 ;  /* 0x00007610ff427816 */ /* 0x000fe40000000042 */
[----:B------:R-:W-:Y:S01]  /*12a50*/  PRMT R69, RZ, 0x7610, R69 ;  /* 0x00007610ff457816 */ /* 0x000fe20000000045 */
[C---:B---3--:R-:W-:Y:S02]  /*12a60*/  IMAD.X R77, R0.reuse, 0x1, R77, P5 ;  /* 0x00000001004d7824 */ /* 0x048fe400028e064d */
[----:B--2---:R-:W-:-:S05]  /*12a70*/  IMAD.X R6, R0, 0x1, R6, P6 ;  /* 0x0000000100067824 */ /* 0x004fca00030e0606 */
[-C--:B------:R-:W-:Y:S01]  /*12a80*/  @P4 LOP3.LUT R7, R7, R6.reuse, RZ, 0x3c, !PT ;  /* 0x0000000607074212 */ /* 0x080fe200078e3cff */
[----:B------:R0:W-:Y:S03]  /*12a90*/  STL [R1+0x4dc], R6 ;  /* 0x0004dc0601007387 */ /* 0x0001e60000100800 */
[----:B0-----:R-:W-:-:S04]  /*12aa0*/  @P4 LOP3.LUT R6, R7, R6, RZ, 0x3c, !PT ;  /* 0x0000000607064212 */ /* 0x001fc800078e3cff */
[----:B------:R-:W-:-:S05]  /*12ab0*/  @P4 LOP3.LUT R7, R7, R6, RZ, 0x3c, !PT ;  /* 0x0000000607074212 */ /* 0x000fca00078e3cff */
[----:B------:R0:W2:Y:S02]  /*12ac0*/  @P4 LDG.E.U8 R66, desc[UR18][R6.64] ;  /* 0x0000001206424981 */ /* 0x0000a4000c1e1100 */
[----:B0-----:R-:W-:Y:S02]  /*12ad0*/  @P2 IMAD.MOV.U32 R6, RZ, RZ, R75 ;  /* 0x000000ffff062224 */ /* 0x001fe400078e004b */
[----:B------:R-:W-:-:S05]  /*12ae0*/  @P2 IMAD.MOV.U32 R7, RZ, RZ, R77 ;  /* 0x000000ffff072224 */ /* 0x000fca00078e004d */
[----:B------:R0:W3:Y:S01]  /*12af0*/  @P2 LDG.E.U8 R69, desc[UR18][R6.64] ;  /* 0x0000001206452981 */ /* 0x0000e2000c1e1100 */
[----:B------:R-:W-:Y:S02]  /*12b00*/  ISETP.GT.AND P3, PT, R8, 0x18, PT ;  /* 0x000000180800780c */ /* 0x000fe40003f64270 */
[C---:B----4-:R-:W-:Y:S01]  /*12b10*/  IADD3 R71, P5, PT, R4.reuse, R71, RZ ;  /* 0x0000004704477210 */ /* 0x050fe20007fbe0ff */
[----:B------:R-:W-:Y:S01]  /*12b20*/  STL [R1+0x4e4], R77 ;  /* 0x0004e44d01007387 */ /* 0x000fe20000100800 */
[----:B------:R-:W-:-:S03]  /*12b30*/  IADD3 R79, P6, PT, R4, R79, RZ ;  /* 0x0000004f044f7210 */ /* 0x000fc60007fde0ff */
[----:B------:R-:W-:Y:S01]  /*12b40*/  IMAD.X R72, R0, 0x1, R72, P5 ;  /* 0x0000000100487824 */ /* 0x000fe200028e0648 */
[----:B------:R-:W4:Y:S01]  /*12b50*/  LDL.LU R75, [R1+0x4fc] ;  /* 0x0004fc00014b7983 */ /* 0x000f220000300800 */
[----:B------:R-:W-:-:S03]  /*12b60*/  PRMT R57, RZ, 0x7610, R57 ;  /* 0x00007610ff397816 */ /* 0x000fc60000000039 */
[----:B------:R-:W-:Y:S01]  /*12b70*/  STL [R1+0x4f0], R71 ;  /* 0x0004f04701007387 */ /* 0x000fe20000100800 */
[----:B------:R-:W-:Y:S01]  /*12b80*/  IADD3 R9, P5, PT, R4, R9, RZ ;  /* 0x0000000904097210 */ /* 0x000fe20007fbe0ff */
[----:B0-----:R-:W-:Y:S02]  /*12b90*/  @P3 IMAD.MOV.U32 R6, RZ, RZ, R71 ;  /* 0x000000ffff063224 */ /* 0x001fe400078e0047 */
[----:B------:R-:W-:-:S05]  /*12ba0*/  @P3 IMAD.MOV.U32 R7, RZ, RZ, R72 ;  /* 0x000000ffff073224 */ /* 0x000fca00078e0048 */
[----:B------:R0:W2:Y:S04]  /*12bb0*/  @P3 LDG.E.U8 R57, desc[UR18][R6.64] ;  /* 0x0000001206393981 */ /* 0x0000a8000c1e1100 */
[----:B---3--:R1:W-:Y:S04]  /*12bc0*/  STL [R1+0x14], R69 ;  /* 0x0000144501007387 */ /* 0x0083e80000100800 */
[----:B-1----:R-:W3:Y:S04]  /*12bd0*/  LDL.LU R69, [R1+0x508] ;  /* 0x0005080001457983 */ /* 0x002ee80000300800 */
[----:B------:R1:W-:Y:S04]  /*12be0*/  STL [R1+0x4ec], R72 ;  /* 0x0004ec4801007387 */ /* 0x0003e80000100800 */
[----:B------:R-:W2:Y:S04]  /*12bf0*/  LDL.LU R71, [R1+0x504] ;  /* 0x0005040001477983 */ /* 0x000ea80000300800 */
[----:B------:R-:W-:Y:S04]  /*12c00*/  STL [R1+0x4f8], R79 ;  /* 0x0004f84f01007387 */ /* 0x000fe80000100800 */
[----:B------:R-:W2:Y:S04]  /*12c10*/  LDL.LU R77, [R1+0x510] ;  /* 0x00051000014d7983 */ /* 0x000ea80000300800 */
[----:B------:R-:W-:Y:S04]  /*12c20*/  STL [R1+0x500], R9 ;  /* 0x0005000901007387 */ /* 0x000fe80000100800 */
[----:B-1----:R-:W2:Y:S04]  /*12c30*/  LDL.LU R72, [R1+0x518] ;  /* 0x0005180001487983 */ /* 0x002ea80000300800 */
[----:B------:R-:W2:Y:S01]  /*12c40*/  LDL.LU R7, [R1+0x4f4] ;  /* 0x0004f40001077983 */ /* 0x000ea20000300800 */
[----:B------:R-:W-:-:S02]  /*12c50*/  ISETP.GT.AND P4, PT, R8, 0x19, PT ;  /* 0x000000190800780c */ /* 0x000fc40003f84270 */
[C---:B------:R-:W-:Y:S02]  /*12c60*/  ISETP.GT.AND P2, PT, R8.reuse, 0x1a, PT ;  /* 0x0000001a0800780c */ /* 0x040fe40003f44270 */
[----:B------:R-:W-:Y:S02]  /*12c70*/  PRMT R19, RZ, 0x7610, R19 ;  /* 0x00007610ff137816 */ /* 0x000fe40000000013 */
[----:B------:R-:W-:Y:S01]  /*12c80*/  ISETP.GT.AND P3, PT, R8, 0x1b, PT ;  /* 0x0000001b0800780c */ /* 0x000fe20003f64270 */
[----:B----4-:R-:W-:Y:S01]  /*12c90*/  IMAD.X R75, R0, 0x1, R75, P5 ;  /* 0x00000001004b7824 */ /* 0x010fe200028e064b */
[----:B------:R-:W-:-:S05]  /*12ca0*/  PRMT R44, RZ, 0x7610, R44 ;  /* 0x00007610ff2c7816 */ /* 0x000fca000000002c */
[----:B0-----:R-:W-:Y:S01]  /*12cb0*/  @P4 IMAD.MOV.U32 R6, RZ, RZ, R79 ;  /* 0x000000ffff064224 */ /* 0x001fe200078e004f */
[----:B------:R-:W-:Y:S02]  /*12cc0*/  PRMT R51, RZ, 0x7610, R51 ;  /* 0x00007610ff337816 */ /* 0x000fe40000000033 */
[----:B---3--:R-:W-:-:S05]  /*12cd0*/  IADD3 R69, P5, PT, R4, R69, RZ ;  /* 0x0000004504457210 */ /* 0x008fca0007fbe0ff */
[C---:B--2---:R-:W-:Y:S02]  /*12ce0*/  IMAD.X R71, R0.reuse, 0x1, R71, P5 ;  /* 0x0000000100477824 */ /* 0x044fe400028e0647 */
[----:B------:R-:W-:Y:S01]  /*12cf0*/  IMAD.X R7, R0, 0x1, R7, P6 ;  /* 0x0000000100077824 */ /* 0x000fe200030e0607 */
[----:B------:R-:W-:-:S04]  /*12d00*/  IADD3 R77, P6, PT, R4, R77, RZ ;  /* 0x0000004d044d7210 */ /* 0x000fc80007fde0ff */
[----:B------:R0:W-:Y:S04]  /*12d10*/  STL [R1+0x4f4], R7 ;  /* 0x0004f40701007387 */ /* 0x0001e80000100800 */
[----:B------:R1:W2:Y:S01]  /*12d20*/  @P4 LDG.E.U8 R19, desc[UR18][R6.64] ;  /* 0x0000001206134981 */ /* 0x0002a2000c1e1100 */
[----:B------:R-:W-:-:S03]  /*12d30*/  IADD3 R72, P5, PT, R4, R72, RZ ;  /* 0x0000004804487210 */ /* 0x000fc60007fbe0ff */
[----:B------:R3:W-:Y:S01]  /*12d40*/  STL [R1+0x4fc], R75 ;  /* 0x0004fc4b01007387 */ /* 0x0007e20000100800 */
[----:B-1----:R-:W-:Y:S02]  /*12d50*/  @P2 IMAD.MOV.U32 R6, RZ, RZ, R9 ;  /* 0x000000ffff062224 */ /* 0x002fe400078e0009 */
[----:B0-----:R-:W-:Y:S02]  /*12d60*/  @P2 IMAD.MOV.U32 R7, RZ, RZ, R75 ;  /* 0x000000ffff072224 */ /* 0x001fe400078e004b */
[----:B---3--:R-:W3:Y:S04]  /*12d70*/  LDL.LU R75, [R1+0x514] ;  /* 0x00051400014b7983 */ /* 0x008ee80000300800 */
[----:B------:R-:W4:Y:S04]  /*12d80*/  LDL.LU R9, [R1+0x520] ;  /* 0x0005200001097983 */ /* 0x000f280000300800 */
        /* <DEDUP_REMOVED lines=8> */
[----:B------:R-:W-:Y:S04]  /*12e10*/  STL [R1+0x518], R72 ;  /* 0x0005184801007387 */ /* 0x000fe80000100800 */
[----:B------:R-:W2:Y:S04]  /*12e20*/  LDL.LU R71, [R1+0x530] ;  /* 0x0005300001477983 */ /* 0x000ea80000300800 */
[----:B------:R0:W2:Y:S04]  /*12e30*/  @P3 LDG.E.U8 R51, desc[UR18][R6.64] ;  /* 0x0000001206333981 */ /* 0x0000a8000c1e1100 */
[----:B------:R-:W2:Y:S01]  /*12e40*/  LDL.LU R7, [R1+0x50c] ;  /* 0x00050c0001077983 */ /* 0x000ea20000300800 */
[----:B------:R-:W-:-:S02]  /*12e50*/  ISETP.GT.AND P4, PT, R8, 0x1c, PT ;  /* 0x0000001c0800780c */ /* 0x000fc40003f84270 */
[C---:B------:R-:W-:Y:S02]  /*12e60*/  ISETP.GT.AND P2, PT, R8.reuse, 0x1d, PT ;  /* 0x0000001d0800780c */ /* 0x040fe40003f44270 */
[----:B------:R-:W-:Y:S02]  /*12e70*/  PRMT R38, RZ, 0x7610, R38 ;  /* 0x00007610ff267816 */ /* 0x000fe40000000026 */
[----:B------:R-:W-:Y:S02]  /*12e80*/  ISETP.GT.AND P3, PT, R8, 0x1e, PT ;  /* 0x0000001e0800780c */ /* 0x000fe40003f64270 */
[----:B------:R-:W-:-:S05]  /*12e90*/  PRMT R31, RZ, 0x7610, R31 ;  /* 0x00007610ff1f7816 */ /* 0x000fca000000001f */
[----:B0-----:R-:W-:Y:S01]  /*12ea0*/  @P4 IMAD.MOV.U32 R6, RZ, RZ, R77 ;  /* 0x000000ffff064224 */ /* 0x001fe200078e004d */
[----:B------:R-:W-:Y:S01]  /*12eb0*/  PRMT R65, RZ, 0x7610, R65 ;  /* 0x00007610ff417816 */ /* 0x000fe20000000041 */
[----:B---3--:R-:W-:Y:S01]  /*12ec0*/  IMAD.X R75, R0, 0x1, R75, P5 ;  /* 0x00000001004b7824 */ /* 0x008fe200028e064b */
[----:B----4-:R-:W-:-:S05]  /*12ed0*/  IADD3 R9, P5, PT, R4, R9, RZ ;  /* 0x0000000904097210 */ /* 0x010fca0007fbe0ff */
[----:B--2---:R-:W-:Y:S01]  /*12ee0*/  IMAD.X R69, R0, 0x1, R69, P5 ;  /* 0x0000000100457824 */ /* 0x004fe200028e0645 */
[----:B------:R-:W-:Y:S01]  /*12ef0*/  IADD3 R71, P5, PT, R4, R71, RZ ;  /* 0x0000004704477210 */ /* 0x000fe20007fbe0ff */
[----:B------:R-:W-:-:S05]  /*12f00*/  IMAD.X R7, R0, 0x1, R7, P6 ;  /* 0x0000000100077824 */ /* 0x000fca00030e0607 */
[----:B------:R0:W-:Y:S04]  /*12f10*/  STL [R1+0x50c], R7 ;  /* 0x00050c0701007387 */ /* 0x0001e80000100800 */
[----:B------:R1:W2:Y:S01]  /*12f20*/  @P4 LDG.E.U8 R38, desc[UR18][R6.64] ;  /* 0x0000001206264981 */ /* 0x0002a2000c1e1100 */
[----:B------:R-:W-:-:S03]  /*12f30*/  IADD3 R79, P6, PT, R4, R79, RZ ;  /* 0x0000004f044f7210 */ /* 0x000fc60007fde0ff */
[----:B------:R3:W-:Y:S01]  /*12f40*/  STL [R1+0x514], R75 ;  /* 0x0005144b01007387 */ /* 0x0007e20000100800 */
[----:B-1----:R-:W-:Y:S02]  /*12f50*/  @P2 IMAD.MOV.U32 R6, RZ, RZ, R72 ;  /* 0x000000ffff062224 */ /* 0x002fe400078e0048 */
[----:B0-----:R-:W-:Y:S01]  /*12f60*/  @P2 IMAD.MOV.U32 R7, RZ, RZ, R75 ;  /* 0x000000ffff072224 */ /* 0x001fe200078e004b */
[----:B------:R-:W4:Y:S04]  /*12f70*/  LDL.LU R72, [R1+0x52c] ;  /* 0x00052c0001487983 */ /* 0x000f280000300800 */
[----:B---3--:R-:W3:Y:S04]  /*12f80*/  LDL.LU R75, [R1+0x538] ;  /* 0x00053800014b7983 */ /* 0x008ee80000300800 */
[----:B------:R0:W2:Y:S04]  /*12f90*/  @P2 LDG.E.U8 R31, desc[UR18][R6.64] ;  /* 0x00000012061f2981 */ /* 0x0000a8000c1e1100 */
[----:B------:R-:W-:Y:S04]  /*12fa0*/  STL [R1+0x520], R9 ;  /* 0x0005200901007387 */ /* 0x000fe80000100800 */
[----:B------:R1:W-:Y:S01]  /*12fb0*/  STL [R1+0x51c], R69 ;  /* 0x00051c4501007387 */ /* 0x0003e20000100800 */
[----:B0-----:R-:W-:-:S02]  /*12fc0*/  @P3 IMAD.MOV.U32 R6, RZ, RZ, R9 ;  /* 0x000000ffff063224 */ /* 0x001fc400078e0009 */
[----:B------:R-:W-:Y:S01]  /*12fd0*/  @P3 IMAD.MOV.U32 R7, RZ, RZ, R69 ;  /* 0x000000ffff073224 */ /* 0x000fe200078e0045 */
[----:B------:R-:W2:Y:S04]  /*12fe0*/  LDL.LU R77, [R1+0x534] ;  /* 0x00053400014d7983 */ /* 0x000ea80000300800 */
[----:B------:R0:W-:Y:S04]  /*12ff0*/  STL [R1+0x528], R79 ;  /* 0x0005284f01007387 */ /* 0x0001e80000100800 */
[----:B-1----:R-:W2:Y:S04]  /*13000*/  LDL.LU R69, [R1+0x540] ;  /* 0x0005400001457983 */ /* 0x002ea80000300800 */
[----:B------:R-:W-:Y:S04]  /*13010*/  STL [R1+0x530], R71 ;  /* 0x0005304701007387 */ /* 0x000fe80000100800 */
[----:B------:R1:W2:Y:S04]  /*13020*/  @P3 LDG.E.U8 R65, desc[UR18][R6.64] ;  /* 0x0000001206413981 */ /* 0x0002a8000c1e1100 */
[----:B------:R-:W2:Y:S01]  /*13030*/  LDL.LU R9, [R1+0x548] ;  /* 0x0005480001097983 */ /* 0x000ea20000300800 */
[----:B-1----:R-:W-:-:S03]  /*13040*/  IMAD.MOV.U32 R7, RZ, RZ, R79 ;  /* 0x000000ffff077224 */ /* 0x002fc600078e004f */
[----:B0-----:R-:W2:Y:S04]  /*13050*/  LDL.LU R79, [R1+0xd10] ;  /* 0x000d1000014f7983 */ /* 0x001ea80000300800 */
[----:B------:R-:W2:Y:S01]  /*13060*/  LDL.LU R6, [R1+0x524] ;  /* 0x0005240001067983 */ /* 0x000ea20000300800 */
[C---:B------:R-:W-:Y:S02]  /*13070*/  ISETP.GT.AND P4, PT, R8.reuse, 0x1f, PT ;  /* 0x0000001f0800780c */ /* 0x040fe40003f84270 */
[----:B------:R-:W-:Y:S02]  /*13080*/  PRMT R78, RZ, 0x7610, R78 ;  /* 0x00007610ff4e7816 */ /* 0x000fe4000000004e */
[----:B------:R-:W-:Y:S01]  /*13090*/  ISETP.GT.AND P2, PT, R8, 0x20, PT ;  /* 0x000000200800780c */ /* 0x000fe20003f44270 */
[----:B--2---:R-:W-:-:S08]  /*130a0*/  IMAD.X R6, R0, 0x1, R6, P6 ;  /* 0x0000000100067824 */ /* 0x004fd000030e0606 */
[-C--:B------:R-:W-:Y:S01]  /*130b0*/  @P4 LOP3.LUT R7, R7, R6.reuse, RZ, 0x3c, !PT ;  /* 0x0000000607074212 */ /* 0x080fe200078e3cff */
[----:B------:R0:W-:Y:S03]  /*130c0*/  STL [R1+0x524], R6 ;  /* 0x0005240601007387 */ /* 0x0001e60000100800 */
[----:B0-----:R-:W-:-:S04]  /*130d0*/  @P4 LOP3.LUT R6, R7, R6, RZ, 0x3c, !PT ;  /* 0x0000000607064212 */ /* 0x001fc800078e3cff */
[----:B------:R-:W-:-:S05]  /*130e0*/  @P4 LOP3.LUT R7, R7, R6, RZ, 0x3c, !PT ;  /* 0x0000000607074212 */ /* 0x000fca00078e3cff */
[----:B------:R0:W2:Y:S01]  /*130f0*/  @P4 LDG.E.U8 R78, desc[UR18][R6.64] ;  /* 0x00000012064e4981 */ /* 0x0000a2000c1e1100 */
[----:B------:R-:W-:Y:S01]  /*13100*/  ISETP.GT.AND P3, PT, R8, 0x21, PT ;  /* 0x000000210800780c */ /* 0x000fe20003f64270 */
[----:B----4-:R-:W-:Y:S01]  /*13110*/  IMAD.X R72, R0, 0x1, R72, P5 ;  /* 0x0000000100487824 */ /* 0x010fe200028e0648 */
[----:B---3--:R-:W-:Y:S02]  /*13120*/  IADD3 R75, P5, PT, R4, R75, RZ ;  /* 0x0000004b044b7210 */ /* 0x008fe40007fbe0ff */
[----:B------:R-:W-:Y:S02]  /*13130*/  PRMT R56, RZ, 0x7610, R56 ;  /* 0x00007610ff387816 */ /* 0x000fe40000000038 */
[----:B------:R1:W-:Y:S01]  /*13140*/  STL [R1+0x52c], R72 ;  /* 0x00052c4801007387 */ /* 0x0003e20000100800 */
[----:B------:R-:W-:Y:S02]  /*13150*/  IMAD.X R77, R0, 0x1, R77, P5 ;  /* 0x00000001004d7824 */ /* 0x000fe400028e064d */
[----:B0-----:R-:W-:-:S02]  /*13160*/  @P2 IMAD.MOV.U32 R6, RZ, RZ, R71 ;  /* 0x000000ffff062224 */ /* 0x001fc400078e0047 */
[----:B------:R-:W-:Y:S01]  /*13170*/  @P2 IMAD.MOV.U32 R7, RZ, RZ, R72 ;  /* 0x000000ffff072224 */ /* 0x000fe200078e0048 */
[----:B------:R-:W3:Y:S01]  /*13180*/  LDL.LU R71, [R1+0x544] ;  /* 0x0005440001477983 */ /* 0x000ee20000300800 */
[C---:B------:R-:W-:Y:S02]  /*13190*/  IADD3 R69, P6, PT, R4.reuse, R69, RZ ;  /* 0x0000004504457210 */ /* 0x040fe40007fde0ff */
[----:B------:R-:W-:Y:S01]  /*131a0*/  PRMT R18, RZ, 0x7610, R18 ;  /* 0x00007610ff127816 */ /* 0x000fe20000000012 */
[----:B-1----:R-:W4:Y:S01]  /*131b0*/  LDL.LU R72, [R1+0x550] ;  /* 0x0005500001487983 */ /* 0x002f220000300800 */
[----:B------:R-:W-:-:S03]  /*131c0*/  IADD3 R9, P5, PT, R4, R9, RZ ;  /* 0x0000000904097210 */ /* 0x000fc60007fbe0ff */
[----:B------:R0:W-:Y:S04]  /*131d0*/  STL [R1+0x538], R75 ;  /* 0x0005384b01007387 */ /* 0x0001e80000100800 */
[----:B------:R1:W3:Y:S04]  /*131e0*/  @P2 LDG.E.U8 R56, desc[UR18][R6.64] ;  /* 0x0000001206382981 */ /* 0x0002e8000c1e1100 */
[----:B------:R0:W-:Y:S01]  /*131f0*/  STL [R1+0x534], R77 ;  /* 0x0005344d01007387 */ /* 0x0001e20000100800 */
[----:B-1----:R-:W-:Y:S02]  /*13200*/  @P3 IMAD.MOV.U32 R6, RZ, RZ, R75 ;  /* 0x000000ffff063224 */ /* 0x002fe400078e004b */
[----:B------:R-:W-:Y:S01]  /*13210*/  @P3 IMAD.MOV.U32 R7, RZ, RZ, R77 ;  /* 0x000000ffff073224 */ /* 0x000fe200078e004d */
[----:B0-----:R-:W4:Y:S04]  /*13220*/  LDL.LU R75, [R1+0x54c] ;  /* 0x00054c00014b7983 */ /* 0x001f280000300800 */
[----:B------:R-:W-:Y:S04]  /*13230*/  STL [R1+0x540], R69 ;  /* 0x0005404501007387 */ /* 0x000fe80000100800 */
[----:B------:R-:W4:Y:S04]  /*13240*/  LDL.LU R77, [R1+0x558] ;  /* 0x00055800014d7983 */ /* 0x000f280000300800 */
[----:B------:R-:W-:Y:S04]  /*13250*/  STL [R1+0x548], R9 ;  /* 0x0005480901007387 */ /* 0x000fe80000100800 */
[----:B------:R0:W4:Y:S02]  /*13260*/  @P3 LDG.E.U8 R18, desc[UR18][R6.64] ;  /* 0x0000001206123981 */ /* 0x000124000c1e1100 */
[----:B0-----:R-:W-:-:S02]  /*13270*/  IMAD.MOV.U32 R7, RZ, RZ, R69 ;  /* 0x000000ffff077224 */ /* 0x001fc400078e0045 */
[----:B--2---:R0:W-:Y:S04]  /*13280*/  STL [R1+0x18], R78 ;  /* 0x0000184e01007387 */ /* 0x0041e80000100800 */
[----:B0-----:R-:W2:Y:S04]  /*13290*/  LDL.LU R78, [R1+0x560] ;  /* 0x00056000014e7983 */ /* 0x001ea80000300800 */
[----:B------:R-:W2:Y:S04]  /*132a0*/  LDL.LU R69, [R1+0xd0c] ;  /* 0x000d0c0001457983 */ /* 0x000ea80000300800 */
[----:B------:R-:W2:Y:S01]  /*132b0*/  LDL.LU R6, [R1+0x53c] ;  /* 0x00053c0001067983 */ /* 0x000ea20000300800 */
[----:B------:R-:W-:-:S02]  /*132c0*/  ISETP.GT.AND P4, PT, R8, 0x22, PT ;  /* 0x000000220800780c */ /* 0x000fc40003f84270 */
[C---:B------:R-:W-:Y:S02]  /*132d0*/  ISETP.GT.AND P2, PT, R8.reuse, 0x23, PT ;  /* 0x000000230800780c */ /* 0x040fe40003f44270 */
[----:B------:R-:W-:Y:S02]  /*132e0*/  PRMT R12, RZ, 0x7610, R12 ;  /* 0x00007610ff0c7816 */ /* 0x000fe4000000000c */
[----:B------:R-:W-:Y:S01]  /*132f0*/  ISETP.GT.AND P3, PT, R8, 0x24, PT ;  /* 0x000000240800780c */ /* 0x000fe20003f64270 */
[----:B---3--:R-:W-:Y:S01]  /*13300*/  IMAD.X R71, R0, 0x1, R71, P5 ;  /* 0x0000000100477824 */ /* 0x008fe200028e0647 */
[----:B----4-:R-:W-:Y:S02]  /*13310*/  IADD3 R72, P5, PT, R4, R72, RZ ;  /* 0x0000004804487210 */ /* 0x010fe40007fbe0ff */
[----:B------:R-:W-:Y:S02]  /*13320*/  PRMT R50, RZ, 0x7610, R50 ;  /* 0x00007610ff327816 */ /* 0x000fe40000000032 */
[----:B------:R-:W-:Y:S01]  /*13330*/  PRMT R39, RZ, 0x7610, R39 ;  /* 0x00007610ff277816 */ /* 0x000fe20000000027 */
[----:B------:R-:W-:-:S02]  /*13340*/  IMAD.X R75, R0, 0x1, R75, P5 ;  /* 0x00000001004b7824 */ /* 0x000fc400028e064b */
[----:B--2---:R-:W-:-:S05]  /*13350*/  IMAD.X R6, R0, 0x1, R6, P6 ;  /* 0x0000000100067824 */ /* 0x004fca00030e0606 */
[-C--:B------:R-:W-:Y:S01]  /*13360*/  @P4 LOP3.LUT R7, R7, R6.reuse, RZ, 0x3c, !PT ;  /* 0x0000000607074212 */ /* 0x080fe200078e3cff */
[----:B------:R0:W-:Y:S03]  /*13370*/  STL [R1+0x53c], R6 ;  /* 0x00053c0601007387 */ /* 0x0001e60000100800 */
[----:B0-----:R-:W-:-:S04]  /*13380*/  @P4 LOP3.LUT R6, R7, R6, RZ, 0x3c, !PT ;  /* 0x0000000607064212 */ /* 0x001fc800078e3cff */
[----:B------:R-:W-:Y:S01]  /*13390*/  @P4 LOP3.LUT R7, R7, R6, RZ, 0x3c, !PT ;  /* 0x0000000607074212 */ /* 0x000fe200078e3cff */
[----:B------:R0:W-:Y:S04]  /*133a0*/  STL [R1+0x544], R71 ;  /* 0x0005444701007387 */ /* 0x0001e80000100800 */
[----:B------:R1:W2:Y:S01]  /*133b0*/  @P4 LDG.E.U8 R12, desc[UR18][R6.64] ;  /* 0x00000012060c4981 */ /* 0x0002a2000c1e1100 */
[C---:B------:R-:W-:Y:S02]  /*133c0*/  IADD3 R77, P6, PT, R4.reuse, R77, RZ ;  /* 0x0000004d044d7210 */ /* 0x040fe40007fde0ff */
[----:B------:R-:W-:Y:S01]  /*133d0*/  IADD3 R78, P5, PT, R4, R78, RZ ;  /* 0x0000004e044e7210 */ /* 0x000fe20007fbe0ff */
[----:B-1----:R-:W-:Y:S02]  /*133e0*/  @P2 IMAD.MOV.U32 R6, RZ, RZ, R9 ;  /* 0x000000ffff062224 */ /* 0x002fe400078e0009 */
[----:B------:R-:W-:-:S02]  /*133f0*/  @P2 IMAD.MOV.U32 R7, RZ, RZ, R71 ;  /* 0x000000ffff072224 */ /* 0x000fc400078e0047 */
[----:B0-----:R-:W3:Y:S04]  /*13400*/  LDL.LU R71, [R1+0x55c] ;  /* 0x00055c0001477983 */ /* 0x001ee80000300800 */
        /* <DEDUP_REMOVED lines=8> */
[----:B------:R1:W-:Y:S04]  /*13490*/  STL [R1+0x558], R77 ;  /* 0x0005584d01007387 */ /* 0x0003e80000100800 */
[----:B------:R-:W2:Y:S04]  /*134a0*/  LDL.LU R72, [R1+0x580] ;  /* 0x0005800001487983 */ /* 0x000ea80000300800 */
[----:B------:R-:W-:Y:S04]  /*134b0*/  STL [R1+0x560], R78 ;  /* 0x0005604e01007387 */ /* 0x000fe80000100800 */
[----:B------:R-:W2:Y:S01]  /*134c0*/  LDL.LU R7, [R1+0x554] ;  /* 0x0005540001077983 */ /* 0x000ea20000300800 */
[----:B------:R-:W-:-:S02]  /*134d0*/  ISETP.GT.AND P4, PT, R8, 0x25, PT ;  /* 0x000000250800780c */ /* 0x000fc40003f84270 */
[----:B------:R-:W-:Y:S02]  /*134e0*/  ISETP.GT.AND P2, PT, R8, 0x26, PT ;  /* 0x000000260800780c */ /* 0x000fe40003f44270 */
[----:B------:R-:W-:Y:S02]  /*134f0*/  PRMT R61, RZ, 0x7610, R61 ;  /* 0x00007610ff3d7816 */ /* 0x000fe4000000003d */
[----:B------:R-:W-:-:S07]  /*13500*/  PRMT R70, RZ, 0x7610, R70 ;  /* 0x00007610ff467816 */ /* 0x000fce0000000046 */
[----:B0-----:R-:W-:Y:S02]  /*13510*/  @P4 IMAD.MOV.U32 R6, RZ, RZ, R77 ;  /* 0x000000ffff064224 */ /* 0x001fe400078e004d */
[C---:B---3--:R-:W-:Y:S02]  /*13520*/  IMAD.X R71, R0.reuse, 0x1, R71, P5 ;  /* 0x0000000100477824 */ /* 0x048fe400028e0647 */
[----:B--2---:R-:W-:-:S05]  /*13530*/  IMAD.X R7, R0, 0x1, R7, P6 ;  /* 0x0000000100077824 */ /* 0x004fca00030e0607 */
[----:B------:R0:W-:Y:S04]  /*13540*/  STL [R1+0x554], R7 ;  /* 0x0005540701007387 */ /* 0x0001e80000100800 */
[----:B------:R0:W2:Y:S04]  /*13550*/  @P4 LDG.E.U8 R61, desc[UR18][R6.64] ;  /* 0x00000012063d4981 */ /* 0x0000a8000c1e1100 */
[----:B------:R3:W-:Y:S04]  /*13560*/  STL [R1+0x55c], R71 ;  /* 0x00055c4701007387 */ /* 0x0007e80000100800 */
[----:B-1----:R-:W2:Y:S01]  /*13570*/  LDL.LU R77, [R1+0x57c] ;  /* 0x00057c00014d7983 */ /* 0x002ea20000300800 */
[----:B0-----:R-:W-:-:S02]  /*13580*/  IMAD.MOV.U32 R7, RZ, RZ, R71 ;  /* 0x000000ffff077224 */ /* 0x001fc400078e0047 */
[----:B------:R-:W-:Y:S01]  /*13590*/  @P2 IMAD.MOV.U32 R6, RZ, RZ, R78 ;  /* 0x000000ffff062224 */ /* 0x000fe200078e004e */
[----:B---3--:R-:W3:Y:S04]  /*135a0*/  LDL.LU R71, [R1+0xd08] ;  /* 0x000d080001477983 */ /* 0x008ee80000300800 */
[----:B------:R-:W2:Y:S04]  /*135b0*/  LDL.LU R78, [R1+0x5a0] ;  /* 0x0005a000014e7983 */ /* 0x000ea80000300800 */
[----:B------:R0:W2:Y:S04]  /*135c0*/  @P2 LDG.E.U8 R70, desc[UR18][R6.64] ;  /* 0x0000001206462981 */ /* 0x0000a8000c1e1100 */
[----:B------:R-:W2:Y:S01]  /*135d0*/  LDL.LU R7, [R1+0x564] ;  /* 0x0005640001077983 */ /* 0x000ea20000300800 */
[----:B------:R-:W-:-:S02]  /*135e0*/  ISETP.GT.AND P3, PT, R8, 0x27, PT ;  /* 0x000000270800780c */ /* 0x000fc40003f64270 */
[----:B----4-:R-:W-:Y:S02]  /*135f0*/  IADD3 R9, P5, PT, R4, R9, RZ ;  /* 0x0000000904097210 */ /* 0x010fe40007fbe0ff */
[----:B------:R-:W-:-:S09]  /*13600*/  PRMT R73, RZ, 0x7610, R73 ;  /* 0x00007610ff497816 */ /* 0x000fd20000000049 */
[----:B0-----:R-:W-:Y:S02]  /*13610*/  @P3 IMAD.MOV.U32 R6, RZ, RZ, R9 ;  /* 0x000000ffff063224 */ /* 0x001fe400078e0009 */
[----:B--2---:R-:W-:-:S05]  /*13620*/  IMAD.X R7, R0, 0x1, R7, P5 ;  /* 0x0000000100077824 */ /* 0x004fca00028e0607 */
[----:B------:R-:W2:Y:S01]  /*13630*/  @P3 LDG.E.U8 R73, desc[UR18][R6.64] ;  /* 0x0000001206493981 */ /* 0x000ea2000c1e1100 */
[----:B------:R-:W-:-:S03]  /*13640*/  IADD3 R75, P6, PT, R4, R75, RZ ;  /* 0x0000004b044b7210 */ /* 0x000fc60007fde0ff */
[----:B------:R0:W-:Y:S04]  /*13650*/  STL [R1+0x56c], R9 ;  /* 0x00056c0901007387 */ /* 0x0001e80000100800 */
[----:B------:R-:W-:Y:S04]  /*13660*/  STL [R1+0x564], R7 ;  /* 0x0005640701007387 */ /* 0x000fe80000100800 */
[----:B0-----:R-:W4:Y:S04]  /*13670*/  LDL.LU R9, [R1+0x5a8] ;  /* 0x0005a80001097983 */ /* 0x001f280000300800 */
[----:B------:R-:W-:Y:S04]  /*13680*/  STL [R1+0x578], R75 ;  /* 0x0005784b01007387 */ /* 0x000fe80000100800 */
[----:B--2---:R0:W-:Y:S04]  /*13690*/  STL [R1+0x1c], R73 ;  /* 0x00001c4901007387 */ /* 0x0041e80000100800 */
[----:B0-----:R-:W2:Y:S04]  /*136a0*/  LDL.LU R73, [R1+0xd04] ;  /* 0x000d040001497983 */ /* 0x001ea80000300800 */
[----:B------:R-:W2:Y:S01]  /*136b0*/  LDL.LU R7, [R1+0x574] ;  /* 0x0005740001077983 */ /* 0x000ea20000300800 */
[----:B------:R-:W-:-:S02]  /*136c0*/  ISETP.GT.AND P4, PT, R8, 0x28, PT ;  /* 0x000000280800780c */ /* 0x000fc40003f84270 */
[----:B------:R-:W-:Y:S02]  /*136d0*/  ISETP.GT.AND P2, PT, R8, 0x29, PT ;  /* 0x000000290800780c */ /* 0x000fe40003f44270 */
[----:B------:R-:W-:Y:S02]  /*136e0*/  IADD3 R72, P5, PT, R4, R72, RZ ;  /* 0x0000004804487210 */ /* 0x000fe40007fbe0ff */
[----:B------:R-:W-:-:S03]  /*136f0*/  PRMT R55, RZ, 0x7610, R55 ;  /* 0x00007610ff377816 */ /* 0x000fc60000000037 */
[----:B------:R-:W-:-:S04]  /*13700*/  IMAD.X R77, R0, 0x1, R77, P5 ;  /* 0x00000001004d7824 */ /* 0x000fc800028e064d */
[----:B------:R-:W-:Y:S01]  /*13710*/  @P4 IMAD.MOV.U32 R6, RZ, RZ, R75 ;  /* 0x000000ffff064224 */ /* 0x000fe200078e004b */
[----:B------:R-:W-:Y:S01]  /*13720*/  STL [R1+0x580], R72 ;  /* 0x0005804801007387 */ /* 0x000fe20000100800 */
[----:B------:R-:W-:Y:S01]  /*13730*/  PRMT R17, RZ, 0x7610, R17 ;  /* 0x00007610ff117816 */ /* 0x000fe20000000011 */
[----:B--2---:R-:W-:-:S05]  /*13740*/  IMAD.X R7, R0, 0x1, R7, P6 ;  /* 0x0000000100077824 */ /* 0x004fca00030e0607 */
[----:B------:R0:W-:Y:S04]  /*13750*/  STL [R1+0x574], R7 ;  /* 0x0005740701007387 */ /* 0x0001e80000100800 */
[----:B------:R0:W2:Y:S04]  /*13760*/  @P4 LDG.E.U8 R55, desc[UR18][R6.64] ;  /* 0x0000001206374981 */ /* 0x0000a8000c1e1100 */
[----:B------:R-:W2:Y:S01]  /*13770*/  LDL.LU R75, [R1+0xd00] ;  /* 0x000d0000014b7983 */ /* 0x000ea20000300800 */
[----:B0-----:R-:W-:Y:S02]  /*13780*/  IMAD.MOV.U32 R7, RZ, RZ, R77 ;  /* 0x000000ffff077224 */ /* 0x001fe400078e004d */
[----:B------:R-:W-:Y:S01]  /*13790*/  @P2 IMAD.MOV.U32 R6, RZ, RZ, R72 ;  /* 0x000000ffff062224 */ /* 0x000fe200078e0048 */
[----:B------:R0:W-:Y:S04]  /*137a0*/  STL [R1+0x57c], R77 ;  /* 0x00057c4d01007387 */ /* 0x0001e80000100800 */
[----:B------:R1:W2:Y:S04]  /*137b0*/  @P2 LDG.E.U8 R17, desc[UR18][R6.64] ;  /* 0x0000001206112981 */ /* 0x0002a8000c1e1100 */
[----:B0-----:R-:W2:Y:S04]  /*137c0*/  LDL.LU R77, [R1+0xcfc] ;  /* 0x000cfc00014d7983 */ /* 0x001ea80000300800 */
[----:B------:R-:W2:Y:S04]  /*137d0*/  LDL.LU R72, [R1+0x5b8] ;  /* 0x0005b80001487983 */ /* 0x000ea80000300800 */
[----:B------:R-:W2:Y:S01]  /*137e0*/  LDL.LU R7, [R1+0x59c] ;  /* 0x00059c0001077983 */ /* 0x000ea20000300800 */
[----:B------:R-:W-:-:S02]  /*137f0*/  ISETP.GT.AND P3, PT, R8, 0x2a, PT ;  /* 0x0000002a0800780c */ /* 0x000fc40003f64270 */
[----:B------:R-:W-:Y:S02]  /*13800*/  IADD3 R78, P4, PT, R4, R78, RZ ;  /* 0x0000004e044e7210 */ /* 0x000fe40007f9e0ff */
[----:B------:R-:W-:-:S03]  /*13810*/  PRMT R11, RZ, 0x7610, R11 ;  /* 0x00007610ff0b7816 */ /* 0x000fc6000000000b */
[----:B------:R0:W-:Y:S06]  /*13820*/  STL [R1+0x5a0], R78 ;  /* 0x0005a04e01007387 */ /* 0x0001ec0000100800 */
[----:B-1----:R-:W-:Y:S02]  /*13830*/  @P3 IMAD.MOV.U32 R6, RZ, RZ, R78 ;  /* 0x000000ffff063224 */ /* 0x002fe400078e004e */
[----:B--2---:R-:W-:-:S05]  /*13840*/  IMAD.X R7, R0, 0x1, R7, P4 ;  /* 0x0000000100077824 */ /* 0x004fca00020e0607 */
[----:B------:R1:W-:Y:S04]  /*13850*/  STL [R1+0x59c], R7 ;  /* 0x00059c0701007387 */ /* 0x0003e80000100800 */
[----:B0-----:R-:W2:Y:S04]  /*13860*/  LDL.LU R78, [R1+0xcf8] ;  /* 0x000cf800014e7983 */ /* 0x001ea80000300800 */
[----:B------:R0:W2:Y:S04]  /*13870*/  @P3 LDG.E.U8 R11, desc[UR18][R6.64] ;  /* 0x00000012060b3981 */ /* 0x0000a8000c1e1100 */
[----:B-1----:R-:W2:Y:S01]  /*13880*/  LDL.LU R7, [R1+0x5a4] ;  /* 0x0005a40001077983 */ /* 0x002ea20000300800 */
[----:B------:R-:W-:-:S02]  /*13890*/  ISETP.GT.AND P5, PT, R8, 0x2b, PT ;  /* 0x0000002b0800780c */ /* 0x000fc40003fa4270 */
[----:B----4-:R-:W-:Y:S02]  /*138a0*/  IADD3 R9, P2, PT, R4, R9, RZ ;  /* 0x0000000904097210 */ /* 0x010fe40007f5e0ff */
[----:B------:R-:W-:-:S03]  /*138b0*/  PRMT R49, RZ, 0x7610, R49 ;  /* 0x00007610ff317816 */ /* 0x000fc60000000031 */
[----:B------:R1:W-:Y:S06]  /*138c0*/  STL [R1+0x5a8], R9 ;  /* 0x0005a80901007387 */ /* 0x0003ec0000100800 */
[----:B0-----:R-:W-:Y:S02]  /*138d0*/  @P5 IMAD.MOV.U32 R6, RZ, RZ, R9 ;  /* 0x000000ffff065224 */ /* 0x001fe400078e0009 */
[----:B--2---:R-:W-:-:S05]  /*138e0*/  IMAD.X R7, R0, 0x1, R7, P2 ;  /* 0x0000000100077824 */ /* 0x004fca00010e0607 */
[----:B------:R0:W-:Y:S04]  /*138f0*/  STL [R1+0x5a4], R7 ;  /* 0x0005a40701007387 */ /* 0x0001e80000100800 */
[----:B-1----:R-:W2:Y:S04]  /*13900*/  LDL.LU R9, [R1+0x5c0] ;  /* 0x0005c00001097983 */ /* 0x002ea80000300800 */
[----:B------:R1:W4:Y:S04]  /*13910*/  @P5 LDG.E.U8 R49, desc[UR18][R6.64] ;  /* 0x0000001206315981 */ /* 0x000328000c1e1100 */
[----:B------:R-:W2:Y:S04]  /*13920*/  LDL.LU R6, [R1+0x5ac] ;  /* 0x0005ac0001067983 */ /* 0x000ea80000300800 */
[----:B0-----:R-:W1:Y:S01]  /*13930*/  LDL.LU R7, [R1+0x5b0] ;  /* 0x0005b00001077983 */ /* 0x001e620000300800 */
[----:B------:R-:W-:-:S02]  /*13940*/  ISETP.GT.AND P3, PT, R8, 0x2c, PT ;  /* 0x0000002c0800780c */ /* 0x000fc40003f64270 */
[----:B------:R-:W-:Y:S02]  /*13950*/  PRMT R40, RZ, 0x7610, R40 ;  /* 0x00007610ff287816 */ /* 0x000fe40000000028 */
[----:B-1----:R-:W-:-:S05]  /*13960*/  IADD3 R7, P2, PT, R4, R7, RZ ;  /* 0x0000000704077210 */ /* 0x002fca0007f5e0ff */
[----:B--2---:R-:W-:Y:S01]  /*13970*/  IMAD.X R6, R0, 0x1, R6, P2 ;  /* 0x0000000100067824 */ /* 0x004fe200010e0606 */
[----:B------:R0:W-:Y:S04]  /*13980*/  STL [R1+0x5b0], R7 ;  /* 0x0005b00701007387 */ /* 0x0001e80000100800 */
[----:B------:R1:W-:Y:S01]  /*13990*/  STL [R1+0x5ac], R6 ;  /* 0x0005ac0601007387 */ /* 0x0003e20000100800 */
[----:B0-----:R-:W-:-:S04]  /*139a0*/  @P3 LOP3.LUT R7, R7, R6, RZ, 0x3c, !PT ;  /* 0x0000000607073212 */ /* 0x001fc800078e3cff */
[----:B-1----:R-:W-:-:S04]  /*139b0*/  @P3 LOP3.LUT R6, R7, R6, RZ, 0x3c, !PT ;  /* 0x0000000607063212 */ /* 0x002fc800078e3cff */
[----:B------:R-:W-:-:S05]  /*139c0*/  @P3 LOP3.LUT R7, R7, R6, RZ, 0x3c, !PT ;  /* 0x0000000607073212 */ /* 0x000fca00078e3cff */
[----:B------:R0:W2:Y:S04]  /*139d0*/  @P3 LDG.E.U8 R40, desc[UR18][R6.64] ;  /* 0x0000001206283981 */ /* 0x0000a8000c1e1100 */
[----:B------:R-:W2:Y:S01]  /*139e0*/  LDL.LU R7, [R1+0x5b4] ;  /* 0x0005b40001077983 */ /* 0x000ea20000300800 */
[----:B------:R-:W-:Y:S02]  /*139f0*/  ISETP.GT.AND P3, PT, R8, 0x2d, PT ;  /* 0x0000002d0800780c */ /* 0x000fe40003f64270 */
[----:B------:R-:W-:Y:S02]  /*13a00*/  IADD3 R72, P2, PT, R4, R72, RZ ;  /* 0x0000004804487210 */ /* 0x000fe40007f5e0ff */
[----:B------:R-:W-:-:S03]  /*13a10*/  PRMT R64, RZ, 0x7610, R64 ;  /* 0x00007610ff407816 */ /* 0x000fc60000000040 */
[----:B------:R1:W-:Y:S06]  /*13a20*/  STL [R1+0x5b8], R72 ;  /* 0x0005b84801007387 */ /* 0x0003ec0000100800 */
[----:B0-----:R-:W-:Y:S02]  /*13a30*/  @P3 IMAD.MOV.U32 R6, RZ, RZ, R72 ;  /* 0x000000ffff063224 */ /* 0x001fe400078e0048 */
[----:B--2---:R-:W-:-:S05]  /*13a40*/  IMAD.X R7, R0, 0x1, R7, P2 ;  /* 0x0000000100077824 */ /* 0x004fca00010e0607 */
[----:B------:R0:W-:Y:S04]  /*13a50*/  STL [R1+0x5b4], R7 ;  /* 0x0005b40701007387 */ /* 0x0001e80000100800 */
[----:B-1----:R-:W2:Y:S04]  /*13a60*/  LDL.LU R72, [R1+0x5d8] ;  /* 0x0005d80001487983 */ /* 0x002ea80000300800 */
[----:B------:R1:W2:Y:S04]  /*13a70*/  @P3 LDG.E.U8 R64, desc[UR18][R6.64] ;  /* 0x0000001206403981 */ /* 0x0002a8000c1e1100 */
[----:B0-----:R-:W2:Y:S01]  /*13a80*/  LDL.LU R7, [R1+0x5bc] ;  /* 0x0005bc0001077983 */ /* 0x001ea20000300800 */
[----:B------:R-:W-:-:S02]  /*13a90*/  ISETP.GT.AND P3, PT, R8, 0x2e, PT ;  /* 0x0000002e0800780c */ /* 0x000fc40003f64270 */
[----:B------:R-:W-:Y:S02]  /*13aa0*/  IADD3 R9, P2, PT, R4, R9, RZ ;  /* 0x0000000904097210 */ /* 0x000fe40007f5e0ff */
[----:B------:R-:W-:-:S09]  /*13ab0*/  PRMT R76, RZ, 0x7610, R76 ;  /* 0x00007610ff4c7816 */ /* 0x000fd2000000004c */
[----:B-1----:R-:W-:Y:S02]  /*13ac0*/  @P3 IMAD.MOV.U32 R6, RZ, RZ, R9 ;  /* 0x000000ffff063224 */ /* 0x002fe400078e0009 */
[----:B--2---:R-:W-:-:S05]  /*13ad0*/  IMAD.X R7, R0, 0x1, R7, P2 ;  /* 0x0000000100077824 */ /* 0x004fca00010e0607 */
[----:B------:R-:W2:Y:S04]  /*13ae0*/  @P3 LDG.E.U8 R76, desc[UR18][R6.64] ;  /* 0x00000012064c3981 */ /* 0x000ea8000c1e1100 */
[----:B------:R0:W-:Y:S04]  /*13af0*/  STL [R1+0x5c0], R9 ;  /* 0x0005c00901007387 */ /* 0x0001e80000100800 */
[----:B------:R-:W-:Y:S04]  /*13b00*/  STL [R1+0x5bc], R7 ;  /* 0x0005bc0701007387 */ /* 0x000fe80000100800 */
[----:B0-----:R-:W3:Y:S04]  /*13b10*/  LDL.LU R9, [R1+0x5e0] ;  /* 0x0005e00001097983 */ /* 0x001ee80000300800 */
[----:B--2---:R0:W-:Y:S04]  /*13b20*/  STL [R1], R76 ;  /* 0x0000004c01007387 */ /* 0x0041e80000100800 */
[----:B0-----:R-:W2:Y:S04]  /*13b30*/  LDL.LU R76, [R1+0xcf4] ;  /* 0x000cf400014c7983 */ /* 0x001ea80000300800 */
[----:B------:R-:W2:Y:S04]  /*13b40*/  LDL.LU R6, [R1+0x584] ;  /* 0x0005840001067983 */ /* 0x000ea80000300800 */
[----:B------:R-:W2:Y:S01]  /*13b50*/  LDL.LU R7, [R1+0x588] ;  /* 0x0005880001077983 */ /* 0x000ea20000300800 */
[----:B------:R-:W-:-:S02]  /*13b60*/  ISETP.GT.AND P3, PT, R8, 0x2f, PT ;  /* 0x0000002f0800780c */ /* 0x000fc40003f64270 */
[----:B------:R-:W-:Y:S02]  /*13b70*/  PRMT R74, RZ, 0x7610, R74 ;  /* 0x00007610ff4a7816 */ /* 0x000fe4000000004a */
[----:B--2---:R-:W-:-:S05]  /*13b80*/  IADD3 R7, P2, PT, R4, R7, RZ ;  /* 0x0000000704077210 */ /* 0x004fca0007f5e0ff */
[----:B------:R-:W-:Y:S01]  /*13b90*/  IMAD.X R6, R0, 0x1, R6, P2 ;  /* 0x0000000100067824 */ /* 0x000fe200010e0606 */
[----:B------:R0:W-:Y:S04]  /*13ba0*/  STL [R1+0x588], R7 ;  /* 0x0005880701007387 */ /* 0x0001e80000100800 */
[----:B------:R1:W-:Y:S01]  /*13bb0*/  STL [R1+0x584], R6 ;  /* 0x0005840601007387 */ /* 0x0003e20000100800 */
[----:B0-----:R-:W-:-:S04]  /*13bc0*/  @P3 LOP3.LUT R7, R7, R6, RZ, 0x3c, !PT ;  /* 0x0000000607073212 */ /* 0x001fc800078e3cff */
[----:B-1----:R-:W-:-:S04]  /*13bd0*/  @P3 LOP3.LUT R6, R7, R6, RZ, 0x3c, !PT ;  /* 0x0000000607063212 */ /* 0x002fc800078e3cff */
[----:B------:R-:W-:-:S05]  /*13be0*/  @P3 LOP3.LUT R7, R7, R6, RZ, 0x3c, !PT ;  /* 0x0000000607073212 */ /* 0x000fca00078e3cff */
[----:B------:R-:W2:Y:S01]  /*13bf0*/  @P3 LDG.E.U8 R74, desc[UR18][R6.64] ;  /* 0x00000012064a3981 */ /* 0x000ea2000c1e1100 */
[----:B------:R-:W-:Y:S02]  /*13c00*/  ISETP.GT.AND P3, PT, R8, 0x30, PT ;  /* 0x000000300800780c */ /* 0x000fe40003f64270 */
[----:B------:R-:W-:Y:S01]  /*13c10*/  IADD3 R72, P2, PT, R4, R72, RZ ;  /* 0x0000004804487210 */ /* 0x000fe20007f5e0ff */
[----:B--2---:R0:W-:Y:S04]  /*13c20*/  STL [R1+0x10], R74 ;  /* 0x0000104a01007387 */ /* 0x0041e80000100800 */
[----:B0-----:R-:W2:Y:S04]  /*13c30*/  LDL.LU R74, [R1+0xcf0] ;  /* 0x000cf000014a7983 */ /* 0x001ea80000300800 */
[----:B------:R-:W2:Y:S01]  /*13c40*/  LDL.LU R7, [R1+0x5c4] ;  /* 0x0005c40001077983 */ /* 0x000ea20000300800 */
[----:B------:R-:W-:Y:S01]  /*13c50*/  PRMT R47, RZ, 0x7610, R47 ;  /* 0x00007610ff2f7816 */ /* 0x000fe2000000002f */
[----:B------:R-:W-:-:S02]  /*13c60*/  @P3 IMAD.MOV.U32 R6, RZ, RZ, R72 ;  /* 0x000000ffff063224 */ /* 0x000fc400078e0048 */
[----:B------:R0:W-:Y:S01]  /*13c70*/  STL [R1+0x5d8], R72 ;  /* 0x0005d84801007387 */ /* 0x0001e20000100800 */
[----:B--2---:R-:W-:-:S05]  /*13c80*/  IMAD.X R7, R0, 0x1, R7, P2 ;  /* 0x0000000100077824 */ /* 0x004fca00010e0607 */
[----:B------:R1:W-:Y:S04]  /*13c90*/  STL [R1+0x5c4], R7 ;  /* 0x0005c40701007387 */ /* 0x0003e80000100800 */
[----:B0-----:R-:W2:Y:S04]  /*13ca0*/  LDL.LU R72, [R1+0x5e8] ;  /* 0x0005e80001487983 */ /* 0x001ea80000300800 */
[----:B------:R0:W2:Y:S04]  /*13cb0*/  @P3 LDG.E.U8 R47, desc[UR18][R6.64] ;  /* 0x00000012062f3981 */ /* 0x0000a8000c1e1100 */
[----:B-1----:R-:W2:Y:S01]  /*13cc0*/  LDL.LU R7, [R1+0x5dc] ;  /* 0x0005dc0001077983 */ /* 0x002ea20000300800 */
[----:B------:R-:W-:-:S02]  /*13cd0*/  ISETP.GT.AND P3, PT, R8, 0x31, PT ;  /* 0x000000310800780c */ /* 0x000fc40003f64270 */
[----:B---3--:R-:W-:Y:S02]  /*13ce0*/  IADD3 R9, P2, PT, R4, R9, RZ ;  /* 0x0000000904097210 */ /* 0x008fe40007f5e0ff */
[----:B------:R-:W-:-:S03]  /*13cf0*/  PRMT R16, RZ, 0x7610, R16 ;  /* 0x00007610ff107816 */ /* 0x000fc60000000010 */
[----:B------:R1:W-:Y:S06]  /*13d00*/  STL [R1+0x5e0], R9 ;  /* 0x0005e00901007387 */ /* 0x0003ec0000100800 */
[----:B0-----:R-:W-:Y:S02]  /*13d10*/  @P3 IMAD.MOV.U32 R6, RZ, RZ, R9 ;  /* 0x000000ffff063224 */ /* 0x001fe400078e0009 */
[----:B--2---:R-:W-:-:S05]  /*13d20*/  IMAD.X R7, R0, 0x1, R7, P2 ;  /* 0x0000000100077824 */ /* 0x004fca00010e0607 */
[----:B------:R0:W-:Y:S04]  /*13d30*/  STL [R1+0x5dc], R7 ;  /* 0x0005dc0701007387 */ /* 0x0001e80000100800 */
[----:B-1----:R-:W2:Y:S04]  /*13d40*/  LDL.LU R9, [R1+0x5f0] ;  /* 0x0005f00001097983 */ /* 0x002ea80000300800 */
[----:B------:R1:W3:Y:S04]  /*13d50*/  @P3 LDG.E.U8 R16, desc[UR18][R6.64] ;  /* 0x0000001206103981 */ /* 0x0002e8000c1e1100 */
[----:B0-----:R-:W2:Y:S01]  /*13d60*/  LDL.LU R7, [R1+0x5e4] ;  /* 0x0005e40001077983 */ /* 0x001ea20000300800 */
[----:B------:R-:W-:-:S02]  /*13d70*/  ISETP.GT.AND P3, PT, R8, RZ, PT ;  /* 0x000000ff0800720c */ /* 0x000fc40003f64270 */
[----:B------:R-:W-:Y:S02]  /*13d80*/  IADD3 R2, P2, PT, R4, R2, RZ ;  /* 0x0000000204027210 */ /* 0x000fe40007f5e0ff */
[----:B------:R-:W-:-:S03]  /*13d90*/  PRMT R60, RZ, 0x7610, R60 ;  /* 0x00007610ff3c7816 */ /* 0x000fc6000000003c */
[----:B------:R-:W-:-:S06]  /*13da0*/  IMAD.X R3, R0, 0x1, R3, P2 ;  /* 0x0000000100037824 */ /* 0x000fcc00010e0603 */
[----:B------:R-:W3:Y:S01]  /*13db0*/  @P3 LDG.E.U8 R60, desc[UR18][R2.64] ;  /* 0x00000012023c3981 */ /* 0x000ee2000c1e1100 */
[----:B------:R-:W-:Y:S02]  /*13dc0*/  ISETP.GT.AND P3, PT, R8, 0x32, PT ;  /* 0x000000320800780c */ /* 0x000fe40003f64270 */
[----:B------:R-:W-:Y:S02]  /*13dd0*/  IADD3 R72, P2, PT, R4, R72, RZ ;  /* 0x0000004804487210 */ /* 0x000fe40007f5e0ff */
[----:B------:R-:W-:Y:S01]  /*13de0*/  PRMT R10, RZ, 0x7610, R10 ;  /* 0x00007610ff0a7816 */ /* 0x000fe2000000000a */
[----:B------:R-:W-:Y:S04]  /*13df0*/  STL [R1+0xcdc], R2 ;  /* 0x000cdc0201007387 */ /* 0x000fe80000100800 */
[----:B------:R-:W-:Y:S04]  /*13e00*/  STL [R1+0xcd8], R3 ;  /* 0x000cd80301007387 */ /* 0x000fe80000100800 */
[----:B-1----:R-:W-:Y:S01]  /*13e10*/  @P3 IMAD.MOV.U32 R6, RZ, RZ, R72 ;  /* 0x000000ffff063224 */ /* 0x002fe200078e0048 */
[----:B------:R0:W-:Y:S01]  /*13e20*/  STL [R1+0x5e8], R72 ;  /* 0x0005e84801007387 */ /* 0x0001e20000100800 */
[----:B--2---:R-:W-:-:S05]  /*13e30*/  IMAD.X R7, R0, 0x1, R7, P2 ;  /* 0x0000000100077824 */ /* 0x004fca00010e0607 */
[----:B------:R1:W-:Y:S04]  /*13e40*/  STL [R1+0x5e4], R7 ;  /* 0x0005e40701007387 */ /* 0x0003e80000100800 */
[----:B0-----:R-:W2:Y:S04]  /*13e50*/  LDL.LU R72, [R1+0x600] ;  /* 0x0006000001487983 */ /* 0x001ea80000300800 */
[----:B------:R0:W2:Y:S04]  /*13e60*/  @P3 LDG.E.U8 R10, desc[UR18][R6.64] ;  /* 0x00000012060a3981 */ /* 0x0000a8000c1e1100 */
[----:B-1----:R-:W2:Y:S01]  /*13e70*/  LDL.LU R7, [R1+0x5ec] ;  /* 0x0005ec0001077983 */ /* 0x002ea20000300800 */
[----:B------:R-:W-:-:S02]  /*13e80*/  ISETP.GT.AND P3, PT, R8, 0x33, PT ;  /* 0x000000330800780c */ /* 0x000fc40003f64270 */
        /* <DEDUP_REMOVED lines=40> */
[----:B------:R-:W2:Y:S04]  /*14110*/  LDL.LU R6, [R1+0x5c8] ;  /* 0x0005c80001067983 */ /* 0x000ea80000300800 */
[----:B-1----:R-:W0:Y:S01]  /*14120*/  LDL.LU R7, [R1+0x5cc] ;  /* 0x0005cc0001077983 */ /* 0x002e220000300800 */
[----:B------:R-:W-:-:S02]  /*14130*/  ISETP.GT.AND P3, PT, R8, 0x36, PT ;  /* 0x000000360800780c */ /* 0x000fc40003f64270 */
[----:B------:R-:W-:Y:S02]  /*14140*/  PRMT R62, RZ, 0x7610, R62 ;  /* 0x00007610ff3e7816 */ /* 0x000fe4000000003e */
[----:B0-----:R-:W-:-:S05]  /*14150*/  IADD3 R7, P2, PT, R4, R7, RZ ;  /* 0x0000000704077210 */ /* 0x001fca0007f5e0ff */
        /* <DEDUP_REMOVED lines=17> */
[----:B0-----:R-:W3:Y:S01]  /*14270*/  LDL.LU R7, [R1+0x60c] ;  /* 0x00060c0001077983 */ /* 0x001ee20000300800 */
[----:B------:R-:W-:-:S02]  /*14280*/  ISETP.GT.AND P3, PT, R8, 0x39, PT ;  /* 0x000000390800780c */ /* 0x000fc40003f64270 */
[----:B------:R-:W-:Y:S02]  /*14290*/  IADD3 R9, P2, PT, R4, R9, RZ ;  /* 0x0000000904097210 */ /* 0x000fe40007f5e0ff */
[----:B------:R-:W-:-:S09]  /*142a0*/  PRMT R15, RZ, 0x7610, R15 ;  /* 0x00007610ff0f7816 */ /* 0x000fd2000000000f */
[----:B-1----:R-:W-:Y:S01]  /*142b0*/  @P3 IMAD.MOV.U32 R6, RZ, RZ, R9 ;  /* 0x000000ffff063224 */ /* 0x002fe200078e0009 */
[----:B--2---:R0:W-:Y:S01]  /*142c0*/  STL [R1+0xce0], R3 ;  /* 0x000ce00301007387 */ /* 0x0041e20000100800 */
[----:B---3--:R-:W-:-:S03]  /*142d0*/  IMAD.X R7, R0, 0x1, R7, P2 ;  /* 0x0000000100077824 */ /* 0x008fc600010e0607 */
[----:B0-----:R-:W2:Y:S04]  /*142e0*/  LDL.LU R3, [R1+0x61c] ;  /* 0x00061c0001037983 */ /* 0x001ea80000300800 */
[----:B------:R0:W-:Y:S04]  /*142f0*/  STL [R1+0x610], R9 ;  /* 0x0006100901007387 */ /* 0x0001e80000100800 */
[----:B------:R1:W-:Y:S04]  /*14300*/  STL [R1+0x60c], R7 ;  /* 0x00060c0701007387 */ /* 0x0003e80000100800 */
[----:B------:R3:W2:Y:S04]  /*14310*/  @P3 LDG.E.U8 R15, desc[UR18][R6.64] ;  /* 0x00000012060f3981 */ /* 0x0006a8000c1e1100 */
[----:B0-----:R-:W2:Y:S04]  /*14320*/  LDL.LU R9, [R1+0x628] ;  /* 0x0006280001097983 */ /* 0x001ea80000300800 */
[----:B------:R-:W2:Y:S04]  /*14330*/  LDL.LU R6, [R1+0x614] ;  /* 0x0006140001067983 */ /* 0x000ea80000300800 */
[----:B-1----:R-:W3:Y:S01]  /*14340*/  LDL.LU R7, [R1+0x618] ;  /* 0x0006180001077983 */ /* 0x002ee20000300800 */
[----:B------:R-:W-:-:S02]  /*14350*/  ISETP.GT.AND P3, PT, R8, 0x3a, PT ;  /* 0x0000003a0800780c */ /* 0x000fc40003f64270 */
[----:B------:R-:W-:Y:S02]  /*14360*/  PRMT R46, RZ, 0x7610, R46 ;  /* 0x00007610ff2e7816 */ /* 0x000fe4000000002e */
[----:B------:R-:W-:Y:S02]  /*14370*/  PRMT R43, RZ, 0x7610, R43 ;  /* 0x00007610ff2b7816 */ /* 0x000fe4000000002b */
[----:B---3--:R-:W-:-:S05]  /*14380*/  IADD3 R7, P2, PT, R4, R7, RZ ;  /* 0x0000000704077210 */ /* 0x008fca0007f5e0ff */
[----:B--2---:R-:W-:Y:S01]  /*14390*/  IMAD.X R6, R0, 0x1, R6, P2 ;  /* 0x0000000100067824 */ /* 0x004fe200010e0606 */
[----:B------:R0:W-:Y:S04]  /*143a0*/  STL [R1+0x618], R7 ;  /* 0x0006180701007387 */ /* 0x0001e80000100800 */
[----:B------:R1:W-:Y:S01]  /*143b0*/  STL [R1+0x614], R6 ;  /* 0x0006140601007387 */ /* 0x0003e20000100800 */
[----:B0-----:R-:W-:-:S04]  /*143c0*/  @P3 LOP3.LUT R7, R7, R6, RZ, 0x3c, !PT ;  /* 0x0000000607073212 */ /* 0x001fc800078e3cff */
[----:B-1----:R-:W-:-:S04]  /*143d0*/  @P3 LOP3.LUT R6, R7, R6, RZ, 0x3c, !PT ;  /* 0x0000000607063212 */ /* 0x002fc800078e3cff */
[----:B------:R-:W-:-:S05]  /*143e0*/  @P3 LOP3.LUT R7, R7, R6, RZ, 0x3c, !PT ;  /* 0x0000000607073212 */ /* 0x000fca00078e3cff */
[----:B------:R0:W2:Y:S01]  /*143f0*/  @P3 LDG.E.U8 R46, desc[UR18][R6.64] ;  /* 0x00000012062e3981 */ /* 0x0000a2000c1e1100 */
[----:B------:R-:W-:Y:S02]  /*14400*/  ISETP.GT.AND P3, PT, R8, 0x3b, PT ;  /* 0x0000003b0800780c */ /* 0x000fe40003f64270 */
[----:B------:R-:W-:-:S05]  /*14410*/  IADD3 R72, P2, PT, R4, R72, RZ ;  /* 0x0000004804487210 */ /* 0x000fca0007f5e0ff */
[----:B------:R-:W-:Y:S01]  /*14420*/  IMAD.X R3, R0, 0x1, R3, P2 ;  /* 0x0000000100037824 */ /* 0x000fe200010e0603 */
[----:B------:R1:W-:Y:S05]  /*14430*/  STL [R1+0x620], R72 ;  /* 0x0006204801007387 */ /* 0x0003ea0000100800 */
[----:B0-----:R-:W-:Y:S02]  /*14440*/  @P3 IMAD.MOV.U32 R6, RZ, RZ, R72 ;  /* 0x000000ffff063224 */ /* 0x001fe400078e0048 */
[----:B------:R-:W-:Y:S01]  /*14450*/  @P3 IMAD.MOV.U32 R7, RZ, RZ, R3 ;  /* 0x000000ffff073224 */ /* 0x000fe200078e0003 */
[----:B------:R0:W-:Y:S04]  /*14460*/  STL [R1+0x61c], R3 ;  /* 0x00061c0301007387 */ /* 0x0001e80000100800 */
[----:B-1----:R-:W3:Y:S04]  /*14470*/  LDL.LU R72, [R1+0x5d4] ;  /* 0x0005d40001487983 */ /* 0x002ee80000300800 */
[----:B------:R1:W2:Y:S04]  /*14480*/  @P3 LDG.E.U8 R43, desc[UR18][R6.64] ;  /* 0x00000012062b3981 */ /* 0x0002a8000c1e1100 */
[----:B0-----:R-:W2:Y:S04]  /*14490*/  LDL.LU R3, [R1+0x598] ;  /* 0x0005980001037983 */ /* 0x001ea80000300800 */
        /* <DEDUP_REMOVED lines=24> */
[----:B---3--:R-:W-:-:S05]  /*14620*/  IADD3 R72, P2, PT, R4, R72, RZ ;  /* 0x0000004804487210 */ /* 0x008fca0007f5e0ff */
[----:B------:R1:W-:Y:S06]  /*14630*/  STL [R1+0x5d4], R72 ;  /* 0x0005d44801007387 */ /* 0x0003ec0000100800 */
[----:B0-----:R-:W-:Y:S02]  /*14640*/  @P3 IMAD.MOV.U32 R6, RZ, RZ, R72 ;  /* 0x000000ffff063224 */ /* 0x001fe400078e0048 */
[----:B-1----:R-:W0:Y:S01]  /*14650*/  S2R R72, SR_TID.X ;  /* 0x0000000000487919 */ /* 0x002e220000002100 */
[----:B------:R-:W-:Y:S02]  /*14660*/  PRMT R30, RZ, 0x7610, R30 ;  /* 0x00007610ff1e7816 */ /* 0x000fe4000000001e */
[----:B------:R-:W-:-:S02]  /*14670*/  ISETP.GT.AND P4, PT, R8, 0x3f, PT ;  /* 0x0000003f0800780c */ /* 0x000fc40003f84270 */
[----:B------:R-:W-:Y:S02]  /*14680*/  PRMT R28, RZ, 0x7610, R28 ;  /* 0x00007610ff1c7816 */ /* 0x000fe4000000001c */
[----:B0-----:R-:W-:Y:S01]  /*14690*/  LOP3.LUT R72, R72, 0x3f, RZ, 0xc0, !PT ;  /* 0x0000003f48487812 */ /* 0x001fe200078ec0ff */
[----:B--2---:R-:W-:-:S05]  /*146a0*/  IMAD.X R7, R0, 0x1, R7, P2 ;  /* 0x0000000100077824 */ /* 0x004fca00010e0607 */
[----:B------:R0:W2:Y:S01]  /*146b0*/  @P3 LDG.E.U8 R30, desc[UR18][R6.64] ;  /* 0x00000012061e3981 */ /* 0x0000a2000c1e1100 */
[----:B------:R-:W-:-:S03]  /*146c0*/  IADD3 R3, P3, PT, R4, R3, RZ ;  /* 0x0000000304037210 */ /* 0x000fc60007f7e0ff */
[----:B------:R1:W-:Y:S02]  /*146d0*/  STL [R1+0x5d0], R7 ;  /* 0x0005d00701007387 */ /* 0x0003e40000100800 */
[----:B------:R-:W-:Y:S02]  /*146e0*/  IMAD.X R9, R0, 0x1, R9, P3 ;  /* 0x0000000100097824 */ /* 0x000fe400018e0609 */
[----:B------:R3:W-:Y:S01]  /*146f0*/  STL [R1+0xce4], R4 ;  /* 0x000ce40401007387 */ /* 0x0007e20000100800 */
[----:B------:R-:W-:Y:S01]  /*14700*/  ISETP.GE.AND P2, PT, R72, R8, PT ;  /* 0x000000084800720c */ /* 0x000fe20003f46270 */
[----:B0-----:R-:W-:Y:S02]  /*14710*/  @P4 IMAD.MOV.U32 R6, RZ, RZ, R3 ;  /* 0x000000ffff064224 */ /* 0x001fe400078e0003 */
[----:B-1----:R-:W-:Y:S01]  /*14720*/  @P4 IMAD.MOV.U32 R7, RZ, RZ, R9 ;  /* 0x000000ffff074224 */ /* 0x002fe200078e0009 */
[----:B---3--:R-:W3:Y:S04]  /*14730*/  LDL.LU R4, [R1+0x4c4] ;  /* 0x0004c40001047983 */ /* 0x008ee80000300800 */
[----:B------:R-:W-:Y:S04]  /*14740*/  STL [R1+0x598], R3 ;  /* 0x0005980301007387 */ /* 0x000fe80000100800 */
[----:B------:R-:W2:Y:S04]  /*14750*/  LDL.LU R72, [R1+0xcc] ;  /* 0x0000cc0001487983 */ /* 0x000ea80000300800 */
[----:B------:R-:W2:Y:S04]  /*14760*/  LDL.LU R8, [R1+0xc8] ;  /* 0x0000c80001087983 */ /* 0x000ea80000300800 */
[----:B------:R0:W-:Y:S04]  /*14770*/  STL [R1+0x594], R9 ;  /* 0x0005940901007387 */ /* 0x0001e80000100800 */
[----:B------:R1:W2:Y:S04]  /*14780*/  @P4 LDG.E.U8 R28, desc[UR18][R6.64] ;  /* 0x00000012061c4981 */ /* 0x0002a8000c1e1100 */
[----:B0-----:R-:W4:Y:S04]  /*14790*/  LDL.LU R9, [R1+0xe8] ;  /* 0x0000e80001097983 */ /* 0x001f280000300800 */
[----:B------:R-:W4:Y:S04]  /*147a0*/  LDL.LU R3, [R1+0xec] ;  /* 0x0000ec0001037983 */ /* 0x000f280000300800 */
[----:B------:R-:W4:Y:S01]  /*147b0*/  LDL.LU R7, [R1+0x4c0] ;  /* 0x0004c00001077983 */ /* 0x000f220000300800 */
[----:B------:R-:W-:-:S02]  /*147c0*/  SHF.R.S32.HI R0, RZ, 0x1f, R5 ;  /* 0x0000001fff007819 */ /* 0x000fc40000011405 */
[----:B------:R-:W-:Y:S02]  /*147d0*/  PRMT R2, RZ, 0x7610, R2 ;  /* 0x00007610ff027816 */ /* 0x000fe40000000002 */
[----:B------:R-:W-:Y:S02]  /*147e0*/  PRMT R27, RZ, 0x7610, R27 ;  /* 0x00007610ff1b7816 */ /* 0x000fe4000000001b */
[----:B------:R-:W-:Y:S01]  /*147f0*/  PRMT R26, RZ, 0x7610, R26 ;  /* 0x00007610ff1a7816 */ /* 0x000fe2000000001a */
[----:B------:R-:W-:Y:S01]  /*14800*/  BAR.SYNC.DEFER_BLOCKING 0x0 ;  /* 0x0000000000007b1d */ /* 0x000fe20000010000 */
[----:B---3--:R-:W-:-:S05]  /*14810*/  IADD3 R4, P3, PT, R5, R4, RZ ;  /* 0x0000000405047210 */ /* 0x008fca0007f7e0ff */
[----:B-1----:R-:W-:Y:S01]  /*14820*/  @!P2 IMAD.MOV.U32 R6, RZ, RZ, R4 ;  /* 0x000000ffff06a224 */ /* 0x002fe200078e0004 */
[----:B--2---:R-:W-:Y:S04]  /*14830*/  STL [R1+0xce8], R28 ;  /* 0x000ce81c01007387 */ /* 0x004fe80000100800 */
[----:B------:R0:W-:Y:S01]  /*14840*/  STL [R1+0x4c4], R4 ;  /* 0x0004c40401007387 */ /* 0x0001e20000100800 */
[----:B----4-:R-:W-:Y:S01]  /*14850*/  IMAD.X R7, R0, 0x1, R7, P3 ;  /* 0x0000000100077824 */ /* 0x010fe200018e0607 */
[----:B------:R-:W-:-:S04]  /*14860*/  IADD3 R72, P3, PT, R5, R72, RZ ;  /* 0x0000004805487210 */ /* 0x000fc80007f7e0ff */
[----:B------:R1:W2:Y:S01]  /*14870*/  @!P2 LDG.E.U8 R2, desc[UR18][R6.64] ;  /* 0x000000120602a981 */ /* 0x0002a2000c1e1100 */
[C---:B------:R-:W-:Y:S01]  /*14880*/  IMAD.X R8, R0.reuse, 0x1, R8, P3 ;  /* 0x0000000100087824 */ /* 0x040fe200018e0608 */
[----:B------:R-:W-:Y:S02]  /*14890*/  IADD3 R3, P3, PT, R5, R3, RZ ;  /* 0x0000000305037210 */ /* 0x000fe40007f7e0ff */
[----:B------:R3:W-:Y:S03]  /*148a0*/  STL [R1+0x4c0], R7 ;  /* 0x0004c00701007387 */ /* 0x0007e60000100800 */
[----:B------:R-:W-:Y:S01]  /*148b0*/  IMAD.X R9, R0, 0x1, R9, P3 ;  /* 0x0000000100097824 */ /* 0x000fe200018e0609 */
[----:B0-----:R-:W4:Y:S01]  /*148c0*/  LDL.LU R4, [R1+0x10c] ;  /* 0x00010c0001047983 */ /* 0x001f220000300800 */
[----:B-1----:R-:W-:Y:S02]  /*148d0*/  @!P2 IMAD.MOV.U32 R6, RZ, RZ, R72 ;  /* 0x000000ffff06a224 */ /* 0x002fe400078e0048 */
[----:B---3--:R-:W-:Y:S01]  /*148e0*/  @!P2 IMAD.MOV.U32 R7, RZ, RZ, R8 ;  /* 0x000000ffff07a224 */ /* 0x008fe200078e0008 */
[----:B------:R0:W-:Y:S04]  /*148f0*/  STL [R1+0xcc], R72 ;  /* 0x0000cc4801007387 */ /* 0x0001e80000100800 */
[----:B------:R1:W-:Y:S04]  /*14900*/  STL [R1+0xc8], R8 ;  /* 0x0000c80801007387 */ /* 0x0003e80000100800 */
[----:B------:R3:W2:Y:S04]  /*14910*/  @!P2 LDG.E.U8 R27, desc[UR18][R6.64] ;  /* 0x00000012061ba981 */ /* 0x0006a8000c1e1100 */
[----:B0-----:R-:W2:Y:S04]  /*14920*/  LDL.LU R72, [R1+0x12c] ;  /* 0x00012c0001487983 */ /* 0x001ea80000300800 */
[----:B-1----:R-:W2:Y:S01]  /*14930*/  LDL.LU R8, [R1+0x14c] ;  /* 0x00014c0001087983 */ /* 0x002ea20000300800 */
[----:B---3--:R-:W-:-:S02]  /*14940*/  @!P2 IMAD.MOV.U32 R6, RZ, RZ, R3 ;  /* 0x000000ffff06a224 */ /* 0x008fc400078e0003 */
[----:B------:R-:W-:Y:S01]  /*14950*/  @!P2 IMAD.MOV.U32 R7, RZ, RZ, R9 ;  /* 0x000000ffff07a224 */ /* 0x000fe200078e0009 */
[----:B------:R-:W-:Y:S04]  /*14960*/  STL [R1+0xec], R3 ;  /* 0x0000ec0301007387 */ /* 0x000fe80000100800 */
[----:B------:R0:W-:Y:S04]  /*14970*/  STL [R1+0xe8], R9 ;  /* 0x0000e80901007387 */ /* 0x0001e80000100800 */
[----:B------:R1:W3:Y:S04]  /*14980*/  @!P2 LDG.E.U8 R26, desc[UR18][R6.64] ;  /* 0x00000012061aa981 */ /* 0x0002e8000c1e1100 */
[----:B0-----:R-:W2:Y:S04]  /*14990*/  LDL.LU R9, [R1+0x148] ;  /* 0x0001480001097983 */ /* 0x001ea80000300800 */
[----:B------:R-:W2:Y:S04]  /*149a0*/  LDL.LU R28, [R1+0x168] ;  /* 0x00016800011c7983 */ /* 0x000ea80000300800 */
[----:B------:R-:W2:Y:S04]  /*149b0*/  LDL.LU R3, [R1+0x16c] ;  /* 0x00016c0001037983 */ /* 0x000ea80000300800 */
[----:B------:R-:W2:Y:S01]  /*149c0*/  LDL.LU R7, [R1+0x108] ;  /* 0x0001080001077983 */ /* 0x000ea20000300800 */
[----:B------:R-:W-:-:S02]  /*149d0*/  PRMT R25, RZ, 0x7610, R25 ;  /* 0x00007610ff197816 */ /* 0x000fc40000000019 */
[----:B----4-:R-:W-:-:S05]  /*149e0*/  IADD3 R4, P3, PT, R5, R4, RZ ;  /* 0x0000000405047210 */ /* 0x010fca0007f7e0ff */
[----:B-1----:R-:W-:Y:S01]  /*149f0*/  @!P2 IMAD.MOV.U32 R6, RZ, RZ, R4 ;  /* 0x000000ffff06a224 */ /* 0x002fe200078e0004 */
[----:B------:R0:W-:Y:S01]  /*14a00*/  STL [R1+0x10c], R4 ;  /* 0x00010c0401007387 */ /* 0x0001e20000100800 */
[----:B--2---:R-:W-:-:S05]  /*14a10*/  IMAD.X R7, R0, 0x1, R7, P3 ;  /* 0x0000000100077824 */ /* 0x004fca00018e0607 */
[----:B------:R1:W-:Y:S04]  /*14a20*/  STL [R1+0x108], R7 ;  /* 0x0001080701007387 */ /* 0x0003e80000100800 */
[----:B0-----:R-:W2:Y:S04]  /*14a30*/  LDL.LU R4, [R1+0x194] ;  /* 0x0001940001047983 */ /* 0x001ea80000300800 */
[----:B------:R0:W4:Y:S04]  /*14a40*/  @!P2 LDG.E.U8 R25, desc[UR18][R6.64] ;  /* 0x000000120619a981 */ /* 0x000128000c1e1100 */
[----:B-1----:R-:W2:Y:S01]  /*14a50*/  LDL.LU R7, [R1+0x128] ;  /* 0x0001280001077983 */ /* 0x002ea20000300800 */
[----:B------:R-:W-:-:S02]  /*14a60*/  IADD3 R72, P3, PT, R5, R72, RZ ;  /* 0x0000004805487210 */ /* 0x000fc40007f7e0ff */
[----:B------:R-:W-:-:S03]  /*14a70*/  PRMT R24, RZ, 0x7610, R24 ;  /* 0x00007610ff187816 */ /* 0x000fc60000000018 */
[----:B0-----:R-:W-:Y:S01]  /*14a80*/  @!P2 IMAD.MOV.U32 R6, RZ, RZ, R72 ;  /* 0x000000ffff06a224 */ /* 0x001fe200078e0048 */
[----:B------:R-:W-:Y:S01]  /*14a90*/  STL [R1+0x12c], R72 ;  /* 0x00012c4801007387 */ /* 0x000fe20000100800 */
[----:B--2---:R-:W-:Y:S01]  /*14aa0*/  IMAD.X R7, R0, 0x1, R7, P3 ;  /* 0x0000000100077824 */ /* 0x004fe200018e0607 */
[----:B------:R-:W-:-:S04]  /*14ab0*/  IADD3 R8, P3, PT, R5, R8, RZ ;  /* 0x0000000805087210 */ /* 0x000fc80007f7e0ff */
[----:B------:R0:W2:Y:S01]  /*14ac0*/  @!P2 LDG.E.U8 R24, desc[UR18][R6.64] ;  /* 0x000000120618a981 */ /* 0x0000a2000c1e1100 */
[C---:B------:R-:W-:Y:S01]  /*14ad0*/  IMAD.X R9, R0.reuse, 0x1, R9, P3 ;  /* 0x0000000100097824 */ /* 0x040fe200018e0609 */
[----:B------:R-:W-:Y:S02]  /*14ae0*/  IADD3 R3, P3, PT, R5, R3, RZ ;  /* 0x0000000305037210 */ /* 0x000fe40007f7e0ff */
[----:B------:R0:W-:Y:S03]  /*14af0*/  STL [R1+0x128], R7 ;  /* 0x0001280701007387 */ /* 0x0001e60000100800 */
[----:B------:R-:W-:Y:S01]  /*14b00*/  IMAD.X R28, R0, 0x1, R28, P3 ;  /* 0x00000001001c7824 */ /* 0x000fe200018e061c */
[----:B------:R1:W-:Y:S01]  /*14b10*/  STL [R1+0x14c], R8 ;  /* 0x00014c0801007387 */ /* 0x0003e20000100800 */
[----:B0-----:R-:W-:-:S03]  /*14b20*/  PRMT R7, RZ, 0x7610, R7 ;  /* 0x00007610ff077816 */ /* 0x001fc60000000007 */
[----:B------:R0:W-:Y:S01]  /*14b30*/  STL [R1+0x148], R9 ;  /* 0x0001480901007387 */ /* 0x0001e20000100800 */
[----:B------:R-:W-:-:S03]  /*14b40*/  PRMT R6, RZ, 0x7610, R6 ;  /* 0x00007610ff067816 */ /* 0x000fc60000000006 */
[----:B------:R-:W2:Y:S04]  /*14b50*/  LDL.LU R72, [R1+0x26c] ;  /* 0x00026c0001487983 */ /* 0x000ea80000300800 */
[----:B------:R1:W2:Y:S04]  /*14b60*/  @!P2 LDG.E.U8 R7, desc[UR18][R8.64] ;  /* 0x000000120807a981 */ /* 0x0002a8000c1e1100 */
[----:B------:R-:W-:Y:S01]  /*14b70*/  STL [R1+0x16c], R3 ;  /* 0x00016c0301007387 */ /* 0x000fe20000100800 */
[----:B-1----:R-:W-:Y:S02]  /*14b80*/  @!P2 IMAD.MOV.U32 R8, RZ, RZ, R3 ;  /* 0x000000ffff08a224 */ /* 0x002fe400078e0003 */
[----:B0-----:R-:W-:Y:S01]  /*14b90*/  @!P2 IMAD.MOV.U32 R9, RZ, RZ, R28 ;  /* 0x000000ffff09a224 */ /* 0x001fe200078e001c */
[----:B------:R0:W-:Y:S04]  /*14ba0*/  STL [R1+0x168], R28 ;  /* 0x0001681c01007387 */ /* 0x0001e80000100800 */
[----:B------:R1:W2:Y:S04]  /*14bb0*/  @!P2 LDG.E.U8 R6, desc[UR18][R8.64] ;  /* 0x000000120806a981 */ /* 0x0002a8000c1e1100 */
[----:B0-----:R-:W2:Y:S04]  /*14bc0*/  LDL.LU R28, [R1+0x284] ;  /* 0x00028400011c7983 */ /* 0x001ea80000300800 */
[----:B------:R-:W2:Y:S01]  /*14bd0*/  LDL.LU R9, [R1+0x190] ;  /* 0x0001900001097983 */ /* 0x000ea20000300800 */
[----:B------:R-:W-:-:S02]  /*14be0*/  IADD3 R4, P3, PT, R5, R4, RZ ;  /* 0x0000000405047210 */ /* 0x000fc40007f7e0ff */
[----:B------:R-:W-:-:S03]  /*14bf0*/  PRMT R88, RZ, 0x7610, R88 ;  /* 0x00007610ff587816 */ /* 0x000fc60000000058 */
[----:B-1----:R-:W-:Y:S01]  /*14c00*/  @!P2 IMAD.MOV.U32 R8, RZ, RZ, R4 ;  /* 0x000000ffff08a224 */ /* 0x002fe200078e0004 */
[----:B------:R0:W-:Y:S01]  /*14c10*/  STL [R1+0x194], R4 ;  /* 0x0001940401007387 */ /* 0x0001e20000100800 */
[----:B--2---:R-:W-:-:S05]  /*14c20*/  IMAD.X R9, R0, 0x1, R9, P3 ;  /* 0x0000000100097824 */ /* 0x004fca00018e0609 */
[----:B------:R1:W-:Y:S04]  /*14c30*/  STL [R1+0x190], R9 ;  /* 0x0001900901007387 */ /* 0x0003e80000100800 */
[----:B0-----:R-:W2:Y:S04]  /*14c40*/  LDL.LU R4, [R1+0x29c] ;  /* 0x00029c0001047983 */ /* 0x001ea80000300800 */
[----:B------:R0:W2:Y:S04]  /*14c50*/  @!P2 LDG.E.U8 R88, desc[UR18][R8.64] ;  /* 0x000000120858a981 */ /* 0x0000a8000c1e1100 */
[----:B-1----:R-:W2:Y:S01]  /*14c60*/  LDL.LU R9, [R1+0x1b0] ;  /* 0x0001b00001097983 */ /* 0x002ea20000300800 */
[----:B------:R-:W-:-:S02]  /*14c70*/  IADD3 R72, P3, PT, R5, R72, RZ ;  /* 0x0000004805487210 */ /* 0x000fc40007f7e0ff */
[----:B------:R-:W-:-:S03]  /*14c80*/  PRMT R86, RZ, 0x7610, R86 ;  /* 0x00007610ff567816 */ /* 0x000fc60000000056 */
[----:B0-----:R-:W-:Y:S01]  /*14c90*/  @!P2 IMAD.MOV.U32 R8, RZ, RZ, R72 ;  /* 0x000000ffff08a224 */ /* 0x001fe200078e0048 */
        /* <DEDUP_REMOVED lines=28> */
[----:B------:R-:W1:Y:S01]  /*14e60*/  S2R R3, SR_TID.X ;  /* 0x0000000000037919 */ /* 0x000e620000002100 */
[----:B--2---:R-:W-:-:S05]  /*14e70*/  IMAD.X R9, R0, 0x1, R9, P3 ;  /* 0x0000000100097824 */ /* 0x004fca00018e0609 */
[----:B------:R2:W-:Y:S04]  /*14e80*/  STL [R1+0x2b0], R9 ;  /* 0x0002b00901007387 */ /* 0x0005e80000100800 */
[----:B0-----:R-:W3:Y:S04]  /*14e90*/  LDL.LU R72, [R1+0x2f8] ;  /* 0x0002f80001487983 */ /* 0x001ee80000300800 */
[----:B------:R0:W3:Y:S04]  /*14ea0*/  @!P2 LDG.E.U8 R80, desc[UR18][R8.64] ;  /* 0x000000120850a981 */ /* 0x0000e8000c1e1100 */
[----:B--2---:R-:W2:Y:S01]  /*14eb0*/  LDL.LU R9, [R1+0x2c8] ;  /* 0x0002c80001097983 */ /* 0x004ea20000300800 */
[----:B-1----:R-:W-:-:S02]  /*14ec0*/  LOP3.LUT R3, R3, 0x7f, RZ, 0xc0, !PT ;  /* 0x0000007f03037812 */ /* 0x002fc400078ec0ff */
[----:B------:R-:W-:-:S03]  /*14ed0*/  IADD3 R28, P3, PT, R5, R28, RZ ;  /* 0x0000001c051c7210 */ /* 0x000fc60007f7e0ff */
[----:B------:R1:W-:Y:S02]  /*14ee0*/  STS.U8 [R3+UR8+0xa000], R60 ;  /* 0x00a0003c03007988 */ /* 0x0003e40008000008 */
[----:B0-----:R-:W-:Y:S02]  /*14ef0*/  @!P2 IMAD.MOV.U32 R8, RZ, RZ, R28 ;  /* 0x000000ffff08a224 */ /* 0x001fe400078e001c */
[----:B------:R0:W-:Y:S01]  /*14f00*/  STL [R1+0x2cc], R28 ;  /* 0x0002cc1c01007387 */ /* 0x0001e20000100800 */
[----:B-1----:R-:W-:Y:S01]  /*14f10*/  PRMT R60, RZ, 0x7610, R60 ;  /* 0x00007610ff3c7816 */ /* 0x002fe2000000003c */
[----:B--2---:R-:W-:-:S05]  /*14f20*/  IMAD.X R9, R0, 0x1, R9, P3 ;  /* 0x0000000100097824 */ /* 0x004fca00018e0609 */
[----:B------:R1:W-:Y:S04]  /*14f30*/  STL [R1+0x2c8], R9 ;  /* 0x0002c80901007387 */ /* 0x0003e80000100800 */
[----:B0-----:R-:W2:Y:S04]  /*14f40*/  LDL.LU R28, [R1+0x314] ;  /* 0x00031400011c7983 */ /* 0x001ea80000300800 */
[----:B------:R0:W2:Y:S04]  /*14f50*/  @!P2 LDG.E.U8 R60, desc[UR18][R8.64] ;  /* 0x00000012083ca981 */ /* 0x0000a8000c1e1100 */
[----:B------:R-:W2:Y:S04]  /*14f60*/  LDL.LU R8, [R1+0x2e0] ;  /* 0x0002e00001087983 */ /* 0x000ea80000300800 */
[----:B-1----:R-:W0:Y:S04]  /*14f70*/  LDL.LU R9, [R1+0x2e4] ;  /* 0x0002e40001097983 */ /* 0x002e280000300800 */
[----:B------:R1:W-:Y:S04]  /*14f80*/  STS.U8 [R3+UR8+0xa400], R59 ;  /* 0x00a4003b03007988 */ /* 0x0003e80008000008 */
[----:B------:R3:W-:Y:S01]  /*14f90*/  STS.U8 [R3+UR8+0xa800], R58 ;  /* 0x00a8003a03007988 */ /* 0x0007e20008000008 */
[----:B-1----:R-:W-:-:S03]  /*14fa0*/  PRMT R59, RZ, 0x7610, R59 ;  /* 0x00007610ff3b7816 */ /* 0x002fc6000000003b */
[----:B------:R-:W-:Y:S01]  /*14fb0*/  STS.U8 [R3+UR8+0xac00], R57 ;  /* 0x00ac003903007988 */ /* 0x000fe20008000008 */
[----:B---3--:R-:W-:-:S03]  /*14fc0*/  PRMT R58, RZ, 0x7610, R58 ;  /* 0x00007610ff3a7816 */ /* 0x008fc6000000003a */
[----:B------:R-:W-:Y:S04]  /*14fd0*/  STS.U8 [R3+UR8+0xb000], R56 ;  /* 0x00b0003803007988 */ /* 0x000fe80008000008 */
[----:B------:R-:W-:Y:S04]  /*14fe0*/  STS.U8 [R3+UR8+0xb400], R55 ;  /* 0x00b4003703007988 */ /* 0x000fe80008000008 */
[----:B------:R-:W-:Y:S01]  /*14ff0*/  STS.U8 [R3+UR8+0xb800], R47 ;  /* 0x00b8002f03007988 */ /* 0x000fe20008000008 */
[----:B0-----:R-:W-:-:S05]  /*15000*/  IADD3 R9, P3, PT, R5, R9, RZ ;  /* 0x0000000905097210 */ /* 0x001fca0007f7e0ff */
[----:B--2---:R-:W-:Y:S01]  /*15010*/  IMAD.X R8, R0, 0x1, R8, P3 ;  /* 0x0000000100087824 */ /* 0x004fe200018e0608 */
[----:B------:R0:W-:Y:S01]  /*15020*/  STL [R1+0x2e4], R9 ;  /* 0x0002e40901007387 */ /* 0x0001e20000100800 */
[----:B------:R-:W-:-:S03]  /*15030*/  IADD3 R4, P3, PT, R5, R4, RZ ;  /* 0x0000000405047210 */ /* 0x000fc60007f7e0ff */
[----:B------:R1:W-:Y:S01]  /*15040*/  STL [R1+0x2e0], R8 ;  /* 0x0002e00801007387 */ /* 0x0003e20000100800 */
[-C--:B0-----:R-:W-:Y:S01]  /*15050*/  @!P2 LOP3.LUT R9, R9, R8.reuse, RZ, 0x3c, !PT ;  /* 0x000000080909a212 */ /* 0x081fe200078e3cff */
[----:B------:R-:W-:Y:S02]  /*15060*/  IMAD.X R72, R0, 0x1, R72, P3 ;  /* 0x0000000100487824 */ /* 0x000fe400018e0648 */
[----:B------:R-:W2:Y:S01]  /*15070*/  LDL.LU R47, [R1+0x32c] ;  /* 0x00032c00012f7983 */ /* 0x000ea20000300800 */
[----:B-1----:R-:W-:-:S04]  /*15080*/  @!P2 LOP3.LUT R8, R9, R8, RZ, 0x3c, !PT ;  /* 0x000000080908a212 */ /* 0x002fc800078e3cff */
[----:B------:R-:W-:Y:S01]  /*15090*/  @!P2 LOP3.LUT R9, R9, R8, RZ, 0x3c, !PT ;  /* 0x000000080909a212 */ /* 0x000fe200078e3cff */
[----:B------:R0:W-:Y:S04]  /*150a0*/  STL [R1+0x2fc], R4 ;  /* 0x0002fc0401007387 */ /* 0x0001e80000100800 */
[----:B------:R1:W3:Y:S04]  /*150b0*/  @!P2 LDG.E.U8 R59, desc[UR18][R8.64] ;  /* 0x00000012083ba981 */ /* 0x0002e8000c1e1100 */
[----:B------:R-:W-:Y:S01]  /*150c0*/  STL [R1+0x2f8], R72 ;  /* 0x0002f84801007387 */ /* 0x000fe20000100800 */
[----:B-1----:R-:W-:-:S02]  /*150d0*/  @!P2 IMAD.MOV.U32 R8, RZ, RZ, R4 ;  /* 0x000000ffff08a224 */ /* 0x002fc400078e0004 */
[----:B------:R-:W-:Y:S01]  /*150e0*/  @!P2 IMAD.MOV.U32 R9, RZ, RZ, R72 ;  /* 0x000000ffff09a224 */ /* 0x000fe200078e0048 */
[----:B0-----:R-:W2:Y:S04]  /*150f0*/  LDL.LU R4, [R1+0x344] ;  /* 0x0003440001047983 */ /* 0x001ea80000300800 */
[----:B------:R0:W2:Y:S04]  /*15100*/  @!P2 LDG.E.U8 R58, desc[UR18][R8.64] ;  /* 0x00000012083aa981 */ /* 0x0000a8000c1e1100 */
[----:B------:R-:W2:Y:S01]  /*15110*/  LDL.LU R9, [R1+0x310] ;  /* 0x0003100001097983 */ /* 0x000ea20000300800 */
[----:B------:R-:W-:-:S03]  /*15120*/  IADD3 R28, P3, PT, R5, R28, RZ ;  /* 0x0000001c051c7210 */ /* 0x000fc60007f7e0ff */
[----:B------:R1:W-:Y:S02]  /*15130*/  STS.U8 [R3+UR8+0xbc00], R23 ;  /* 0x00bc001703007988 */ /* 0x0003e40008000008 */
[----:B0-----:R-:W-:Y:S02]  /*15140*/  @!P2 IMAD.MOV.U32 R8, RZ, RZ, R28 ;  /* 0x000000ffff08a224 */ /* 0x001fe400078e001c */
[----:B------:R0:W-:Y:S01]  /*15150*/  STL [R1+0x314], R28 ;  /* 0x0003141c01007387 */ /* 0x0001e20000100800 */
[----:B-1----:R-:W-:Y:S01]  /*15160*/  PRMT R23, RZ, 0x7610, R23 ;  /* 0x00007610ff177816 */ /* 0x002fe20000000017 */
[----:B------:R-:W1:Y:S01]  /*15170*/  S2R R72, SR_TID.X ;  /* 0x0000000000487919 */ /* 0x000e620000002100 */
[----:B--2---:R-:W-:-:S05]  /*15180*/  IMAD.X R9, R0, 0x1, R9, P3 ;  /* 0x0000000100097824 */ /* 0x004fca00018e0609 */
[----:B------:R2:W-:Y:S04]  /*15190*/  STL [R1+0x310], R9 ;  /* 0x0003100901007387 */ /* 0x0005e80000100800 */
[----:B0-----:R-:W3:Y:S04]  /*151a0*/  LDL.LU R28, [R1+0x35c] ;  /* 0x00035c00011c7983 */ /* 0x001ee80000300800 */
[----:B------:R0:W3:Y:S04]  /*151b0*/  @!P2 LDG.E.U8 R23, desc[UR18][R8.64] ;  /* 0x000000120817a981 */ /* 0x0000e8000c1e1100 */
[----:B--2---:R-:W2:Y:S01]  /*151c0*/  LDL.LU R9, [R1+0x328] ;  /* 0x0003280001097983 */ /* 0x004ea20000300800 */
[----:B-1----:R-:W-:-:S02]  /*151d0*/  LOP3.LUT R72, R72, 0x7f, RZ, 0xc0, !PT ;  /* 0x0000007f48487812 */ /* 0x002fc400078ec0ff */
[----:B------:R-:W-:Y:S02]  /*151e0*/  IADD3 R47, P3, PT, R5, R47, RZ ;  /* 0x0000002f052f7210 */ /* 0x000fe40007f7e0ff */
[----:B------:R-:W-:-:S03]  /*151f0*/  LOP3.LUT R72, R72, 0x10, RZ, 0x3c, !PT ;  /* 0x0000001048487812 */ /* 0x000fc600078e3cff */
[----:B0-----:R-:W-:Y:S02]  /*15200*/  @!P2 IMAD.MOV.U32 R8, RZ, RZ, R47 ;  /* 0x000000ffff08a224 */ /* 0x001fe400078e002f */
[----:B------:R0:W-:Y:S04]  /*15210*/  STS.U8 [R72+UR8+0xa080], R22 ;  /* 0x00a0801648007988 */ /* 0x0001e80008000008 */
[----:B------:R1:W-:Y:S01]  /*15220*/  STL [R1+0x32c], R47 ;  /* 0x00032c2f01007387 */ /* 0x0003e20000100800 */
[----:B0-----:R-:W-:Y:S01]  /*15230*/  PRMT R22, RZ, 0x7610, R22 ;  /* 0x00007610ff167816 */ /* 0x001fe20000000016 */
[----:B--2---:R-:W-:-:S05]  /*15240*/  IMAD.X R9, R0, 0x1, R9, P3 ;  /* 0x0000000100097824 */ /* 0x004fca00018e0609 */
[----:B------:R0:W-:Y:S04]  /*15250*/  STL [R1+0x328], R9 ;  /* 0x0003280901007387 */ /* 0x0001e80000100800 */
[----:B-1----:R-:W2:Y:S04]  /*15260*/  LDL.LU R47, [R1+0x374] ;  /* 0x00037400012f7983 */ /* 0x002ea80000300800 */
[----:B------:R1:W2:Y:S04]  /*15270*/  @!P2 LDG.E.U8 R22, desc[UR18][R8.64] ;  /* 0x000000120816a981 */ /* 0x0002a8000c1e1100 */
[----:B0-----:R-:W2:Y:S01]  /*15280*/  LDL.LU R9, [R1+0x340] ;  /* 0x0003400001097983 */ /* 0x001ea20000300800 */
[----:B------:R-:W-:-:S03]  /*15290*/  IADD3 R4, P3, PT, R5, R4, RZ ;  /* 0x0000000405047210 */ /* 0x000fc60007f7e0ff */
[----:B------:R0:W-:Y:S02]  /*152a0*/  STS.U8 [R72+UR8+0xa480], R21 ;  /* 0x00a4801548007988 */ /* 0x0001e40008000008 */
[----:B-1----:R-:W-:Y:S02]  /*152b0*/  @!P2 IMAD.MOV.U32 R8, RZ, RZ, R4 ;  /* 0x000000ffff08a224 */ /* 0x002fe400078e0004 */
[----:B------:R1:W-:Y:S01]  /*152c0*/  STL [R1+0x344], R4 ;  /* 0x0003440401007387 */ /* 0x0003e20000100800 */
[----:B0-----:R-:W-:Y:S01]  /*152d0*/  PRMT R21, RZ, 0x7610, R21 ;  /* 0x00007610ff157816 */ /* 0x001fe20000000015 */
[----:B--2---:R-:W-:-:S05]  /*152e0*/  IMAD.X R9, R0, 0x1, R9, P3 ;  /* 0x0000000100097824 */ /* 0x004fca00018e0609 */
[----:B------:R0:W-:Y:S04]  /*152f0*/  STL [R1+0x340], R9 ;  /* 0x0003400901007387 */ /* 0x0001e80000100800 */
[----:B-1----:R-:W2:Y:S04]  /*15300*/  LDL.LU R4, [R1+0x38c] ;  /* 0x00038c0001047983 */ /* 0x002ea80000300800 */
[----:B------:R1:W2:Y:S04]  /*15310*/  @!P2 LDG.E.U8 R21, desc[UR18][R8.64] ;  /* 0x000000120815a981 */ /* 0x0002a8000c1e1100 */
[----:B0-----:R-:W2:Y:S01]  /*15320*/  LDL.LU R9, [R1+0x358] ;  /* 0x0003580001097983 */ /* 0x001ea20000300800 */
[----:B---3--:R-:W-:-:S03]  /*15330*/  IADD3 R28, P3, PT, R5, R28, RZ ;  /* 0x0000001c051c7210 */ /* 0x008fc60007f7e0ff */
[----:B------:R0:W-:Y:S02]  /*15340*/  STS.U8 [R72+UR8+0xa880], R20 ;  /* 0x00a8801448007988 */ /* 0x0001e40008000008 */
[----:B-1----:R-:W-:Y:S02]  /*15350*/  @!P2 IMAD.MOV.U32 R8, RZ, RZ, R28 ;  /* 0x000000ffff08a224 */ /* 0x002fe400078e001c */
[----:B------:R1:W-:Y:S01]  /*15360*/  STL [R1+0x35c], R28 ;  /* 0x00035c1c01007387 */ /* 0x0003e20000100800 */
[----:B0-----:R-:W-:Y:S01]  /*15370*/  PRMT R20, RZ, 0x7610, R20 ;  /* 0x00007610ff147816 */ /* 0x001fe20000000014 */
[----:B--2---:R-:W-:-:S05]  /*15380*/  IMAD.X R9, R0, 0x1, R9, P3 ;  /* 0x0000000100097824 */ /* 0x004fca00018e0609 */
[----:B------:R0:W-:Y:S04]  /*15390*/  STL [R1+0x358], R9 ;  /* 0x0003580901007387 */ /* 0x0001e80000100800 */
[----:B-1----:R-:W2:Y:S04]  /*153a0*/  LDL.LU R28, [R1+0x3a4] ;  /* 0x0003a400011c7983 */ /* 0x002ea80000300800 */
[----:B------:R1:W3:Y:S04]  /*153b0*/  @!P2 LDG.E.U8 R20, desc[UR18][R8.64] ;  /* 0x000000120814a981 */ /* 0x0002e8000c1e1100 */
        /* <DEDUP_REMOVED lines=46> */
[----:B------:R-:W0:Y:S01]  /*156a0*/  S2R R72, SR_TID.X ;  /* 0x0000000000487919 */ /* 0x000e220000002100 */
[----:B--2---:R-:W-:-:S05]  /*156b0*/  IMAD.X R9, R0, 0x1, R9, P3 ;  /* 0x0000000100097824 */ /* 0x004fca00018e0609 */
[----:B------:R2:W-:Y:S04]  /*156c0*/  STL [R1+0x3d0], R9 ;  /* 0x0003d00901007387 */ /* 0x0005e80000100800 */
[----:B-1----:R-:W3:Y:S04]  /*156d0*/  LDL.LU R4, [R1+0x434] ;  /* 0x0004340001047983 */ /* 0x002ee80000300800 */
[----:B------:R1:W3:Y:S04]  /*156e0*/  @!P2 LDG.E.U8 R15, desc[UR18][R8.64] ;  /* 0x00000012080fa981 */ /* 0x0002e8000c1e1100 */
[----:B--2---:R-:W2:Y:S01]  /*156f0*/  LDL.LU R9, [R1+0x3e8] ;  /* 0x0003e80001097983 */ /* 0x004ea20000300800 */
[----:B0-----:R-:W-:-:S02]  /*15700*/  LOP3.LUT R72, R72, 0x7f, RZ, 0xc0, !PT ;  /* 0x0000007f48487812 */ /* 0x001fc400078ec0ff */
[----:B------:R-:W-:Y:S02]  /*15710*/  IADD3 R28, P3, PT, R5, R28, RZ ;  /* 0x0000001c051c7210 */ /* 0x000fe40007f7e0ff */
[----:B------:R-:W-:-:S03]  /*15720*/  LOP3.LUT R72, R72, 0x20, RZ, 0x3c, !PT ;  /* 0x0000002048487812 */ /* 0x000fc600078e3cff */
[----:B-1----:R-:W-:Y:S02]  /*15730*/  @!P2 IMAD.MOV.U32 R8, RZ, RZ, R28 ;  /* 0x000000ffff08a224 */ /* 0x002fe400078e001c */
        /* <DEDUP_REMOVED lines=17> */
[----:B------:R-:W2:Y:S04]  /*15850*/  LDL.LU R8, [R1+0x418] ;  /* 0x0004180001087983 */ /* 0x000ea80000300800 */
[----:B0-----:R-:W1:Y:S04]  /*15860*/  LDL.LU R9, [R1+0x41c] ;  /* 0x00041c0001097983 */ /* 0x001e680000300800 */
[----:B------:R0:W-:Y:S04]  /*15870*/  STS.U8 [R72+UR8+0xa900], R45 ;  /* 0x00a9002d48007988 */ /* 0x0001e80008000008 */
[----:B------:R3:W-:Y:S01]  /*15880*/  STS.U8 [R72+UR8+0xad00], R44 ;  /* 0x00ad002c48007988 */ /* 0x0007e20008000008 */
[----:B0-----:R-:W-:-:S02]  /*15890*/  PRMT R45, RZ, 0x7610, R45 ;  /* 0x00007610ff2d7816 */ /* 0x001fc4000000002d */
[----:B---3--:R-:W-:Y:S02]  /*158a0*/  PRMT R44, RZ, 0x7610, R44 ;  /* 0x00007610ff2c7816 */ /* 0x008fe4000000002c */
[----:B-1----:R-:W-:-:S05]  /*158b0*/  IADD3 R9, P3, PT, R5, R9, RZ ;  /* 0x0000000905097210 */ /* 0x002fca0007f7e0ff */
[----:B--2---:R-:W-:Y:S01]  /*158c0*/  IMAD.X R8, R0, 0x1, R8, P3 ;  /* 0x0000000100087824 */ /* 0x004fe200018e0608 */
[----:B------:R0:W-:Y:S01]  /*158d0*/  STL [R1+0x41c], R9 ;  /* 0x00041c0901007387 */ /* 0x0001e20000100800 */
[----:B------:R-:W-:-:S03]  /*158e0*/  IADD3 R4, P3, PT, R5, R4, RZ ;  /* 0x0000000405047210 */ /* 0x000fc60007f7e0ff */
[----:B------:R1:W-:Y:S01]  /*158f0*/  STL [R1+0x418], R8 ;  /* 0x0004180801007387 */ /* 0x0003e20000100800 */
[----:B0-----:R-:W-:-:S04]  /*15900*/  @!P2 LOP3.LUT R9, R9, R8, RZ, 0x3c, !PT ;  /* 0x000000080909a212 */ /* 0x001fc800078e3cff */
[----:B-1----:R-:W-:Y:S01]  /*15910*/  @!P2 LOP3.LUT R8, R9, R8, RZ, 0x3c, !PT ;  /* 0x000000080908a212 */ /* 0x002fe200078e3cff */
[----:B------:R-:W-:-:S03]  /*15920*/  IMAD.X R28, R0, 0x1, R28, P3 ;  /* 0x00000001001c7824 */ /* 0x000fc600018e061c */
[----:B------:R-:W-:Y:S01]  /*15930*/  @!P2 LOP3.LUT R9, R9, R8, RZ, 0x3c, !PT ;  /* 0x000000080909a212 */ /* 0x000fe200078e3cff */
[----:B------:R-:W-:Y:S04]  /*15940*/  STL [R1+0x434], R4 ;  /* 0x0004340401007387 */ /* 0x000fe80000100800 */
[----:B------:R0:W2:Y:S04]  /*15950*/  @!P2 LDG.E.U8 R45, desc[UR18][R8.64] ;  /* 0x00000012082da981 */ /* 0x0000a8000c1e1100 */
[----:B------:R1:W-:Y:S01]  /*15960*/  STL [R1+0x430], R28 ;  /* 0x0004301c01007387 */ /* 0x0003e20000100800 */
[----:B0-----:R-:W-:-:S02]  /*15970*/  @!P2 IMAD.MOV.U32 R8, RZ, RZ, R4 ;  /* 0x000000ffff08a224 */ /* 0x001fc400078e0004 */
[----:B------:R-:W-:Y:S02]  /*15980*/  @!P2 IMAD.MOV.U32 R9, RZ, RZ, R28 ;  /* 0x000000ffff09a224 */ /* 0x000fe400078e001c */
[----:B-1----:R-:W3:Y:S04]  /*15990*/  LDL.LU R28, [R1+0x47c] ;  /* 0x00047c00011c7983 */ /* 0x002ee80000300800 */
[----:B------:R-:W2:Y:S04]  /*159a0*/  LDL.LU R4, [R1+0x494] ;  /* 0x0004940001047983 */ /* 0x000ea80000300800 */
[----:B------:R0:W2:Y:S04]  /*159b0*/  @!P2 LDG.E.U8 R44, desc[UR18][R8.64] ;  /* 0x00000012082ca981 */ /* 0x0000a8000c1e1100 */
[----:B------:R-:W2:Y:S01]  /*159c0*/  LDL.LU R9, [R1+0x448] ;  /* 0x0004480001097983 */ /* 0x000ea20000300800 */
        /* <DEDUP_REMOVED lines=11> */
[----:B------:R1:W-:Y:S02]  /*15a80*/  STS.U8 [R72+UR8+0xb500], R11 ;  /* 0x00b5000b48007988 */ /* 0x0003e40008000008 */
[----:B-1----:R-:W-:-:S02]  /*15a90*/  PRMT R11, RZ, 0x7610, R11 ;  /* 0x00007610ff0b7816 */ /* 0x002fc4000000000b */
[----:B0-----:R-:W-:-:S05]  /*15aa0*/  IADD3 R9, P3, PT, R5, R9, RZ ;  /* 0x0000000905097210 */ /* 0x001fca0007f7e0ff */
[----:B--2---:R-:W-:Y:S01]  /*15ab0*/  IMAD.X R8, R0, 0x1, R8, P3 ;  /* 0x0000000100087824 */ /* 0x004fe200018e0608 */
[----:B------:R0:W-:Y:S04]  /*15ac0*/  STL [R1+0x464], R9 ;  /* 0x0004640901007387 */ /* 0x0001e80000100800 */
[----:B------:R1:W-:Y:S01]  /*15ad0*/  STL [R1+0x460], R8 ;  /* 0x0004600801007387 */ /* 0x0003e20000100800 */
[----:B0-----:R-:W-:-:S04]  /*15ae0*/  @!P2 LOP3.LUT R9, R9, R8, RZ, 0x3c, !PT ;  /* 0x000000080909a212 */ /* 0x001fc800078e3cff */
[----:B-1----:R-:W-:-:S04]  /*15af0*/  @!P2 LOP3.LUT R8, R9, R8, RZ, 0x3c, !PT ;  /* 0x000000080908a212 */ /* 0x002fc800078e3cff */
[----:B------:R-:W-:-:S05]  /*15b00*/  @!P2 LOP3.LUT R9, R9, R8, RZ, 0x3c, !PT ;  /* 0x000000080909a212 */ /* 0x000fca00078e3cff */
[----:B------:R0:W2:Y:S04]  /*15b10*/  @!P2 LDG.E.U8 R11, desc[UR18][R8.64] ;  /* 0x00000012080ba981 */ /* 0x0000a8000c1e1100 */
[----:B------:R-:W2:Y:S01]  /*15b20*/  LDL.LU R9, [R1+0x478] ;  /* 0x0004780001097983 */ /* 0x000ea20000300800 */
[----:B---3--:R-:W-:-:S03]  /*15b30*/  IADD3 R28, P3, PT, R5, R28, RZ ;  /* 0x0000001c051c7210 */ /* 0x008fc60007f7e0ff */
[----:B------:R1:W-:Y:S02]  /*15b40*/  STS.U8 [R72+UR8+0xb900], R10 ;  /* 0x00b9000a48007988 */ /* 0x0003e40008000008 */
[----:B0-----:R-:W-:Y:S02]  /*15b50*/  @!P2 IMAD.MOV.U32 R8, RZ, RZ, R28 ;  /* 0x000000ffff08a224 */ /* 0x001fe400078e001c */
[----:B------:R-:W-:Y:S01]  /*15b60*/  STL [R1+0x47c], R28 ;  /* 0x00047c1c01007387 */ /* 0x000fe20000100800 */
[----:B-1----:R-:W-:-:S03]  /*15b70*/  PRMT R10, RZ, 0x7610, R10 ;  /* 0x00007610ff0a7816 */ /* 0x002fc6000000000a */
[----:B------:R0:W-:Y:S01]  /*15b80*/  STS.U8 [R72+UR8+0xbd00], R46 ;  /* 0x00bd002e48007988 */ /* 0x0001e20008000008 */
[----:B--2---:R-:W-:Y:S01]  /*15b90*/  IMAD.X R9, R0, 0x1, R9, P3 ;  /* 0x0000000100097824 */ /* 0x004fe200018e0609 */
[----:B------:R-:W-:-:S04]  /*15ba0*/  IADD3 R4, P3, PT, R5, R4, RZ ;  /* 0x0000000405047210 */ /* 0x000fc80007f7e0ff */
[----:B------:R1:W-:Y:S01]  /*15bb0*/  STL [R1+0x478], R9 ;  /* 0x0004780901007387 */ /* 0x0003e20000100800 */
[----:B------:R-:W-:-:S03]  /*15bc0*/  IMAD.X R47, R0, 0x1, R47, P3 ;  /* 0x00000001002f7824 */ /* 0x000fc600018e062f */
[----:B------:R1:W2:Y:S01]  /*15bd0*/  @!P2 LDG.E.U8 R10, desc[UR18][R8.64] ;  /* 0x00000012080aa981 */ /* 0x0002a2000c1e1100 */
[----:B0-----:R-:W-:-:S03]  /*15be0*/  @!P2 IMAD.MOV.U32 R46, RZ, RZ, R4 ;  /* 0x000000ffff2ea224 */ /* 0x001fc600078e0004 */
[----:B------:R-:W3:Y:S01]  /*15bf0*/  LDL.LU R28, [R1+0xd4] ;  /* 0x0000d400011c7983 */ /* 0x000ee20000300800 */
[----:B-1----:R-:W-:-:S03]  /*15c00*/  PRMT R9, RZ, 0x7610, R9 ;  /* 0x00007610ff097816 */ /* 0x002fc60000000009 */
[----:B------:R0:W-:Y:S04]  /*15c10*/  STL [R1+0x494], R4 ;  /* 0x0004940401007387 */ /* 0x0001e80000100800 */
[----:B------:R1:W-:Y:S04]  /*15c20*/  STL [R1+0x490], R47 ;  /* 0x0004902f01007387 */ /* 0x0003e80000100800 */
[----:B------:R1:W2:Y:S04]  /*15c30*/  @!P2 LDG.E.U8 R9, desc[UR18][R46.64] ;  /* 0x000000122e09a981 */ /* 0x0002a8000c1e1100 */
[----:B0-----:R-:W2:Y:S04]  /*15c40*/  LDL.LU R4, [R1+0x114] ;  /* 0x0001140001047983 */ /* 0x001ea80000300800 */
[----:B------:R-:W2:Y:S04]  /*15c50*/  LDL.LU R46, [R1+0x4a8] ;  /* 0x0004a800012e7983 */ /* 0x000ea80000300800 */
[----:B-1----:R-:W2:Y:S01]  /*15c60*/  LDL.LU R47, [R1+0x4ac] ;  /* 0x0004ac00012f7983 */ /* 0x002ea20000300800 */
[----:B------:R-:W-:-:S02]  /*15c70*/  PRMT R8, RZ, 0x7610, R8 ;  /* 0x00007610ff087816 */ /* 0x000fc40000000008 */
[----:B--2---:R-:W-:-:S05]  /*15c80*/  IADD3 R47, P3, PT, R5, R47, RZ ;  /* 0x0000002f052f7210 */ /* 0x004fca0007f7e0ff */
[----:B------:R-:W-:Y:S01]  /*15c90*/  IMAD.X R46, R0, 0x1, R46, P3 ;  /* 0x00000001002e7824 */ /* 0x000fe200018e062e */
[----:B------:R0:W-:Y:S04]  /*15ca0*/  STL [R1+0x4ac], R47 ;  /* 0x0004ac2f01007387 */ /* 0x0001e80000100800 */
[----:B------:R1:W-:Y:S01]  /*15cb0*/  STL [R1+0x4a8], R46 ;  /* 0x0004a82e01007387 */ /* 0x0003e20000100800 */
[----:B0-----:R-:W-:-:S04]  /*15cc0*/  @!P2 LOP3.LUT R47, R47, R46, RZ, 0x3c, !PT ;  /* 0x0000002e2f2fa212 */ /* 0x001fc800078e3cff */
[----:B-1----:R-:W-:-:S04]  /*15cd0*/  @!P2 LOP3.LUT R46, R47, R46, RZ, 0x3c, !PT ;  /* 0x0000002e2f2ea212 */ /* 0x002fc800078e3cff */
[----:B------:R-:W-:-:S05]  /*15ce0*/  @!P2 LOP3.LUT R47, R47, R46, RZ, 0x3c, !PT ;  /* 0x0000002e2f2fa212 */ /* 0x000fca00078e3cff */
[----:B------:R0:W2:Y:S04]  /*15cf0*/  @!P2 LDG.E.U8 R8, desc[UR18][R46.64] ;  /* 0x000000122e08a981 */ /* 0x0000a8000c1e1100 */
[----:B------:R-:W2:Y:S01]  /*15d00*/  LDL.LU R47, [R1+0xd0] ;  /* 0x0000d000012f7983 */ /* 0x000ea20000300800 */
[----:B---3--:R-:W-:Y:S02]  /*15d10*/  IADD3 R28, P3, PT, R5, R28, RZ ;  /* 0x0000001c051c7210 */ /* 0x008fe40007f7e0ff */
[----:B------:R-:W-:-:S03]  /*15d20*/  PRMT R93, RZ, 0x7610, R93 ;  /* 0x00007610ff5d7816 */ /* 0x000fc6000000005d */
[----:B0-----:R-:W-:Y:S01]  /*15d30*/  @!P2 IMAD.MOV.U32 R46, RZ, RZ, R28 ;  /* 0x000000ffff2ea224 */ /* 0x001fe200078e001c */
[----:B------:R0:W-:Y:S01]  /*15d40*/  STL [R1+0xd4], R28 ;  /* 0x0000d41c01007387 */ /* 0x0001e20000100800 */
[----:B--2---:R-:W-:-:S05]  /*15d50*/  IMAD.X R47, R0, 0x1, R47, P3 ;  /* 0x00000001002f7824 */ /* 0x004fca00018e062f */
[----:B------:R1:W-:Y:S04]  /*15d60*/  STL [R1+0xd0], R47 ;  /* 0x0000d02f01007387 */ /* 0x0003e80000100800 */
[----:B0-----:R-:W2:Y:S04]  /*15d70*/  LDL.LU R28, [R1+0x154] ;  /* 0x00015400011c7983 */ /* 0x001ea80000300800 */
[----:B------:R0:W3:Y:S04]  /*15d80*/  @!P2 LDG.E.U8 R93, desc[UR18][R46.64] ;  /* 0x000000122e5da981 */ /* 0x0000e8000c1e1100 */
[----:B------:R-:W2:Y:S04]  /*15d90*/  LDL.LU R46, [R1+0xf0] ;  /* 0x0000f000012e7983 */ /* 0x000ea80000300800 */
[----:B-1----:R-:W0:Y:S01]  /*15da0*/  LDL.LU R47, [R1+0xf4] ;  /* 0x0000f400012f7983 */ /* 0x002e220000300800 */
[----:B------:R-:W-:-:S02]  /*15db0*/  PRMT R92, RZ, 0x7610, R92 ;  /* 0x00007610ff5c7816 */ /* 0x000fc4000000005c */
        /* <DEDUP_REMOVED lines=9> */
[----:B------:R-:W-:Y:S02]  /*15e50*/  IADD3 R4, P3, PT, R5, R4, RZ ;  /* 0x0000000405047210 */ /* 0x000fe40007f7e0ff */
[----:B------:R-:W-:-:S03]  /*15e60*/  PRMT R91, RZ, 0x7610, R91 ;  /* 0x00007610ff5b7816 */ /* 0x000fc6000000005b */
[----:B0-----:R-:W-:Y:S01]  /*15e70*/  @!P2 IMAD.MOV.U32 R46, RZ, RZ, R4 ;  /* 0x000000ffff2ea224 */ /* 0x001fe200078e0004 */
[----:B------:R0:W-:Y:S01]  /*15e80*/  STL [R1+0x114], R4 ;  /* 0x0001140401007387 */ /* 0x0001e20000100800 */
[----:B--2---:R-:W-:-:S05]  /*15e90*/  IMAD.X R47, R0, 0x1, R47, P3 ;  /* 0x00000001002f7824 */ /* 0x004fca00018e062f */
[----:B------:R1:W-:Y:S04]  /*15ea0*/  STL [R1+0x110], R47 ;  /* 0x0001102f01007387 */ /* 0x0003e80000100800 */
[----:B0-----:R-:W2:Y:S04]  /*15eb0*/  LDL.LU R4, [R1+0x19c] ;  /* 0x00019c0001047983 */ /* 0x001ea80000300800 */
[----:B------:R0:W2:Y:S04]  /*15ec0*/  @!P2 LDG.E.U8 R91, desc[UR18][R46.64] ;  /* 0x000000122e5ba981 */ /* 0x0000a8000c1e1100 */
        /* <DEDUP_REMOVED lines=21> */
[----:B------:R-:W3:Y:S04]  /*16020*/  LDL.LU R46, [R1+0x170] ;  /* 0x00017000012e7983 */ /* 0x000ee80000300800 */
[----:B--2---:R-:W0:Y:S01]  /*16030*/  LDL.LU R47, [R1+0x174] ;  /* 0x00017400012f7983 */ /* 0x004e220000300800 */
[----:B-1----:R-:W-:-:S04]  /*16040*/  LOP3.LUT R72, R72, 0x7f, RZ, 0xc0, !PT ;  /* 0x0000007f48487812 */ /* 0x002fc800078ec0ff */
[----:B------:R-:W-:-:S05]  /*16050*/  LOP3.LUT R72, R72, 0x30, RZ, 0x3c, !PT ;  /* 0x0000003048487812 */ /* 0x000fca00078e3cff */
[----:B------:R-:W-:Y:S04]  /*16060*/  STS.U8 [R72+UR8+0xa180], R54 ;  /* 0x00a1803648007988 */ /* 0x000fe80008000008 */
[----:B------:R-:W-:Y:S04]  /*16070*/  STS.U8 [R72+UR8+0xa580], R53 ;  /* 0x00a5803548007988 */ /* 0x000fe80008000008 */
[----:B------:R-:W-:Y:S04]  /*16080*/  STS.U8 [R72+UR8+0xa980], R52 ;  /* 0x00a9803448007988 */ /* 0x000fe80008000008 */
[----:B------:R-:W-:Y:S04]  /*16090*/  STS.U8 [R72+UR8+0xad80], R51 ;  /* 0x00ad803348007988 */ /* 0x000fe80008000008 */
[----:B------:R-:W-:Y:S04]  /*160a0*/  STS.U8 [R72+UR8+0xb180], R50 ;  /* 0x00b1803248007988 */ /* 0x000fe80008000008 */
[----:B------:R1:W-:Y:S02]  /*160b0*/  STS.U8 [R72+UR8+0xb580], R49 ;  /* 0x00b5803148007988 */ /* 0x0003e40008000008 */
[----:B-1----:R-:W-:-:S02]  /*160c0*/  PRMT R49, RZ, 0x7610, R49 ;  /* 0x00007610ff317816 */ /* 0x002fc40000000031 */
[----:B0-----:R-:W-:-:S05]  /*160d0*/  IADD3 R47, P3, PT, R5, R47, RZ ;  /* 0x0000002f052f7210 */ /* 0x001fca0007f7e0ff */
[----:B---3--:R-:W-:Y:S01]  /*160e0*/  IMAD.X R46, R0, 0x1, R46, P3 ;  /* 0x00000001002e7824 */ /* 0x008fe200018e062e */
[----:B------:R0:W-:Y:S04]  /*160f0*/  STL [R1+0x174], R47 ;  /* 0x0001742f01007387 */ /* 0x0001e80000100800 */
[----:B------:R1:W-:Y:S01]  /*16100*/  STL [R1+0x170], R46 ;  /* 0x0001702e01007387 */ /* 0x0003e20000100800 */
[----:B0-----:R-:W-:-:S04]  /*16110*/  @!P2 LOP3.LUT R47, R47, R46, RZ, 0x3c, !PT ;  /* 0x0000002e2f2fa212 */ /* 0x001fc800078e3cff */
[----:B-1----:R-:W-:-:S04]  /*16120*/  @!P2 LOP3.LUT R46, R47, R46, RZ, 0x3c, !PT ;  /* 0x0000002e2f2ea212 */ /* 0x002fc800078e3cff */
[----:B------:R-:W-:-:S05]  /*16130*/  @!P2 LOP3.LUT R47, R47, R46, RZ, 0x3c, !PT ;  /* 0x0000002e2f2fa212 */ /* 0x000fca00078e3cff */
[----:B------:R0:W2:Y:S04]  /*16140*/  @!P2 LDG.E.U8 R49, desc[UR18][R46.64] ;  /* 0x000000122e31a981 */ /* 0x0000a8000c1e1100 */
[----:B------:R-:W3:Y:S01]  /*16150*/  LDL.LU R47, [R1+0x198] ;  /* 0x00019800012f7983 */ /* 0x000ee20000300800 */
[----:B------:R-:W-:Y:S02]  /*16160*/  IADD3 R4, P3, PT, R5, R4, RZ ;  /* 0x0000000405047210 */ /* 0x000fe40007f7e0ff */
[----:B------:R-:W-:-:S03]  /*16170*/  PRMT R87, RZ, 0x7610, R87 ;  /* 0x00007610ff577816 */ /* 0x000fc60000000057 */
[----:B0-----:R-:W-:Y:S01]  /*16180*/  @!P2 IMAD.MOV.U32 R46, RZ, RZ, R4 ;  /* 0x000000ffff2ea224 */ /* 0x001fe200078e0004 */
[----:B------:R-:W-:Y:S04]  /*16190*/  STL [R1+0x19c], R4 ;  /* 0x00019c0401007387 */ /* 0x000fe80000100800 */
[----:B------:R-:W-:Y:S04]  /*161a0*/  STS.U8 [R72+UR8+0xb980], R41 ;  /* 0x00b9802948007988 */ /* 0x000fe80008000008 */
[----:B------:R0:W-:Y:S02]  /*161b0*/  STS.U8 [R72+UR8+0xbd80], R43 ;  /* 0x00bd802b48007988 */ /* 0x0001e40008000008 */
[----:B0-----:R-:W0:Y:S01]  /*161c0*/  S2R R72, SR_TID.X ;  /* 0x0000000000487919 */ /* 0x001e220000002100 */
[----:B---3--:R-:W-:-:S05]  /*161d0*/  IMAD.X R47, R0, 0x1, R47, P3 ;  /* 0x00000001002f7824 */ /* 0x008fca00018e062f */
[----:B------:R1:W-:Y:S04]  /*161e0*/  STL [R1+0x198], R47 ;  /* 0x0001982f01007387 */ /* 0x0003e80000100800 */
[----:B------:R-:W3:Y:S04]  /*161f0*/  LDL.LU R4, [R1+0x2a4] ;  /* 0x0002a40001047983 */ /* 0x000ee80000300800 */
[----:B------:R0:W2:Y:S04]  /*16200*/  @!P2 LDG.E.U8 R87, desc[UR18][R46.64] ;  /* 0x000000122e57a981 */ /* 0x0000a8000c1e1100 */
[----:B-1----:R-:W2:Y:S01]  /*16210*/  LDL.LU R47, [R1+0x270] ;  /* 0x00027000012f7983 */ /* 0x002ea20000300800 */
[----:B0-----:R-:W-:-:S02]  /*16220*/  LOP3.LUT R72, R72, 0x7f, RZ, 0xc0, !PT ;  /* 0x0000007f48487812 */ /* 0x001fc400078ec0ff */
[----:B------:R-:W-:Y:S02]  /*16230*/  IADD3 R28, P3, PT, R5, R28, RZ ;  /* 0x0000001c051c7210 */ /* 0x000fe40007f7e0ff */
[----:B------:R-:W-:Y:S02]  /*16240*/  LOP3.LUT R72, R72, 0x40, RZ, 0x3c, !PT ;  /* 0x0000004048487812 */ /* 0x000fe400078e3cff */
[----:B------:R-:W-:Y:S01]  /*16250*/  PRMT R85, RZ, 0x7610, R85 ;  /* 0x00007610ff557816 */ /* 0x000fe20000000055 */
[----:B------:R-:W-:Y:S02]  /*16260*/  @!P2 IMAD.MOV.U32 R46, RZ, RZ, R28 ;  /* 0x000000ffff2ea224 */ /* 0x000fe400078e001c */
[----:B------:R0:W-:Y:S04]  /*16270*/  STS.U8 [R72+UR8+0xa200], R35 ;  /* 0x00a2002348007988 */ /* 0x0001e80008000008 */
[----:B0-----:R-:W3:Y:S04]  /*16280*/  LDL.LU R35, [R1+0x2a0] ;  /* 0x0002a00001237983 */ /* 0x001ee80000300800 */
[----:B------:R0:W-:Y:S01]  /*16290*/  STL [R1+0x274], R28 ;  /* 0x0002741c01007387 */ /* 0x0001e20000100800 */
[----:B--2---:R-:W-:-:S05]  /*162a0*/  IMAD.X R47, R0, 0x1, R47, P3 ;  /* 0x00000001002f7824 */ /* 0x004fca00018e062f */
[----:B------:R1:W-:Y:S04]  /*162b0*/  STL [R1+0x270], R47 ;  /* 0x0002702f01007387 */ /* 0x0003e80000100800 */
[----:B0-----:R-:W2:Y:S04]  /*162c0*/  LDL.LU R28, [R1+0x2bc] ;  /* 0x0002bc00011c7983 */ /* 0x001ea80000300800 */
[----:B------:R0:W2:Y:S04]  /*162d0*/  @!P2 LDG.E.U8 R85, desc[UR18][R46.64] ;  /* 0x000000122e55a981 */ /* 0x0000a8000c1e1100 */
[----:B------:R-:W2:Y:S04]  /*162e0*/  LDL.LU R46, [R1+0x288] ;  /* 0x00028800012e7983 */ /* 0x000ea80000300800 */
[----:B-1----:R-:W0:Y:S04]  /*162f0*/  LDL.LU R47, [R1+0x28c] ;  /* 0x00028c00012f7983 */ /* 0x002e280000300800 */
[----:B------:R1:W-:Y:S01]  /*16300*/  STS.U8 [R72+UR8+0xa600], R36 ;  /* 0x00a6002448007988 */ /* 0x0003e20008000008 */
[----:B------:R-:W-:-:S03]  /*16310*/  PRMT R83, RZ, 0x7610, R83 ;  /* 0x00007610ff537816 */ /* 0x000fc60000000053 */
[----:B-1----:R-:W3:Y:S01]  /*16320*/  LDL.LU R72, [R1+0xcec] ;  /* 0x000cec0001487983 */ /* 0x002ee20000300800 */
        /* <DEDUP_REMOVED lines=10> */
[----:B0-----:R-:W-:Y:S02]  /*163d0*/  LOP3.LUT R47, R3, 0x40, RZ, 0x3c, !PT ;  /* 0x00000040032f7812 */ /* 0x001fe400078e3cff */
[----:B------:R-:W-:Y:S01]  /*163e0*/  PRMT R81, RZ, 0x7610, R81 ;  /* 0x00007610ff517816 */ /* 0x000fe20000000051 */
[----:B------:R-:W-:Y:S01]  /*163f0*/  IMAD.X R35, R0, 0x1, R35, P3 ;  /* 0x0000000100237824 */ /* 0x000fe200018e0623 */
[----:B------:R-:W-:Y:S01]  /*16400*/  IADD3 R28, P3, PT, R5, R28, RZ ;  /* 0x0000001c051c7210 */ /* 0x000fe20007f7e0ff */
[----:B------:R0:W-:Y:S01]  /*16410*/  STS.U8 [R47+UR8+0xaa00], R37 ;  /* 0x00aa00252f007988 */ /* 0x0001e20008000008 */
[----:B------:R-:W-:Y:S01]  /*16420*/  @!P2 IMAD.MOV.U32 R36, RZ, RZ, R4 ;  /* 0x000000ffff24a224 */ /* 0x000fe200078e0004 */
[----:B------:R-:W-:-:S02]  /*16430*/  PRMT R79, RZ, 0x7610, R79 ;  /* 0x00007610ff4f7816 */ /* 0x000fc4000000004f */
[----:B------:R-:W3:Y:S01]  /*16440*/  LDL.LU R3, [R1+0x2d4] ;  /* 0x0002d40001037983 */ /* 0x000ee20000300800 */
[----:B0-----:R-:W-:-:S03]  /*16450*/  @!P2 IMAD.MOV.U32 R37, RZ, RZ, R35 ;  /* 0x000000ffff25a224 */ /* 0x001fc600078e0023 */
[----:B------:R-:W-:Y:S04]  /*16460*/  STL [R1+0x2a4], R4 ;  /* 0x0002a40401007387 */ /* 0x000fe80000100800 */
[----:B------:R0:W-:Y:S04]  /*16470*/  STL [R1+0x2a0], R35 ;  /* 0x0002a02301007387 */ /* 0x0001e80000100800 */
[----:B------:R1:W4:Y:S04]  /*16480*/  @!P2 LDG.E.U8 R81, desc[UR18][R36.64] ;  /* 0x000000122451a981 */ /* 0x000328000c1e1100 */
[----:B0-----:R-:W4:Y:S01]  /*16490*/  LDL.LU R35, [R1+0x2e8] ;  /* 0x0002e80001237983 */ /* 0x001f220000300800 */
[----:B-1----:R-:W-:-:S03]  /*164a0*/  @!P2 IMAD.MOV.U32 R36, RZ, RZ, R28 ;  /* 0x000000ffff24a224 */ /* 0x002fc600078e001c */
[----:B------:R-:W4:Y:S04]  /*164b0*/  LDL.LU R4, [R1+0x2ec] ;  /* 0x0002ec0001047983 */ /* 0x000f280000300800 */
[----:B------:R-:W-:Y:S01]  /*164c0*/  STL [R1+0x2bc], R28 ;  /* 0x0002bc1c01007387 */ /* 0x000fe20000100800 */
[----:B--2---:R-:W-:-:S04]  /*164d0*/  IMAD.X R46, R0, 0x1, R46, P3 ;  /* 0x00000001002e7824 */ /* 0x004fc800018e062e */
[----:B------:R-:W-:Y:S01]  /*164e0*/  @!P2 IMAD.MOV.U32 R37, RZ, RZ, R46 ;  /* 0x000000ffff25a224 */ /* 0x000fe200078e002e */
[----:B------:R0:W-:Y:S04]  /*164f0*/  STL [R1+0x2b8], R46 ;  /* 0x0002b82e01007387 */ /* 0x0001e80000100800 */
[----:B------:R1:W2:Y:S04]  /*16500*/  @!P2 LDG.E.U8 R79, desc[UR18][R36.64] ;  /* 0x00000012244fa981 */ /* 0x0002a8000c1e1100 */
[----:B0-----:R-:W2:Y:S04]  /*16510*/  LDL.LU R46, [R1+0x300] ;  /* 0x00030000012e7983 */ /* 0x001ea80000300800 */
[----:B------:R-:W2:Y:S04]  /*16520*/  LDL.LU R28, [R1+0x304] ;  /* 0x00030400011c7983 */ /* 0x000ea80000300800 */
[----:B------:R-:W2:Y:S01]  /*16530*/  LDL.LU R37, [R1+0x2d0] ;  /* 0x0002d00001257983 */ /* 0x000ea20000300800 */
[----:B---3--:R-:W-:-:S02]  /*16540*/  IADD3 R3, P3, PT, R5, R3, RZ ;  /* 0x0000000305037210 */ /* 0x008fc40007f7e0ff */
[----:B------:R-:W-:-:S03]  /*16550*/  PRMT R69, RZ, 0x7610, R69 ;  /* 0x00007610ff457816 */ /* 0x000fc60000000045 */
[----:B-1----:R-:W-:Y:S01]  /*16560*/  @!P2 IMAD.MOV.U32 R36, RZ, RZ, R3 ;  /* 0x000000ffff24a224 */ /* 0x002fe200078e0003 */
[----:B------:R0:W-:Y:S01]  /*16570*/  STL [R1+0x2d4], R3 ;  /* 0x0002d40301007387 */ /* 0x0001e20000100800 */
[----:B------:R-:W-:Y:S02]  /*16580*/  PRMT R71, RZ, 0x7610, R71 ;  /* 0x00007610ff477816 */ /* 0x000fe40000000047 */
[----:B------:R-:W-:Y:S01]  /*16590*/  PRMT R73, RZ, 0x7610, R73 ;  /* 0x00007610ff497816 */ /* 0x000fe20000000049 */
[----:B--2---:R-:W-:Y:S01]  /*165a0*/  IMAD.X R37, R0, 0x1, R37, P3 ;  /* 0x0000000100257824 */ /* 0x004fe200018e0625 */
[----:B----4-:R-:W-:-:S04]  /*165b0*/  IADD3 R4, P3, PT, R5, R4, RZ ;  /* 0x0000000405047210 */ /* 0x010fc80007f7e0ff */
        /* <DEDUP_REMOVED lines=8> */
[----:B------:R-:W-:Y:S04]  /*16640*/  STL [R1+0x2ec], R4 ;  /* 0x0002ec0401007387 */ /* 0x000fe80000100800 */
[----:B------:R0:W3:Y:S04]  /*16650*/  @!P2 LDG.E.U8 R71, desc[UR18][R36.64] ;  /* 0x000000122447a981 */ /* 0x0000e8000c1e1100 */
[----:B------:R1:W-:Y:S01]  /*16660*/  STL [R1+0x2e8], R35 ;  /* 0x0002e82301007387 */ /* 0x0003e20000100800 */
[----:B0-----:R-:W-:-:S02]  /*16670*/  @!P2 IMAD.MOV.U32 R36, RZ, RZ, R28 ;  /* 0x000000ffff24a224 */ /* 0x001fc400078e001c */
[----:B------:R-:W-:Y:S01]  /*16680*/  @!P2 IMAD.MOV.U32 R37, RZ, RZ, R46 ;  /* 0x000000ffff25a224 */ /* 0x000fe200078e002e */
[----:B-1----:R-:W2:Y:S04]  /*16690*/  LDL.LU R35, [R1+0x330] ;  /* 0x0003300001237983 */ /* 0x002ea80000300800 */
[----:B------:R-:W2:Y:S04]  /*166a0*/  LDL.LU R4, [R1+0x334] ;  /* 0x0003340001047983 */ /* 0x000ea80000300800 */
[----:B------:R0:W-:Y:S04]  /*166b0*/  STL [R1+0x304], R28 ;  /* 0x0003041c01007387 */ /* 0x0001e80000100800 */
[----:B------:R1:W-:Y:S04]  /*166c0*/  STL [R1+0x300], R46 ;  /* 0x0003002e01007387 */ /* 0x0003e80000100800 */
[----:B------:R1:W2:Y:S04]  /*166d0*/  @!P2 LDG.E.U8 R73, desc[UR18][R36.64] ;  /* 0x000000122449a981 */ /* 0x0002a8000c1e1100 */
[----:B0-----:R-:W2:Y:S04]  /*166e0*/  LDL.LU R28, [R1+0x34c] ;  /* 0x00034c00011c7983 */ /* 0x001ea80000300800 */
[----:B------:R-:W2:Y:S01]  /*166f0*/  LDL.LU R37, [R1+0x318] ;  /* 0x0003180001257983 */ /* 0x000ea20000300800 */
[----:B-1----:R-:W0:Y:S03]  /*16700*/  S2R R46, SR_TID.X ;  /* 0x00000000002e7919 */ /* 0x002e260000002100 */
[----:B------:R-:W-:Y:S04]  /*16710*/  STS.U8 [R47+UR8+0xae00], R38 ;  /* 0x00ae00262f007988 */ /* 0x000fe80008000008 */
[----:B------:R-:W-:Y:S04]  /*16720*/  STS.U8 [R47+UR8+0xb200], R39 ;  /* 0x00b200272f007988 */ /* 0x000fe80008000008 */
[----:B------:R-:W-:Y:S04]  /*16730*/  STS.U8 [R47+UR8+0xb600], R40 ;  /* 0x00b600282f007988 */ /* 0x000fe80008000008 */
[----:B------:R-:W-:Y:S04]  /*16740*/  STS.U8 [R47+UR8+0xba00], R42 ;  /* 0x00ba002a2f007988 */ /* 0x000fe80008000008 */
[----:B------:R1:W-:Y:S04]  /*16750*/  STS.U8 [R47+UR8+0xbe00], R48 ;  /* 0x00be00302f007988 */ /* 0x0003e80008000008 */
[----:B-1----:R-:W3:Y:S01]  /*16760*/  LDL.LU R47, [R1+0x348] ;  /* 0x00034800012f7983 */ /* 0x002ee20000300800 */
[----:B0-----:R-:W-:-:S04]  /*16770*/  LOP3.LUT R46, R46, 0x7f, RZ, 0xc0, !PT ;  /* 0x0000007f2e2e7812 */ /* 0x001fc800078ec0ff */
[----:B------:R-:W-:-:S05]  /*16780*/  LOP3.LUT R46, R46, 0x50, RZ, 0x3c, !PT ;  /* 0x000000502e2e7812 */ /* 0x000fca00078e3cff */
[----:B------:R-:W-:Y:S04]  /*16790*/  STS.U8 [R46+UR8+0xa280], R34 ;  /* 0x00a280222e007988 */ /* 0x000fe80008000008 */
[----:B------:R-:W-:Y:S01]  /*167a0*/  STS.U8 [R46+UR8+0xa680], R33 ;  /* 0x00a680212e007988 */ /* 0x000fe20008000008 */
[----:B----4-:R-:W-:-:S05]  /*167b0*/  IADD3 R3, P3, PT, R5, R3, RZ ;  /* 0x0000000305037210 */ /* 0x010fca0007f7e0ff */
[----:B------:R0:W-:Y:S01]  /*167c0*/  STL [R1+0x31c], R3 ;  /* 0x00031c0301007387 */ /* 0x0001e20000100800 */
[----:B------:R-:W-:Y:S02]  /*167d0*/  @!P2 IMAD.MOV.U32 R36, RZ, RZ, R3 ;  /* 0x000000ffff24a224 */ /* 0x000fe400078e0003 */
[----:B--2---:R-:W-:Y:S01]  /*167e0*/  IMAD.X R37, R0, 0x1, R37, P3 ;  /* 0x0000000100257824 */ /* 0x004fe200018e0625 */
[----:B------:R-:W-:-:S04]  /*167f0*/  IADD3 R4, P3, PT, R5, R4, RZ ;  /* 0x0000000405047210 */ /* 0x000fc80007f7e0ff */
[----:B------:R-:W-:Y:S01]  /*16800*/  STL [R1+0x318], R37 ;  /* 0x0003182501007387 */ /* 0x000fe20000100800 */
[----:B------:R-:W-:-:S03]  /*16810*/  IMAD.X R35, R0, 0x1, R35, P3 ;  /* 0x0000000100237824 */ /* 0x000fc600018e0623 */
[----:B0-----:R-:W2:Y:S01]  /*16820*/  LDL.LU R3, [R1+0x364] ;  /* 0x0003640001037983 */ /* 0x001ea20000300800 */
[----:B------:R-:W-:-:S03]  /*16830*/  @!P2 IMAD.MOV.U32 R34, RZ, RZ, R4 ;  /* 0x000000ffff22a224 */ /* 0x000fc600078e0004 */
[----:B------:R0:W-:Y:S04]  /*16840*/  STL [R1+0x334], R4 ;  /* 0x0003340401007387 */ /* 0x0001e80000100800 */
[----:B------:R1:W-:Y:S04]  /*16850*/  STL [R1+0x330], R35 ;  /* 0x0003302301007387 */ /* 0x0003e80000100800 */
[----:B0-----:R-:W4:Y:S04]  /*16860*/  LDL.LU R4, [R1+0x37c] ;  /* 0x00037c0001047983 */ /* 0x001f280000300800 */
[----:B------:R-:W4:Y:S01]  /*16870*/  LDL.LU R33, [R1+0x360] ;  /* 0x0003600001217983 */ /* 0x000f220000300800 */
[----:B------:R-:W-:-:S02]  /*16880*/  IADD3 R28, P3, PT, R5, R28, RZ ;  /* 0x0000001c051c7210 */ /* 0x000fc40007f7e0ff */
[----:B------:R-:W-:-:S03]  /*16890*/  PRMT R56, RZ, 0x7610, R56 ;  /* 0x00007610ff387816 */ /* 0x000fc60000000038 */
[----:B---3--:R-:W-:Y:S01]  /*168a0*/  IMAD.X R47, R0, 0x1, R47, P3 ;  /* 0x00000001002f7824 */ /* 0x008fe200018e062f */
[----:B------:R-:W-:Y:S01]  /*168b0*/  STL [R1+0x34c], R28 ;  /* 0x00034c1c01007387 */ /* 0x000fe20000100800 */
[----:B------:R-:W-:-:S03]  /*168c0*/  PRMT R54, RZ, 0x7610, R54 ;  /* 0x00007610ff367816 */ /* 0x000fc60000000036 */
[----:B------:R1:W3:Y:S04]  /*168d0*/  @!P2 LDG.E.U8 R56, desc[UR18][R34.64] ;  /* 0x000000122238a981 */ /* 0x0002e8000c1e1100 */
[----:B------:R-:W-:Y:S04]  /*168e0*/  STS.U8 [R46+UR8+0xaa80], R32 ;  /* 0x00aa80202e007988 */ /* 0x000fe80008000008 */
[----:B------:R0:W-:Y:S01]  /*168f0*/  STL [R1+0x348], R47 ;  /* 0x0003482f01007387 */ /* 0x0001e20000100800 */
[----:B-1----:R-:W-:Y:S02]  /*16900*/  @!P2 IMAD.MOV.U32 R35, RZ, RZ, R47 ;  /* 0x000000ffff23a224 */ /* 0x002fe400078e002f */
[----:B------:R-:W-:Y:S01]  /*16910*/  @!P2 IMAD.MOV.U32 R34, RZ, RZ, R28 ;  /* 0x000000ffff22a224 */ /* 0x000fe200078e001c */
[----:B0-----:R-:W3:Y:S04]  /*16920*/  LDL.LU R47, [R1+0x390] ;  /* 0x00039000012f7983 */ /* 0x001ee80000300800 */
[----:B------:R-:W3:Y:S01]  /*16930*/  LDL.LU R28, [R1+0x394] ;  /* 0x00039400011c7983 */ /* 0x000ee20000300800 */
[----:B--2---:R-:W-:-:S05]  /*16940*/  IADD3 R3, P3, PT, R5, R3, RZ ;  /* 0x0000000305037210 */ /* 0x004fca0007f7e0ff */
[----:B------:R-:W-:Y:S01]  /*16950*/  @!P2 IMAD.MOV.U32 R32, RZ, RZ, R3 ;  /* 0x000000ffff20a224 */ /* 0x000fe200078e0003 */
[----:B------:R0:W-:Y:S01]  /*16960*/  STL [R1+0x364], R3 ;  /* 0x0003640301007387 */ /* 0x0001e20000100800 */
[----:B----4-:R-:W-:-:S05]  /*16970*/  IMAD.X R33, R0, 0x1, R33, P3 ;  /* 0x0000000100217824 */ /* 0x010fca00018e0621 */
        /* <DEDUP_REMOVED lines=8> */
[----:B------:R-:W-:-:S03]  /*16a00*/  PRMT R52, RZ, 0x7610, R52 ;  /* 0x00007610ff347816 */ /* 0x000fc60000000034 */
[----:B------:R0:W-:Y:S01]  /*16a10*/  STS.U8 [R46+UR8+0xae80], R31 ;  /* 0x00ae801f2e007988 */ /* 0x0001e20008000008 */
[----:B--2---:R-:W-:Y:S01]  /*16a20*/  IMAD.X R33, R0, 0x1, R33, P3 ;  /* 0x0000000100217824 */ /* 0x004fe200018e0621 */
[----:B---3--:R-:W-:-:S04]  /*16a30*/  IADD3 R28, P3, PT, R5, R28, RZ ;  /* 0x0000001c051c7210 */ /* 0x008fc80007f7e0ff */
[----:B------:R1:W2:Y:S01]  /*16a40*/  @!P2 LDG.E.U8 R53, desc[UR18][R32.64] ;  /* 0x000000122035a981 */ /* 0x0002a2000c1e1100 */
[----:B------:R-:W-:-:S03]  /*16a50*/  IMAD.X R47, R0, 0x1, R47, P3 ;  /* 0x00000001002f7824 */ /* 0x000fc600018e062f */
[----:B------:R3:W-:Y:S04]  /*16a60*/  STL [R1+0x378], R33 ;  /* 0x0003782101007387 */ /* 0x0007e80000100800 */
[----:B0-----:R-:W2:Y:S01]  /*16a70*/  LDL.LU R31, [R1+0x3c0] ;  /* 0x0003c000011f7983 */ /* 0x001ea20000300800 */
[----:B-1----:R-:W-:-:S03]  /*16a80*/  @!P2 IMAD.MOV.U32 R32, RZ, RZ, R28 ;  /* 0x000000ffff20a224 */ /* 0x002fc600078e001c */
[----:B------:R-:W2:Y:S01]  /*16a90*/  LDL.LU R4, [R1+0x3c4] ;  /* 0x0003c40001047983 */ /* 0x000ea20000300800 */
[----:B---3--:R-:W-:-:S03]  /*16aa0*/  @!P2 IMAD.MOV.U32 R33, RZ, RZ, R47 ;  /* 0x000000ffff21a224 */ /* 0x008fc600078e002f */
[----:B------:R-:W-:Y:S04]  /*16ab0*/  STL [R1+0x394], R28 ;  /* 0x0003941c01007387 */ /* 0x000fe80000100800 */
[----:B------:R0:W-:Y:S04]  /*16ac0*/  STL [R1+0x390], R47 ;  /* 0x0003902f01007387 */ /* 0x0001e80000100800 */
[----:B------:R1:W3:Y:S04]  /*16ad0*/  @!P2 LDG.E.U8 R52, desc[UR18][R32.64] ;  /* 0x000000122034a981 */ /* 0x0002e8000c1e1100 */
[----:B0-----:R-:W2:Y:S04]  /*16ae0*/  LDL.LU R47, [R1+0x3d8] ;  /* 0x0003d800012f7983 */ /* 0x001ea80000300800 */
[----:B------:R-:W2:Y:S04]  /*16af0*/  LDL.LU R28, [R1+0x3dc] ;  /* 0x0003dc00011c7983 */ /* 0x000ea80000300800 */
[----:B------:R-:W2:Y:S01]  /*16b00*/  LDL.LU R33, [R1+0x3a8] ;  /* 0x0003a80001217983 */ /* 0x000ea20000300800 */
[----:B------:R-:W-:-:S02]  /*16b10*/  IADD3 R3, P3, PT, R5, R3, RZ ;  /* 0x0000000305037210 */ /* 0x000fc40007f7e0ff */
[----:B------:R-:W-:-:S03]  /*16b20*/  PRMT R51, RZ, 0x7610, R51 ;  /* 0x00007610ff337816 */ /* 0x000fc60000000033 */
[----:B-1----:R-:W-:Y:S01]  /*16b30*/  @!P2 IMAD.MOV.U32 R32, RZ, RZ, R3 ;  /* 0x000000ffff20a224 */ /* 0x002fe200078e0003 */
[----:B------:R0:W-:Y:S04]  /*16b40*/  STL [R1+0x3ac], R3 ;  /* 0x0003ac0301007387 */ /* 0x0001e80000100800 */
[----:B------:R-:W-:Y:S04]  /*16b50*/  STS.U8 [R46+UR8+0xb280], R61 ;  /* 0x00b2803d2e007988 */ /* 0x000fe80008000008 */
[----:B------:R-:W-:Y:S04]  /*16b60*/  STS.U8 [R46+UR8+0xb680], R64 ;  /* 0x00b680402e007988 */ /* 0x000fe80008000008 */
[----:B------:R-:W-:Y:S04]  /*16b70*/  STS.U8 [R46+UR8+0xba80], R63 ;  /* 0x00ba803f2e007988 */ /* 0x000fe80008000008 */
[----:B------:R-:W-:Y:S01]  /*16b80*/  STS.U8 [R46+UR8+0xbe80], R29 ;  /* 0x00be801d2e007988 */ /* 0x000fe20008000008 */
[----:B--2---:R-:W-:Y:S01]  /*16b90*/  IMAD.X R33, R0, 0x1, R33, P3 ;  /* 0x0000000100217824 */ /* 0x004fe200018e0621 */
[----:B------:R-:W-:-:S04]  /*16ba0*/  IADD3 R4, P3, PT, R5, R4, RZ ;  /* 0x0000000405047210 */ /* 0x000fc80007f7e0ff */
[----:B------:R-:W-:Y:S01]  /*16bb0*/  STL [R1+0x3a8], R33 ;  /* 0x0003a82101007387 */ /* 0x000fe20000100800 */
[----:B------:R-:W-:-:S03]  /*16bc0*/  IMAD.X R31, R0, 0x1, R31, P3 ;  /* 0x00000001001f7824 */ /* 0x000fc600018e061f */
[----:B0-----:R-:W2:Y:S04]  /*16bd0*/  LDL.LU R3, [R1+0x3f4] ;  /* 0x0003f40001037983 */ /* 0x001ea80000300800 */
[----:B------:R0:W3:Y:S04]  /*16be0*/  @!P2 LDG.E.U8 R51, desc[UR18][R32.64] ;  /* 0x000000122033a981 */ /* 0x0000e8000c1e1100 */
[----:B------:R1:W-:Y:S04]  /*16bf0*/  STL [R1+0x3c4], R4 ;  /* 0x0003c40401007387 */ /* 0x0003e80000100800 */
[----:B------:R4:W-:Y:S01]  /*16c00*/  STL [R1+0x3c0], R31 ;  /* 0x0003c01f01007387 */ /* 0x0009e20000100800 */
[----:B0-----:R-:W-:-:S03]  /*16c10*/  @!P2 IMAD.MOV.U32 R32, RZ, RZ, R4 ;  /* 0x000000ffff20a224 */ /* 0x001fc600078e0004 */
[----:B-1----:R-:W3:Y:S04]  /*16c20*/  LDL.LU R4, [R1+0x40c] ;  /* 0x00040c0001047983 */ /* 0x002ee80000300800 */
[----:B------:R-:W3:Y:S01]  /*16c30*/  LDL.LU R29, [R1+0x3f0] ;  /* 0x0003f000011d7983 */ /* 0x000ee20000300800 */
[----:B------:R-:W-:-:S03]  /*16c40*/  @!P2 IMAD.MOV.U32 R33, RZ, RZ, R31 ;  /* 0x000000ffff21a224 */ /* 0x000fc600078e001f */
[----:B----4-:R-:W4:Y:S01]  /*16c50*/  LDL.LU R31, [R1+0x408] ;  /* 0x00040800011f7983 */ /* 0x010f220000300800 */
[----:B------:R-:W-:Y:S02]  /*16c60*/  IADD3 R28, P3, PT, R5, R28, RZ ;  /* 0x0000001c051c7210 */ /* 0x000fe40007f7e0ff */
[----:B------:R-:W-:-:S03]  /*16c70*/  PRMT R50, RZ, 0x7610, R50 ;  /* 0x00007610ff327816 */ /* 0x000fc60000000032 */
[----:B------:R-:W-:Y:S01]  /*16c80*/  IMAD.X R47, R0, 0x1, R47, P3 ;  /* 0x00000001002f7824 */ /* 0x000fe200018e062f */
[----:B------:R-:W-:Y:S02]  /*16c90*/  PRMT R75, RZ, 0x7610, R75 ;  /* 0x00007610ff4b7816 */ /* 0x000fe4000000004b */
[----:B------:R0:W4:Y:S01]  /*16ca0*/  @!P2 LDG.E.U8 R50, desc[UR18][R32.64] ;  /* 0x000000122032a981 */ /* 0x000122000c1e1100 */
[----:B------:R-:W-:-:S03]  /*16cb0*/  PRMT R77, RZ, 0x7610, R77 ;  /* 0x00007610ff4d7816 */ /* 0x000fc6000000004d */
[----:B------:R-:W-:Y:S01]  /*16cc0*/  STL [R1+0x3dc], R28 ;  /* 0x0003dc1c01007387 */ /* 0x000fe20000100800 */
[----:B0-----:R-:W-:Y:S02]  /*16cd0*/  @!P2 IMAD.MOV.U32 R32, RZ, RZ, R28 ;  /* 0x000000ffff20a224 */ /* 0x001fe400078e001c */
[----:B------:R-:W-:Y:S01]  /*16ce0*/  @!P2 IMAD.MOV.U32 R33, RZ, RZ, R47 ;  /* 0x000000ffff21a224 */ /* 0x000fe200078e002f */
[----:B------:R0:W-:Y:S04]  /*16cf0*/  STL [R1+0x3d8], R47 ;  /* 0x0003d82f01007387 */ /* 0x0001e80000100800 */
[----:B------:R1:W4:Y:S01]  /*16d00*/  @!P2 LDG.E.U8 R75, desc[UR18][R32.64] ;  /* 0x00000012204ba981 */ /* 0x000322000c1e1100 */
[----:B------:R-:W-:-:S03]  /*16d10*/  PRMT R78, RZ, 0x7610, R78 ;  /* 0x00007610ff4e7816 */ /* 0x000fc6000000004e */
[----:B0-----:R-:W4:Y:S04]  /*16d20*/  LDL.LU R47, [R1+0x424] ;  /* 0x00042400012f7983 */ /* 0x001f280000300800 */
[----:B------:R-:W4:Y:S01]  /*16d30*/  LDL.LU R28, [R1] ;  /* 0x00000000011c7983 */ /* 0x000f220000300800 */
[----:B--2---:R-:W-:-:S05]  /*16d40*/  IADD3 R3, P3, PT, R5, R3, RZ ;  /* 0x0000000305037210 */ /* 0x004fca0007f7e0ff */
[----:B-1----:R-:W-:Y:S01]  /*16d50*/  @!P2 IMAD.MOV.U32 R32, RZ, RZ, R3 ;  /* 0x000000ffff20a224 */ /* 0x002fe200078e0003 */
[----:B------:R0:W-:Y:S01]  /*16d60*/  STL [R1+0x3f4], R3 ;  /* 0x0003f40301007387 */ /* 0x0001e20000100800 */
[----:B---3--:R-:W-:Y:S01]  /*16d70*/  IMAD.X R29, R0, 0x1, R29, P3 ;  /* 0x00000001001d7824 */ /* 0x008fe200018e061d */
[----:B------:R-:W-:-:S03]  /*16d80*/  IADD3 R4, P3, PT, R5, R4, RZ ;  /* 0x0000000405047210 */ /* 0x000fc60007f7e0ff */
[----:B------:R-:W-:Y:S02]  /*16d90*/  @!P2 IMAD.MOV.U32 R33, RZ, RZ, R29 ;  /* 0x000000ffff21a224 */ /* 0x000fe400078e001d */
[----:B----4-:R-:W-:Y:S01]  /*16da0*/  IMAD.X R31, R0, 0x1, R31, P3 ;  /* 0x00000001001f7824 */ /* 0x010fe200018e061f */
[----:B------:R-:W-:Y:S04]  /*16db0*/  STL [R1+0x3f0], R29 ;  /* 0x0003f01d01007387 */ /* 0x000fe80000100800 */
[----:B------:R1:W2:Y:S04]  /*16dc0*/  @!P2 LDG.E.U8 R77, desc[UR18][R32.64] ;  /* 0x00000012204da981 */ /* 0x0002a8000c1e1100 */
[----:B0-----:R-:W3:Y:S04]  /*16dd0*/  LDL.LU R3, [R1+0x43c] ;  /* 0x00043c0001037983 */ /* 0x001ee80000300800 */
[----:B------:R-:W-:Y:S01]  /*16de0*/  STL [R1+0x40c], R4 ;  /* 0x00040c0401007387 */ /* 0x000fe20000100800 */
[----:B-1----:R-:W-:-:S02]  /*16df0*/  @!P2 IMAD.MOV.U32 R32, RZ, RZ, R4 ;  /* 0x000000ffff20a224 */ /* 0x002fc400078e0004 */
[----:B------:R-:W-:Y:S01]  /*16e00*/  @!P2 IMAD.MOV.U32 R33, RZ, RZ, R31 ;  /* 0x000000ffff21a224 */ /* 0x000fe200078e001f */
[----:B------:R0:W-:Y:S04]  /*16e10*/  STL [R1+0x408], R31 ;  /* 0x0004081f01007387 */ /* 0x0001e80000100800 */
[----:B------:R1:W4:Y:S04]  /*16e20*/  @!P2 LDG.E.U8 R78, desc[UR18][R32.64] ;  /* 0x00000012204ea981 */ /* 0x000328000c1e1100 */
[----:B0-----:R-:W2:Y:S04]  /*16e30*/  LDL.LU R31, [R1+0x450] ;  /* 0x00045000011f7983 */ /* 0x001ea80000300800 */
[----:B------:R-:W2:Y:S04]  /*16e40*/  LDL.LU R29, [R1+0x454] ;  /* 0x00045400011d7983 */ /* 0x000ea80000300800 */
[----:B------:R-:W2:Y:S04]  /*16e50*/  LDL.LU R4, [R1+0x46c] ;  /* 0x00046c0001047983 */ /* 0x000ea80000300800 */
[----:B------:R-:W2:Y:S01]  /*16e60*/  LDL.LU R33, [R1+0x420] ;  /* 0x0004200001217983 */ /* 0x000ea20000300800 */
[----:B------:R-:W-:-:S02]  /*16e70*/  IADD3 R47, P3, PT, R5, R47, RZ ;  /* 0x0000002f052f7210 */ /* 0x000fc40007f7e0ff */
[----:B------:R-:W-:-:S03]  /*16e80*/  PRMT R76, RZ, 0x7610, R76 ;  /* 0x00007610ff4c7816 */ /* 0x000fc6000000004c */
[----:B-1----:R-:W-:Y:S01]  /*16e90*/  @!P2 IMAD.MOV.U32 R32, RZ, RZ, R47 ;  /* 0x000000ffff20a224 */ /* 0x002fe200078e002f */
[----:B------:R0:W-:Y:S01]  /*16ea0*/  STL [R1+0x424], R47 ;  /* 0x0004242f01007387 */ /* 0x0001e20000100800 */
[----:B------:R-:W1:Y:S01]  /*16eb0*/  S2R R46, SR_TID.X ;  /* 0x00000000002e7919 */ /* 0x000e620000002100 */
[----:B--2---:R-:W-:-:S05]  /*16ec0*/  IMAD.X R33, R0, 0x1, R33, P3 ;  /* 0x0000000100217824 */ /* 0x004fca00018e0621 */
[----:B------:R2:W-:Y:S04]  /*16ed0*/  STL [R1+0x420], R33 ;  /* 0x0004202101007387 */ /* 0x0005e80000100800 */
[----:B0-----:R-:W4:Y:S04]  /*16ee0*/  LDL.LU R47, [R1+0x468] ;  /* 0x00046800012f7983 */ /* 0x001f280000300800 */
[----:B------:R0:W4:Y:S04]  /*16ef0*/  @!P2 LDG.E.U8 R76, desc[UR18][R32.64] ;  /* 0x00000012204ca981 */ /* 0x000128000c1e1100 */
[----:B--2---:R-:W2:Y:S01]  /*16f00*/  LDL.LU R33, [R1+0x438] ;  /* 0x0004380001217983 */ /* 0x004ea20000300800 */
[----:B---3--:R-:W-:-:S02]  /*16f10*/  IADD3 R3, P3, PT, R5, R3, RZ ;  /* 0x0000000305037210 */ /* 0x008fc40007f7e0ff */
[----:B-1----:R-:W-:Y:S02]  /*16f20*/  LOP3.LUT R46, R46, 0x7f, RZ, 0xc0, !PT ;  /* 0x0000007f2e2e7812 */ /* 0x002fe400078ec0ff */
[----:B------:R-:W-:Y:S01]  /*16f30*/  PRMT R74, RZ, 0x7610, R74 ;  /* 0x00007610ff4a7816 */ /* 0x000fe2000000004a */
[----:B0-----:R-:W-:Y:S01]  /*16f40*/  @!P2 IMAD.MOV.U32 R32, RZ, RZ, R3 ;  /* 0x000000ffff20a224 */ /* 0x001fe200078e0003 */
[----:B------:R-:W-:Y:S01]  /*16f50*/  LOP3.LUT R46, R46, 0x60, RZ, 0x3c, !PT ;  /* 0x000000602e2e7812 */ /* 0x000fe200078e3cff */
[----:B------:R-:W-:Y:S01]  /*16f60*/  STL [R1+0x43c], R3 ;  /* 0x00043c0301007387 */ /* 0x000fe20000100800 */
[----:B------:R-:W-:-:S03]  /*16f70*/  PRMT R72, RZ, 0x7610, R72 ;  /* 0x00007610ff487816 */ /* 0x000fc60000000048 */
[----:B------:R-:W-:Y:S04]  /*16f80*/  STS.U8 [R46+UR8+0xa300], R68 ;  /* 0x00a300442e007988 */ /* 0x000fe80008000008 */
[----:B------:R-:W-:Y:S04]  /*16f90*/  STS.U8 [R46+UR8+0xa700], R67 ;  /* 0x00a700432e007988 */ /* 0x000fe80008000008 */
[----:B------:R-:W-:Y:S04]  /*16fa0*/  STS.U8 [R46+UR8+0xab00], R66 ;  /* 0x00ab00422e007988 */ /* 0x000fe80008000008 */
[----:B------:R-:W-:Y:S04]  /*16fb0*/  STS.U8 [R46+UR8+0xaf00], R65 ;  /* 0x00af00412e007988 */ /* 0x000fe80008000008 */
[----:B------:R0:W-:Y:S04]  /*16fc0*/  STS.U8 [R46+UR8+0xb300], R70 ;  /* 0x00b300462e007988 */ /* 0x0001e80008000008 */
[----:B------:R-:W-:Y:S01]  /*16fd0*/  STS.U8 [R46+UR8+0xb700], R28 ;  /* 0x00b7001c2e007988 */ /* 0x000fe20008000008 */
[----:B0-----:R-:W-:Y:S01]  /*16fe0*/  PRMT R70, RZ, 0x7610, R70 ;  /* 0x00007610ff467816 */ /* 0x001fe20000000046 */
[----:B--2---:R-:W-:Y:S01]  /*16ff0*/  IMAD.X R33, R0, 0x1, R33, P3 ;  /* 0x0000000100217824 */ /* 0x004fe200018e0621 */
[----:B------:R-:W-:-:S04]  /*17000*/  IADD3 R29, P3, PT, R5, R29, RZ ;  /* 0x0000001d051d7210 */ /* 0x000fc80007f7e0ff */
[----:B------:R0:W2:Y:S01]  /*17010*/  @!P2 LDG.E.U8 R74, desc[UR18][R32.64] ;  /* 0x00000012204aa981 */ /* 0x0000a2000c1e1100 */
[C---:B------:R-:W-:Y:S01]  /*17020*/  IMAD.X R31, R0.reuse, 0x1, R31, P3 ;  /* 0x00000001001f7824 */ /* 0x040fe200018e061f */
[----:B------:R-:W-:Y:S02]  /*17030*/  IADD3 R4, P3, PT, R5, R4, RZ ;  /* 0x0000000405047210 */ /* 0x000fe40007f7e0ff */
[----:B------:R1:W-:Y:S03]  /*17040*/  STL [R1+0x438], R33 ;  /* 0x0004382101007387 */ /* 0x0003e60000100800 */
[----:B----4-:R-:W-:Y:S01]  /*17050*/  IMAD.X R47, R0, 0x1, R47, P3 ;  /* 0x00000001002f7824 */ /* 0x010fe200018e062f */
[----:B------:R-:W3:Y:S01]  /*17060*/  LDL.LU R3, [R1+0x484] ;  /* 0x0004840001037983 */ /* 0x000ee20000300800 */
[----:B0-----:R-:W-:-:S03]  /*17070*/  @!P2 IMAD.MOV.U32 R32, RZ, RZ, R29 ;  /* 0x000000ffff20a224 */ /* 0x001fc600078e001d */
[----:B------:R-:W-:Y:S01]  /*17080*/  STL [R1+0x454], R29 ;  /* 0x0004541d01007387 */ /* 0x000fe20000100800 */
[----:B-1----:R-:W-:-:S03]  /*17090*/  @!P2 IMAD.MOV.U32 R33, RZ, RZ, R31 ;  /* 0x000000ffff21a224 */ /* 0x002fc600078e001f */
[----:B------:R0:W-:Y:S04]  /*170a0*/  STL [R1+0x450], R31 ;  /* 0x0004501f01007387 */ /* 0x0001e80000100800 */
[----:B------:R1:W4:Y:S04]  /*170b0*/  @!P2 LDG.E.U8 R72, desc[UR18][R32.64] ;  /* 0x000000122048a981 */ /* 0x000328000c1e1100 */
[----:B0-----:R-:W2:Y:S04]  /*170c0*/  LDL.LU R31, [R1+0x498] ;  /* 0x00049800011f7983 */ /* 0x001ea80000300800 */
[----:B------:R-:W2:Y:S01]  /*170d0*/  LDL.LU R29, [R1+0x49c] ;  /* 0x00049c00011d7983 */ /* 0x000ea20000300800 */
[----:B-1----:R-:W-:-:S02]  /*170e0*/  @!P2 IMAD.MOV.U32 R32, RZ, RZ, R4 ;  /* 0x000000ffff20a224 */ /* 0x002fc400078e0004 */
[----:B------:R-:W-:Y:S01]  /*170f0*/  @!P2 IMAD.MOV.U32 R33, RZ, RZ, R47 ;  /* 0x000000ffff21a224 */ /* 0x000fe200078e002f */
[----:B------:R-:W-:Y:S04]  /*17100*/  STL [R1+0x46c], R4 ;  /* 0x00046c0401007387 */ /* 0x000fe80000100800 */
[----:B------:R-:W2:Y:S04]  /*17110*/  LDL.LU R28, [R1+0xc] ;  /* 0x00000c00011c7983 */ /* 0x000ea80000300800 */
[----:B------:R0:W-:Y:S04]  /*17120*/  STL [R1+0x468], R47 ;  /* 0x0004682f01007387 */ /* 0x0001e80000100800 */
[----:B------:R1:W2:Y:S01]  /*17130*/  @!P2 LDG.E.U8 R70, desc[UR18][R32.64] ;  /* 0x000000122046a981 */ /* 0x0002a2000c1e1100 */
[----:B0-----:R-:W-:-:S03]  /*17140*/  IMAD.MOV.U32 R47, RZ, RZ, R2 ;  /* 0x000000ffff2f7224 */ /* 0x001fc600078e0002 */
[----:B------:R-:W2:Y:S04]  /*17150*/  LDL.LU R2, [R1+0x4b4] ;  /* 0x0004b40001027983 */ /* 0x000ea80000300800 */
[----:B------:R-:W2:Y:S04]  /*17160*/  LDL.LU R4, [R1+0x14] ;  /* 0x0000140001047983 */ /* 0x000ea80000300800 */
[----:B------:R-:W2:Y:S01]  /*17170*/  LDL.LU R33, [R1+0x480] ;  /* 0x0004800001217983 */ /* 0x000ea20000300800 */
[----:B------:R-:W-:-:S03]  /*17180*/  PRMT R43, RZ, 0x7610, R43 ;  /* 0x00007610ff2b7816 */ /* 0x000fc6000000002b */
[----:B------:R-:W-:Y:S04]  /*17190*/  STS.U8 [R46+UR8+0xbb00], R62 ;  /* 0x00bb003e2e007988 */ /* 0x000fe80008000008 */
[----:B------:R0:W-:Y:S01]  /*171a0*/  STS.U8 [R46+UR8+0xbf00], R30 ;  /* 0x00bf001e2e007988 */ /* 0x0001e20008000008 */
[----:B---3--:R-:W-:-:S05]  /*171b0*/  IADD3 R3, P3, PT, R5, R3, RZ ;  /* 0x0000000305037210 */ /* 0x008fca0007f7e0ff */
[----:B------:R3:W-:Y:S01]  /*171c0*/  STL [R1+0x484], R3 ;  /* 0x0004840301007387 */ /* 0x0007e20000100800 */
[----:B-1----:R-:W-:Y:S02]  /*171d0*/  @!P2 IMAD.MOV.U32 R32, RZ, RZ, R3 ;  /* 0x000000ffff20a224 */ /* 0x002fe400078e0003 */
[----:B--2---:R-:W-:Y:S01]  /*171e0*/  IMAD.X R33, R0, 0x1, R33, P3 ;  /* 0x0000000100217824 */ /* 0x004fe200018e0621 */
[----:B------:R-:W-:-:S05]  /*171f0*/  IADD3 R29, P3, PT, R5, R29, RZ ;  /* 0x0000001d051d7210 */ /* 0x000fca0007f7e0ff */
[----:B------:R-:W-:Y:S01]  /*17200*/  IMAD.X R31, R0, 0x1, R31, P3 ;  /* 0x00000001001f7824 */ /* 0x000fe200018e061f */
[----:B------:R-:W-:Y:S01]  /*17210*/  STL [R1+0x480], R33 ;  /* 0x0004802101007387 */ /* 0x000fe20000100800 */
[----:B0-----:R-:W-:-:S03]  /*17220*/  @!P2 IMAD.MOV.U32 R30, RZ, RZ, R29 ;  /* 0x000000ffff1ea224 */ /* 0x001fc600078e001d */
[----:B---3--:R-:W2:Y:S04]  /*17230*/  LDL.LU R3, [R1+0x18] ;  /* 0x0000180001037983 */ /* 0x008ea80000300800 */
[----:B------:R0:W-:Y:S04]  /*17240*/  STL [R1+0x49c], R29 ;  /* 0x00049c1d01007387 */ /* 0x0001e80000100800 */
[----:B------:R1:W-:Y:S04]  /*17250*/  STL [R1+0x498], R31 ;  /* 0x0004981f01007387 */ /* 0x0003e80000100800 */
[----:B------:R3:W2:Y:S04]  /*17260*/  @!P2 LDG.E.U8 R43, desc[UR18][R30.64] ;  /* 0x000000121e2ba981 */ /* 0x0006a8000c1e1100 */
[----:B0-----:R-:W2:Y:S04]  /*17270*/  LDL.LU R29, [R1+0x1c] ;  /* 0x00001c00011d7983 */ /* 0x001ea80000300800 */
[----:B------:R-:W2:Y:S04]  /*17280*/  LDL.LU R30, [R1+0x8] ;  /* 0x00000800011e7983 */ /* 0x000ea80000300800 */
[----:B-1----:R-:W3:Y:S01]  /*17290*/  LDL.LU R31, [R1+0x4b0] ;  /* 0x0004b000011f7983 */ /* 0x002ee20000300800 */
[----:B------:R-:W0:Y:S01]  /*172a0*/  S2R R46, SR_TID.X ;  /* 0x00000000002e7919 */ /* 0x000e220000002100 */
[----:B------:R-:W-:-:S02]  /*172b0*/  IADD3 R2, P3, PT, R5, R2, RZ ;  /* 0x0000000205027210 */ /* 0x000fc40007f7e0ff */
[----:B------:R-:W-:-:S03]  /*172c0*/  PRMT R42, RZ, 0x7610, R42 ;  /* 0x00007610ff2a7816 */ /* 0x000fc6000000002a */
[----:B------:R-:W-:Y:S01]  /*172d0*/  STL [R1+0x4b4], R2 ;  /* 0x0004b40201007387 */ /* 0x000fe20000100800 */
[----:B0-----:R-:W-:-:S04]  /*172e0*/  LOP3.LUT R46, R46, 0x7f, RZ, 0xc0, !PT ;  /* 0x0000007f2e2e7812 */ /* 0x001fc800078ec0ff */
[----:B------:R-:W-:-:S05]  /*172f0*/  LOP3.LUT R46, R46, 0x70, RZ, 0x3c, !PT ;  /* 0x000000702e2e7812 */ /* 0x000fca00078e3cff */
[----:B--2---:R0:W-:Y:S01]  /*17300*/  STS.U8 [R46+UR8+0xa380], R30 ;  /* 0x00a3801e2e007988 */ /* 0x0041e20008000008 */
[----:B---3--:R-:W-:Y:S02]  /*17310*/  IMAD.X R31, R0, 0x1, R31, P3 ;  /* 0x00000001001f7824 */ /* 0x008fe400018e061f */
[----:B0-----:R-:W-:-:S03]  /*17320*/  @!P2 IMAD.MOV.U32 R30, RZ, RZ, R2 ;  /* 0x000000ffff1ea224 */ /* 0x001fc600078e0002 */
[----:B------:R0:W-:Y:S04]  /*17330*/  STL [R1+0x4b0], R31 ;  /* 0x0004b01f01007387 */ /* 0x0001e80000100800 */
[----:B------:R-:W2:Y:S04]  /*17340*/  LDL.LU R2, [R1+0x10] ;  /* 0x0000100001027983 */ /* 0x000ea80000300800 */
[----:B------:R1:W3:Y:S04]  /*17350*/  @!P2 LDG.E.U8 R42, desc[UR18][R30.64] ;  /* 0x000000121e2aa981 */ /* 0x0002e8000c1e1100 */
[----:B------:R-:W2:Y:S04]  /*17360*/  LDL.LU R30, [R1+0xd8] ;  /* 0x0000d800011e7983 */ /* 0x000ea80000300800 */
[----:B0-----:R-:W1:Y:S04]  /*17370*/  LDL.LU R31, [R1+0xdc] ;  /* 0x0000dc00011f7983 */ /* 0x001e680000300800 */
[----:B------:R0:W-:Y:S01]  /*17380*/  STS.U8 [R46+UR8+0xa780], R28 ;  /* 0x00a7801c2e007988 */ /* 0x0001e20008000008 */
[----:B------:R-:W-:-:S03]  /*17390*/  PRMT R66, RZ, 0x7610, R66 ;  /* 0x00007610ff427816 */ /* 0x000fc60000000042 */
[----:B0-----:R-:W3:Y:S01]  /*173a0*/  LDL.LU R28, [R1+0xce8] ;  /* 0x000ce800011c7983 */ /* 0x001ee20000300800 */
[----:B-1----:R-:W-:-:S05]  /*173b0*/  IADD3 R31, P3, PT, R5, R31, RZ ;  /* 0x0000001f051f7210 */ /* 0x002fca0007f7e0ff */
[----:B--2---:R-:W-:Y:S01]  /*173c0*/  IMAD.X R30, R0, 0x1, R30, P3 ;  /* 0x00000001001e7824 */ /* 0x004fe200018e061e */
[----:B------:R0:W-:Y:S04]  /*173d0*/  STL [R1+0xdc], R31 ;  /* 0x0000dc1f01007387 */ /* 0x0001e80000100800 */
[----:B------:R1:W-:Y:S01]  /*173e0*/  STL [R1+0xd8], R30 ;  /* 0x0000d81e01007387 */ /* 0x0003e20000100800 */
[----:B0-----:R-:W-:-:S04]  /*173f0*/  @!P2 LOP3.LUT R31, R31, R30, RZ, 0x3c, !PT ;  /* 0x0000001e1f1fa212 */ /* 0x001fc800078e3cff */
[----:B-1----:R-:W-:-:S04]  /*17400*/  @!P2 LOP3.LUT R30, R31, R30, RZ, 0x3c, !PT ;  /* 0x0000001e1f1ea212 */ /* 0x002fc800078e3cff */
[----:B------:R-:W-:-:S05]  /*17410*/  @!P2 LOP3.LUT R31, R31, R30, RZ, 0x3c, !PT ;  /* 0x0000001e1f1fa212 */ /* 0x000fca00078e3cff */
[----:B------:R0:W2:Y:S04]  /*17420*/  @!P2 LDG.E.U8 R66, desc[UR18][R30.64] ;  /* 0x000000121e42a981 */ /* 0x0000a8000c1e1100 */
[----:B------:R-:W2:Y:S04]  /*17430*/  LDL.LU R30, [R1+0xf8] ;  /* 0x0000f800011e7983 */ /* 0x000ea80000300800 */
[----:B------:R-:W0:Y:S04]  /*17440*/  LDL.LU R31, [R1+0xfc] ;  /* 0x0000fc00011f7983 */ /* 0x000e280000300800 */
[----:B------:R1:W-:Y:S01]  /*17450*/  STS.U8 [R46+UR8+0xab80], R4 ;  /* 0x00ab80042e007988 */ /* 0x0003e20008000008 */
[----:B------:R-:W-:-:S03]  /*17460*/  PRMT R64, RZ, 0x7610, R64 ;  /* 0x00007610ff407816 */ /* 0x000fc60000000040 */
[----:B-1----:R-:W5:Y:S01]  /*17470*/  LDL.LU R4, [R1+0xce4] ;  /* 0x000ce40001047983 */ /* 0x002f620000300800 */
        /* <DEDUP_REMOVED lines=49> */
[----:B---3--:R1:W-:Y:S04]  /*17790*/  STS.U8 [R46+UR8+0xbb80], R3 ;  /* 0x00bb80032e007988 */ /* 0x0083e80008000008 */
[----:B------:R3:W-:Y:S04]  /*177a0*/  STS.U8 [R46+UR8+0xbf80], R28 ;  /* 0x00bf801c2e007988 */ /* 0x0007e80008000008 */
[----:B-1----:R-:W5:Y:S01]  /*177b0*/  LDL.LU R3, [R1+0xcd8] ;  /* 0x000cd80001037983 */ /* 0x002f620000300800 */
[----:B0-----:R-:W-:-:S05]  /*177c0*/  IADD3 R31, P3, PT, R5, R31, RZ ;  /* 0x0000001f051f7210 */ /* 0x001fca0007f7e0ff */
[----:B--2---:R-:W-:Y:S01]  /*177d0*/  IMAD.X R30, R0, 0x1, R30, P3 ;  /* 0x00000001001e7824 */ /* 0x004fe200018e061e */
[----:B------:R-:W-:Y:S04]  /*177e0*/  STL [R1+0x17c], R31 ;  /* 0x00017c1f01007387 */ /* 0x000fe80000100800 */
[----:B------:R-:W-:Y:S04]  /*177f0*/  STL [R1+0x178], R30 ;  /* 0x0001781e01007387 */ /* 0x000fe80000100800 */
[----:B---3--:R-:W2:Y:S01]  /*17800*/  LDL.LU R28, [R1+0x1a0] ;  /* 0x0001a000011c7983 */ /* 0x008ea20000300800 */
[----:B------:R-:W-:-:S05]  /*17810*/  IADD3 R29, P3, PT, R5, R29, RZ ;  /* 0x0000001d051d7210 */ /* 0x000fca0007f7e0ff */
[----:B------:R0:W-:Y:S01]  /*17820*/  STL [R1+0x1a4], R29 ;  /* 0x0001a41d01007387 */ /* 0x0001e20000100800 */
[----:B------:R-:W-:Y:S01]  /*17830*/  PRMT R38, RZ, 0x7610, R38 ;  /* 0x00007610ff267816 */ /* 0x000fe20000000026 */
[----:B------:R-:W1:Y:S01]  /*17840*/  S2R R46, SR_TID.X ;  /* 0x00000000002e7919 */ /* 0x000e620000002100 */
[----:B--2---:R-:W-:-:S05]  /*17850*/  IMAD.X R28, R0, 0x1, R28, P3 ;  /* 0x00000001001c7824 */ /* 0x004fca00018e061c */
[-C--:B0-----:R-:W-:Y:S01]  /*17860*/  @!P2 LOP3.LUT R29, R29, R28.reuse, RZ, 0x3c, !PT ;  /* 0x0000001c1d1da212 */ /* 0x081fe200078e3cff */
[----:B------:R0:W-:Y:S03]  /*17870*/  STL [R1+0x1a0], R28 ;  /* 0x0001a01c01007387 */ /* 0x0001e60000100800 */
[----:B0-----:R-:W-:-:S04]  /*17880*/  @!P2 LOP3.LUT R28, R29, R28, RZ, 0x3c, !PT ;  /* 0x0000001c1d1ca212 */ /* 0x001fc800078e3cff */
[----:B------:R-:W-:-:S05]  /*17890*/  @!P2 LOP3.LUT R29, R29, R28, RZ, 0x3c, !PT ;  /* 0x0000001c1d1da212 */ /* 0x000fca00078e3cff */
[----:B------:R0:W2:Y:S04]  /*178a0*/  @!P2 LDG.E.U8 R38, desc[UR18][R28.64] ;  /* 0x000000121c26a981 */ /* 0x0000a8000c1e1100 */
[----:B------:R-:W3:Y:S04]  /*178b0*/  LDL.LU R28, [R1+0x278] ;  /* 0x00027800011c7983 */ /* 0x000ee80000300800 */
[----:B------:R-:W0:Y:S01]  /*178c0*/  LDL.LU R29, [R1+0x27c] ;  /* 0x00027c00011d7983 */ /* 0x000e220000300800 */
[----:B-1----:R-:W-:-:S05]  /*178d0*/  LOP3.LUT R46, R46, 0x7f, RZ, 0xc0, !PT ;  /* 0x0000007f2e2e7812 */ /* 0x002fca00078ec0ff */
[----:B------:R1:W-:Y:S04]  /*178e0*/  STS.U8 [R46+UR8+0x4000], R27 ;  /* 0x0040001b2e007988 */ /* 0x0003e80008000008 */
[----:B------:R0:W-:Y:S04]  /*178f0*/  STS.U8 [R46+UR8+0x4200], R26 ;  /* 0x0042001a2e007988 */ /* 0x0001e80008000008 */
[----:B-1----:R-:W2:Y:S01]  /*17900*/  LDL.LU R27, [R1+0x294] ;  /* 0x00029400011b7983 */ /* 0x002ea20000300800 */
[----:B0-----:R-:W-:-:S05]  /*17910*/  IADD3 R29, P3, PT, R5, R29, RZ ;  /* 0x0000001d051d7210 */ /* 0x001fca0007f7e0ff */
[----:B---3--:R-:W-:Y:S01]  /*17920*/  IMAD.X R28, R0, 0x1, R28, P3 ;  /* 0x00000001001c7824 */ /* 0x008fe200018e061c */
[----:B------:R-:W-:Y:S04]  /*17930*/  STL [R1+0x27c], R29 ;  /* 0x00027c1d01007387 */ /* 0x000fe80000100800 */
[----:B------:R-:W-:Y:S04]  /*17940*/  STL [R1+0x278], R28 ;  /* 0x0002781c01007387 */ /* 0x000fe80000100800 */
[----:B------:R-:W3:Y:S01]  /*17950*/  LDL.LU R26, [R1+0x290] ;  /* 0x00029000011a7983 */ /* 0x000ee20000300800 */
[----:B--2---:R-:W-:-:S02]  /*17960*/  IADD3 R27, P3, PT, R5, R27, RZ ;  /* 0x0000001b051b7210 */ /* 0x004fc40007f7e0ff */
[----:B------:R-:W-:-:S03]  /*17970*/  PRMT R57, RZ, 0x7610, R57 ;  /* 0x00007610ff397816 */ /* 0x000fc60000000039 */
[----:B------:R0:W-:Y:S04]  /*17980*/  STL [R1+0x294], R27 ;  /* 0x0002941b01007387 */ /* 0x0001e80000100800 */
[----:B------:R1:W2:Y:S02]  /*17990*/  @!P2 LDG.E.U8 R57, desc[UR18][R36.64] ;  /* 0x000000122439a981 */ /* 0x0002a4000c1e1100 */
[----:B-1----:R-:W-:Y:S01]  /*179a0*/  PRMT R36, RZ, 0x7610, R36 ;  /* 0x00007610ff247816 */ /* 0x002fe20000000024 */
[----:B---3--:R-:W-:-:S05]  /*179b0*/  IMAD.X R26, R0, 0x1, R26, P3 ;  /* 0x00000001001a7824 */ /* 0x008fca00018e061a */
[-C--:B0-----:R-:W-:Y:S01]  /*179c0*/  @!P2 LOP3.LUT R27, R27, R26.reuse, RZ, 0x3c, !PT ;  /* 0x0000001a1b1ba212 */ /* 0x081fe200078e3cff */
[----:B------:R0:W-:Y:S03]  /*179d0*/  STL [R1+0x290], R26 ;  /* 0x0002901a01007387 */ /* 0x0001e60000100800 */
[----:B0-----:R-:W-:-:S04]  /*179e0*/  @!P2 LOP3.LUT R26, R27, R26, RZ, 0x3c, !PT ;  /* 0x0000001a1b1aa212 */ /* 0x001fc800078e3cff */
[----:B------:R-:W-:-:S05]  /*179f0*/  @!P2 LOP3.LUT R27, R27, R26, RZ, 0x3c, !PT ;  /* 0x0000001a1b1ba212 */ /* 0x000fca00078e3cff */
[----:B------:R0:W3:Y:S04]  /*17a00*/  @!P2 LDG.E.U8 R36, desc[UR18][R26.64] ;  /* 0x000000121a24a981 */ /* 0x0000e8000c1e1100 */
[----:B------:R-:W2:Y:S04]  /*17a10*/  LDL.LU R26, [R1+0x2a8] ;  /* 0x0002a800011a7983 */ /* 0x000ea80000300800 */
[----:B------:R-:W0:Y:S04]  /*17a20*/  LDL.LU R27, [R1+0x2ac] ;  /* 0x0002ac00011b7983 */ /* 0x000e280000300800 */
[----:B------:R1:W-:Y:S04]  /*17a30*/  STS.U8 [R46+UR8+0x4400], R25 ;  /* 0x004400192e007988 */ /* 0x0003e80008000008 */
[----:B------:R0:W-:Y:S04]  /*17a40*/  STS.U8 [R46+UR8+0x4600], R24 ;  /* 0x004600182e007988 */ /* 0x0001e80008000008 */
[----:B-1----:R-:W3:Y:S01]  /*17a50*/  LDL.LU R25, [R1+0x2c4] ;  /* 0x0002c40001197983 */ /* 0x002ee20000300800 */
[----:B0-----:R-:W-:-:S05]  /*17a60*/  IADD3 R27, P3, PT, R5, R27, RZ ;  /* 0x0000001b051b7210 */ /* 0x001fca0007f7e0ff */
[----:B--2---:R-:W-:Y:S01]  /*17a70*/  IMAD.X R26, R0, 0x1, R26, P3 ;  /* 0x00000001001a7824 */ /* 0x004fe200018e061a */
[----:B------:R-:W-:Y:S04]  /*17a80*/  STL [R1+0x2ac], R27 ;  /* 0x0002ac1b01007387 */ /* 0x000fe80000100800 */
[----:B------:R-:W-:Y:S04]  /*17a90*/  STL [R1+0x2a8], R26 ;  /* 0x0002a81a01007387 */ /* 0x000fe80000100800 */
[----:B------:R-:W2:Y:S01]  /*17aa0*/  LDL.LU R24, [R1+0x2c0] ;  /* 0x0002c00001187983 */ /* 0x000ea20000300800 */
[----:B---3--:R-:W-:-:S02]  /*17ab0*/  IADD3 R25, P3, PT, R5, R25, RZ ;  /* 0x0000001905197210 */ /* 0x008fc40007f7e0ff */
[----:B------:R-:W-:-:S03]  /*17ac0*/  PRMT R55, RZ, 0x7610, R55 ;  /* 0x00007610ff377816 */ /* 0x000fc60000000037 */
[----:B------:R0:W-:Y:S04]  /*17ad0*/  STL [R1+0x2c4], R25 ;  /* 0x0002c41901007387 */ /* 0x0001e80000100800 */
[----:B------:R1:W3:Y:S02]  /*17ae0*/  @!P2 LDG.E.U8 R55, desc[UR18][R34.64] ;  /* 0x000000122237a981 */ /* 0x0002e4000c1e1100 */
[----:B-1----:R-:W-:Y:S01]  /*17af0*/  PRMT R34, RZ, 0x7610, R34 ;  /* 0x00007610ff227816 */ /* 0x002fe20000000022 */
[----:B--2---:R-:W-:-:S05]  /*17b00*/  IMAD.X R24, R0, 0x1, R24, P3 ;  /* 0x0000000100187824 */ /* 0x004fca00018e0618 */
[-C--:B0-----:R-:W-:Y:S01]  /*17b10*/  @!P2 LOP3.LUT R25, R25, R24.reuse, RZ, 0x3c, !PT ;  /* 0x000000181919a212 */ /* 0x081fe200078e3cff */
[----:B------:R0:W-:Y:S03]  /*17b20*/  STL [R1+0x2c0], R24 ;  /* 0x0002c01801007387 */ /* 0x0001e60000100800 */
[----:B0-----:R-:W-:-:S04]  /*17b30*/  @!P2 LOP3.LUT R24, R25, R24, RZ, 0x3c, !PT ;  /* 0x000000181918a212 */ /* 0x001fc800078e3cff */
[----:B------:R-:W-:-:S05]  /*17b40*/  @!P2 LOP3.LUT R25, R25, R24, RZ, 0x3c, !PT ;  /* 0x000000181919a212 */ /* 0x000fca00078e3cff */
[----:B------:R0:W2:Y:S04]  /*17b50*/  @!P2 LDG.E.U8 R34, desc[UR18][R24.64] ;  /* 0x000000121822a981 */ /* 0x0000a8000c1e1100 */
        /* <DEDUP_REMOVED lines=11> */
[----:B------:R-:W-:-:S06]  /*17c10*/  PRMT R68, RZ, 0x7610, R68 ;  /* 0x00007610ff447816 */ /* 0x000fcc0000000044 */
[----:B------:R0:W3:Y:S02]  /*17c20*/  @!P2 LDG.E.U8 R68, desc[UR18][R32.64] ;  /* 0x000000122044a981 */ /* 0x0000e4000c1e1100 */
[----:B0-----:R-:W-:Y:S01]  /*17c30*/  PRMT R32, RZ, 0x7610, R32 ;  /* 0x00007610ff207816 */ /* 0x001fe20000000020 */
[----:B--2---:R-:W-:Y:S02]  /*17c40*/  IMAD.X R6, R0, 0x1, R6, P3 ;  /* 0x0000000100067824 */ /* 0x004fe400018e0606 */
[----:B------:R-:W5:Y:S04]  /*17c50*/  LDL.LU R0, [R1+0xcd4] ;  /* 0x000cd40001007983 */ /* 0x000f680000300800 */
[----:B------:R0:W-:Y:S04]  /*17c60*/  STL [R1+0x2f4], R7 ;  /* 0x0002f40701007387 */ /* 0x0001e80000100800 */
[----:B------:R1:W-:Y:S01]  /*17c70*/  STL [R1+0x2f0], R6 ;  /* 0x0002f00601007387 */ /* 0x0003e20000100800 */
[----:B0-----:R-:W-:-:S04]  /*17c80*/  @!P2 LOP3.LUT R7, R7, R6, RZ, 0x3c, !PT ;  /* 0x000000060707a212 */ /* 0x001fc800078e3cff */
[----:B-1----:R-:W-:-:S04]  /*17c90*/  @!P2 LOP3.LUT R6, R7, R6, RZ, 0x3c, !PT ;  /* 0x000000060706a212 */ /* 0x002fc800078e3cff */
[----:B------:R-:W-:-:S05]  /*17ca0*/  @!P2 LOP3.LUT R7, R7, R6, RZ, 0x3c, !PT ;  /* 0x000000060707a212 */ /* 0x000fca00078e3cff */
[----:B------:R-:W2:Y:S04]  /*17cb0*/  @!P2 LDG.E.U8 R32, desc[UR18][R6.64] ;  /* 0x000000120620a981 */ /* 0x000ea8000c1e1100 */
[----:B------:R-:W2:Y:S04]  /*17cc0*/  LDL.LU R6, [R1+0x308] ;  /* 0x0003080001067983 */ /* 0x000ea80000300800 */
[----:B------:R-:W2:Y:S04]  /*17cd0*/  LDL.LU R7, [R1+0x30c] ;  /* 0x00030c0001077983 */ /* 0x000ea80000300800 */
[----:B------:R0:W-:Y:S01]  /*17ce0*/  STS.U8 [R46+UR8+0x4c00], R88 ;  /* 0x004c00582e007988 */ /* 0x0001e20008000008 */
[----:B------:R-:W-:-:S02]  /*17cf0*/  @!P2 LOP3.LUT R31, R31, R30, RZ, 0x3c, !PT ;  /* 0x0000001e1f1fa212 */ /* 0x000fc400078e3cff */
[----:B0-----:R-:W-:Y:S02]  /*17d00*/  SHF.R.S32.HI R88, RZ, 0x1f, R5 ;  /* 0x0000001fff587819 */ /* 0x001fe40000011405 */
[C---:B------:R-:W-:Y:S02]  /*17d10*/  @!P2 LOP3.LUT R30, R31.reuse, R30, RZ, 0x3c, !PT ;  /* 0x0000001e1f1ea212 */ /* 0x040fe400078e3cff */
[----:B------:R-:W-:Y:S02]  /*17d20*/  PRMT R39, RZ, 0x7610, R39 ;  /* 0x00007610ff277816 */ /* 0x000fe40000000027 */
[----:B------:R-:W-:-:S05]  /*17d30*/  @!P2 LOP3.LUT R31, R31, R30, RZ, 0x3c, !PT ;  /* 0x0000001e1f1fa212 */ /* 0x000fca00078e3cff */
[----:B------:R0:W3:Y:S02]  /*17d40*/  @!P2 LDG.E.U8 R39, desc[UR18][R30.64] ;  /* 0x000000121e27a981 */ /* 0x0000e4000c1e1100 */
[----:B0-----:R-:W-:Y:S02]  /*17d50*/  PRMT R31, RZ, 0x7610, R31 ;  /* 0x00007610ff1f7816 */ /* 0x001fe4000000001f */
        /* <DEDUP_REMOVED lines=8> */
[----:B------:R-:W2:Y:S04]  /*17de0*/  LDL.LU R6, [R1+0x320] ;  /* 0x0003200001067983 */ /* 0x000ea80000300800 */
[----:B------:R-:W0:Y:S01]  /*17df0*/  LDL.LU R7, [R1+0x324] ;  /* 0x0003240001077983 */ /* 0x000e220000300800 */
[----:B------:R-:W1:Y:S01]  /*17e00*/  S2R R88, SR_TID.X ;  /* 0x0000000000587919 */ /* 0x000e620000002100 */
[----:B------:R-:W-:-:S02]  /*17e10*/  PRMT R30, RZ, 0x7610, R30 ;  /* 0x00007610ff1e7816 */ /* 0x000fc4000000001e */
[----:B-1----:R-:W-:-:S05]  /*17e20*/  LOP3.LUT R88, R88, 0x7f, RZ, 0xc0, !PT ;  /* 0x0000007f58587812 */ /* 0x002fca00078ec0ff */
[----:B------:R1:W-:Y:S02]  /*17e30*/  STS.U8 [R88+UR8+0x4e00], R86 ;  /* 0x004e005658007988 */ /* 0x0003e40008000008 */
[----:B-1----:R-:W-:Y:S02]  /*17e40*/  SHF.R.S32.HI R86, RZ, 0x1f, R5 ;  /* 0x0000001fff567819 */ /* 0x002fe40000011405 */
[----:B0-----:R-:W-:-:S05]  /*17e50*/  IADD3 R7, P3, PT, R5, R7, RZ ;  /* 0x0000000705077210 */ /* 0x001fca0007f7e0ff */
[----:B--2---:R-:W-:Y:S01]  /*17e60*/  IMAD.X R6, R86, 0x1, R6, P3 ;  /* 0x0000000156067824 */ /* 0x004fe200018e0606 */
[----:B------:R0:W-:Y:S04]  /*17e70*/  STL [R1+0x324], R7 ;  /* 0x0003240701007387 */ /* 0x0001e80000100800 */
[----:B------:R1:W-:Y:S04]  /*17e80*/  STL [R1+0x320], R6 ;  /* 0x0003200601007387 */ /* 0x0003e80000100800 */
[----:B------:R-:W2:Y:S01]  /*17e90*/  LDL.LU R86, [R1+0x36c] ;  /* 0x00036c0001567983 */ /* 0x000ea20000300800 */
        /* <DEDUP_REMOVED lines=24> */
[----:B------:R-:W-:-:S03]  /*18020*/  PRMT R28, RZ, 0x7610, R28 ;  /* 0x00007610ff1c7816 */ /* 0x000fc6000000001c */
[----:B------:R1:W-:Y:S01]  /*18030*/  STS.U8 [R88+UR8+0x5200], R82 ;  /* 0x0052005258007988 */ /* 0x0003e20008000008 */
[----:B0-----:R-:W-:-:S05]  /*18040*/  IADD3 R7, P3, PT, R5, R7, RZ ;  /* 0x0000000705077210 */ /* 0x001fca0007f7e0ff */
[----:B--2---:R-:W-:Y:S01]  /*18050*/  IMAD.X R6, R84, 0x1, R6, P3 ;  /* 0x0000000154067824 */ /* 0x004fe200018e0606 */
[----:B------:R0:W-:Y:S04]  /*18060*/  STL [R1+0x354], R7 ;  /* 0x0003540701007387 */ /* 0x0001e80000100800 */
[----:B------:R2:W-:Y:S04]  /*18070*/  STL [R1+0x350], R6 ;  /* 0x0003500601007387 */ /* 0x0005e80000100800 */
[----:B-1----:R-:W3:Y:S01]  /*18080*/  LDL.LU R82, [R1+0x39c] ;  /* 0x00039c0001527983 */ /* 0x002ee20000300800 */
[----:B0-----:R-:W-:-:S04]  /*18090*/  @!P2 LOP3.LUT R7, R7, R6, RZ, 0x3c, !PT ;  /* 0x000000060707a212 */ /* 0x001fc800078e3cff */
[----:B--2---:R-:W-:-:S04]  /*180a0*/  @!P2 LOP3.LUT R6, R7, R6, RZ, 0x3c, !PT ;  /* 0x000000060706a212 */ /* 0x004fc800078e3cff */
[----:B------:R-:W-:-:S05]  /*180b0*/  @!P2 LOP3.LUT R7, R7, R6, RZ, 0x3c, !PT ;  /* 0x000000060707a212 */ /* 0x000fca00078e3cff */
[----:B------:R0:W2:Y:S04]  /*180c0*/  @!P2 LDG.E.U8 R28, desc[UR18][R6.64] ;  /* 0x00000012061ca981 */ /* 0x0000a8000c1e1100 */
[----:B------:R-:W2:Y:S01]  /*180d0*/  LDL.LU R7, [R1+0x368] ;  /* 0x0003680001077983 */ /* 0x000ea20000300800 */
[----:B------:R-:W-:-:S04]  /*180e0*/  @!P2 LOP3.LUT R27, R27, R26, RZ, 0x3c, !PT ;  /* 0x0000001a1b1ba212 */ /* 0x000fc800078e3cff */
[C---:B------:R-:W-:Y:S02]  /*180f0*/  @!P2 LOP3.LUT R26, R27.reuse, R26, RZ, 0x3c, !PT ;  /* 0x0000001a1b1aa212 */ /* 0x040fe400078e3cff */
[----:B------:R-:W-:Y:S02]  /*18100*/  PRMT R35, RZ, 0x7610, R35 ;  /* 0x00007610ff237816 */ /* 0x000fe40000000023 */
[----:B------:R-:W-:Y:S02]  /*18110*/  @!P2 LOP3.LUT R27, R27, R26, RZ, 0x3c, !PT ;  /* 0x0000001a1b1ba212 */ /* 0x000fe400078e3cff */
[----:B------:R-:W-:Y:S01]  /*18120*/  IADD3 R86, P3, PT, R5, R86, RZ ;  /* 0x0000005605567210 */ /* 0x000fe20007f7e0ff */
[----:B------:R1:W-:Y:S04]  /*18130*/  STS.U8 [R88+UR8+0x5400], R80 ;  /* 0x0054005058007988 */ /* 0x0003e80008000008 */
[----:B------:R4:W3:Y:S01]  /*18140*/  @!P2 LDG.E.U8 R35, desc[UR18][R26.64] ;  /* 0x000000121a23a981 */ /* 0x0008e2000c1e1100 */
[----:B0-----:R-:W-:-:S03]  /*18150*/  @!P2 IMAD.MOV.U32 R6, RZ, RZ, R86 ;  /* 0x000000ffff06a224 */ /* 0x001fc600078e0056 */
[----:B-1----:R-:W3:Y:S01]  /*18160*/  LDL.LU R80, [R1+0x384] ;  /* 0x0003840001507983 */ /* 0x002ee20000300800 */
[----:B----4-:R-:W-:-:S03]  /*18170*/  PRMT R27, RZ, 0x7610, R27 ;  /* 0x00007610ff1b7816 */ /* 0x010fc6000000001b */
[----:B------:R0:W-:Y:S01]  /*18180*/  STL [R1+0x36c], R86 ;  /* 0x00036c5601007387 */ /* 0x0001e20000100800 */
[----:B--2---:R-:W-:-:S05]  /*18190*/  IMAD.X R7, R84, 0x1, R7, P3 ;  /* 0x0000000154077824 */ /* 0x004fca00018e0607 */
[----:B------:R1:W-:Y:S04]  /*181a0*/  STL [R1+0x368], R7 ;  /* 0x0003680701007387 */ /* 0x0003e80000100800 */
[----:B0-----:R-:W2:Y:S04]  /*181b0*/  LDL.LU R86, [R1+0x3b4] ;  /* 0x0003b40001567983 */ /* 0x001ea80000300800 */
[----:B------:R0:W4:Y:S04]  /*181c0*/  @!P2 LDG.E.U8 R27, desc[UR18][R6.64] ;  /* 0x00000012061ba981 */ /* 0x000128000c1e1100 */
[----:B-1----:R-:W2:Y:S01]  /*181d0*/  LDL.LU R7, [R1+0x380] ;  /* 0x0003800001077983 */ /* 0x002ea20000300800 */
[----:B---3--:R-:W-:-:S02]  /*181e0*/  IADD3 R80, P3, PT, R5, R80, RZ ;  /* 0x0000005005507210 */ /* 0x008fc40007f7e0ff */
[----:B------:R-:W-:-:S03]  /*181f0*/  PRMT R26, RZ, 0x7610, R26 ;  /* 0x00007610ff1a7816 */ /* 0x000fc6000000001a */
[----:B0-----:R-:W-:Y:S01]  /*18200*/  @!P2 IMAD.MOV.U32 R6, RZ, RZ, R80 ;  /* 0x000000ffff06a224 */ /* 0x001fe200078e0050 */
[----:B------:R0:W-:Y:S01]  /*18210*/  STL [R1+0x384], R80 ;  /* 0x0003845001007387 */ /* 0x0001e20000100800 */
[----:B--2---:R-:W-:-:S05]  /*18220*/  IMAD.X R7, R84, 0x1, R7, P3 ;  /* 0x0000000154077824 */ /* 0x004fca00018e0607 */
[----:B------:R1:W-:Y:S04]  /*18230*/  STL [R1+0x380], R7 ;  /* 0x0003800701007387 */ /* 0x0003e80000100800 */
[----:B0-----:R-:W2:Y:S04]  /*18240*/  LDL.LU R80, [R1+0x3cc] ;  /* 0x0003cc0001507983 */ /* 0x001ea80000300800 */
[----:B------:R0:W3:Y:S04]  /*18250*/  @!P2 LDG.E.U8 R26, desc[UR18][R6.64] ;  /* 0x00000012061aa981 */ /* 0x0000e8000c1e1100 */
[----:B-1----:R-:W2:Y:S01]  /*18260*/  LDL.LU R7, [R1+0x398] ;  /* 0x0003980001077983 */ /* 0x002ea20000300800 */
[----:B------:R-:W-:-:S04]  /*18270*/  @!P2 LOP3.LUT R25, R25, R24, RZ, 0x3c, !PT ;  /* 0x000000181919a212 */ /* 0x000fc800078e3cff */
[C---:B------:R-:W-:Y:S02]  /*18280*/  @!P2 LOP3.LUT R24, R25.reuse, R24, RZ, 0x3c, !PT ;  /* 0x000000181918a212 */ /* 0x040fe400078e3cff */
[----:B------:R-:W-:Y:S02]  /*18290*/  PRMT R33, RZ, 0x7610, R33 ;  /* 0x00007610ff217816 */ /* 0x000fe40000000021 */
[----:B------:R-:W-:Y:S02]  /*182a0*/  @!P2 LOP3.LUT R25, R25, R24, RZ, 0x3c, !PT ;  /* 0x000000181919a212 */ /* 0x000fe400078e3cff */
[----:B------:R-:W-:-:S03]  /*182b0*/  IADD3 R82, P3, PT, R5, R82, RZ ;  /* 0x0000005205527210 */ /* 0x000fc60007f7e0ff */
[----:B------:R1:W3:Y:S02]  /*182c0*/  @!P2 LDG.E.U8 R33, desc[UR18][R24.64] ;  /* 0x000000121821a981 */ /* 0x0002e4000c1e1100 */
[----:B0-----:R-:W-:Y:S02]  /*182d0*/  @!P2 IMAD.MOV.U32 R6, RZ, RZ, R82 ;  /* 0x000000ffff06a224 */ /* 0x001fe400078e0052 */
[----:B------:R0:W-:Y:S01]  /*182e0*/  STL [R1+0x39c], R82 ;  /* 0x00039c5201007387 */ /* 0x0001e20000100800 */
[----:B-1----:R-:W-:Y:S01]  /*182f0*/  PRMT R25, RZ, 0x7610, R25 ;  /* 0x00007610ff197816 */ /* 0x002fe20000000019 */
        /* <DEDUP_REMOVED lines=14> */
[----:B------:R-:W-:-:S03]  /*183e0*/  IADD3 R80, P3, PT, R5, R80, RZ ;  /* 0x0000005005507210 */ /* 0x000fc60007f7e0ff */
[----:B------:R-:W-:Y:S04]  /*183f0*/  STS.U8 [R88+UR8+0x5600], R60 ;  /* 0x0056003c58007988 */ /* 0x000fe80008000008 */
[----:B------:R-:W-:Y:S01]  /*18400*/  STS.U8 [R88+UR8+0x5800], R59 ;  /* 0x0058003b58007988 */ /* 0x000fe20008000008 */
[----:B0-----:R-:W-:-:S03]  /*18410*/  @!P2 IMAD.MOV.U32 R6, RZ, RZ, R80 ;  /* 0x000000ffff06a224 */ /* 0x001fc600078e0050 */
[----:B------:R-:W-:Y:S04]  /*18420*/  STS.U8 [R88+UR8+0x5a00], R58 ;  /* 0x005a003a58007988 */ /* 0x000fe80008000008 */
        /* <DEDUP_REMOVED lines=53> */
[----:B-1----:R-:W-:Y:S02]  /*18780*/  IMAD.MOV.U32 R86, RZ, RZ, R47 ;  /* 0x000000ffff567224 */ /* 0x002fe400078e002f */
[----:B--2---:R-:W-:-:S05]  /*18790*/  IMAD.X R7, R84, 0x1, R7, P3 ;  /* 0x0000000154077824 */ /* 0x004fca00018e0607 */
[----:B------:R0:W-:Y:S04]  /*187a0*/  STL [R1+0x440], R7 ;  /* 0x0004400701007387 */ /* 0x0001e80000100800 */
[----:B------:R-:W2:Y:S04]  /*187b0*/  LDL.LU R47, [R1+0x48c] ;  /* 0x00048c00012f7983 */ /* 0x000ea80000300800 */
        /* <DEDUP_REMOVED lines=55> */
[----:B------:R-:W-:-:S02]  /*18b30*/  IADD3 R47, P3, PT, R5, R47, RZ ;  /* 0x0000002f052f7210 */ /* 0x000fc40007f7e0ff */
[----:B------:R-:W-:Y:S01]  /*18b40*/  PRMT R60, RZ, 0x7610, R60 ;  /* 0x00007610ff3c7816 */ /* 0x000fe2000000003c */
[----:B------:R1:W-:Y:S02]  /*18b50*/  STS.U8 [R88+UR8+0x7200], R45 ;  /* 0x0072002d58007988 */ /* 0x0003e40008000008 */
[----:B0-----:R-:W-:Y:S02]  /*18b60*/  @!P2 IMAD.MOV.U32 R6, RZ, RZ, R47 ;  /* 0x000000ffff06a224 */ /* 0x001fe400078e002f */
[----:B-1----:R-:W3:Y:S04]  /*18b70*/  LDL.LU R45, [R1+0x104] ;  /* 0x00010400012d7983 */ /* 0x002ee80000300800 */
[----:B------:R0:W-:Y:S01]  /*18b80*/  STL [R1+0xe4], R47 ;  /* 0x0000e42f01007387 */ /* 0x0001e20000100800 */
[----:B--2---:R-:W-:-:S05]  /*18b90*/  IMAD.X R7, R84, 0x1, R7, P3 ;  /* 0x0000000154077824 */ /* 0x004fca00018e0607 */
[----:B------:R1:W-:Y:S04]  /*18ba0*/  STL [R1+0xe0], R7 ;  /* 0x0000e00701007387 */ /* 0x0003e80000100800 */
[----:B0-----:R-:W2:Y:S04]  /*18bb0*/  LDL.LU R47, [R1+0x144] ;  /* 0x00014400012f7983 */ /* 0x001ea80000300800 */
[----:B------:R0:W2:Y:S04]  /*18bc0*/  @!P2 LDG.E.U8 R60, desc[UR18][R6.64] ;  /* 0x00000012063ca981 */ /* 0x0000a8000c1e1100 */
[----:B-1----:R-:W2:Y:S01]  /*18bd0*/  LDL.LU R7, [R1+0x100] ;  /* 0x0001000001077983 */ /* 0x002ea20000300800 */
[----:B---3--:R-:W-:-:S02]  /*18be0*/  IADD3 R45, P3, PT, R5, R45, RZ ;  /* 0x0000002d052d7210 */ /* 0x008fc40007f7e0ff */
[----:B------:R-:W-:-:S03]  /*18bf0*/  PRMT R58, RZ, 0x7610, R58 ;  /* 0x00007610ff3a7816 */ /* 0x000fc6000000003a */
[----:B0-----:R-:W-:Y:S01]  /*18c00*/  @!P2 IMAD.MOV.U32 R6, RZ, RZ, R45 ;  /* 0x000000ffff06a224 */ /* 0x001fe200078e002d */
[----:B------:R-:W-:Y:S04]  /*18c10*/  STS.U8 [R88+UR8+0x7400], R44 ;  /* 0x0074002c58007988 */ /* 0x000fe80008000008 */
[----:B------:R-:W-:Y:S04]  /*18c20*/  STL [R1+0x104], R45 ;  /* 0x0001042d01007387 */ /* 0x000fe80000100800 */
[----:B------:R0:W-:Y:S02]  /*18c30*/  STS.U8 [R88+UR8+0x7600], R12 ;  /* 0x0076000c58007988 */ /* 0x0001e40008000008 */
[----:B0-----:R-:W-:Y:S01]  /*18c40*/  PRMT R12, RZ, 0x7610, R12 ;  /* 0x00007610ff0c7816 */ /* 0x001fe2000000000c */
[----:B--2---:R-:W-:Y:S01]  /*18c50*/  IMAD.X R7, R84, 0x1, R7, P3 ;  /* 0x0000000154077824 */ /* 0x004fe200018e0607 */
[----:B------:R-:W-:-:S04]  /*18c60*/  IADD3 R80, P3, PT, R5, R80, RZ ;  /* 0x0000005005507210 */ /* 0x000fc80007f7e0ff */
[----:B------:R0:W2:Y:S01]  /*18c70*/  @!P2 LDG.E.U8 R58, desc[UR18][R6.64] ;  /* 0x00000012063aa981 */ /* 0x0000a2000c1e1100 */
[----:B------:R-:W-:-:S03]  /*18c80*/  IMAD.X R82, R84, 0x1, R82, P3 ;  /* 0x0000000154527824 */ /* 0x000fc600018e0652 */
[----:B------:R1:W-:Y:S04]  /*18c90*/  STL [R1+0x100], R7 ;  /* 0x0001000701007387 */ /* 0x0003e80000100800 */
[----:B------:R-:W3:Y:S01]  /*18ca0*/  LDL.LU R45, [R1+0x160] ;  /* 0x00016000012d7983 */ /* 0x000ee20000300800 */
[----:B0-----:R-:W-:-:S03]  /*18cb0*/  @!P2 IMAD.MOV.U32 R6, RZ, RZ, R80 ;  /* 0x000000ffff06a224 */ /* 0x001fc600078e0050 */
[----:B------:R-:W2:Y:S01]  /*18cc0*/  LDL.LU R44, [R1+0x164] ;  /* 0x00016400012c7983 */ /* 0x000ea20000300800 */
[----:B-1----:R-:W-:-:S03]  /*18cd0*/  @!P2 IMAD.MOV.U32 R7, RZ, RZ, R82 ;  /* 0x000000ffff07a224 */ /* 0x002fc600078e0052 */
[----:B------:R-:W-:Y:S04]  /*18ce0*/  STL [R1+0x124], R80 ;  /* 0x0001245001007387 */ /* 0x000fe80000100800 */
[----:B------:R0:W-:Y:S04]  /*18cf0*/  STL [R1+0x120], R82 ;  /* 0x0001205201007387 */ /* 0x0001e80000100800 */
[----:B------:R1:W2:Y:S04]  /*18d00*/  @!P2 LDG.E.U8 R12, desc[UR18][R6.64] ;  /* 0x00000012060ca981 */ /* 0x0002a8000c1e1100 */
[----:B0-----:R-:W2:Y:S04]  /*18d10*/  LDL.LU R82, [R1+0x188] ;  /* 0x0001880001527983 */ /* 0x001ea80000300800 */
[----:B------:R-:W2:Y:S04]  /*18d20*/  LDL.LU R80, [R1+0x18c] ;  /* 0x00018c0001507983 */ /* 0x000ea80000300800 */
[----:B------:R-:W2:Y:S01]  /*18d30*/  LDL.LU R7, [R1+0x140] ;  /* 0x0001400001077983 */ /* 0x000ea20000300800 */
[----:B------:R-:W-:-:S03]  /*18d40*/  IADD3 R47, P3, PT, R5, R47, RZ ;  /* 0x0000002f052f7210 */ /* 0x000fc60007f7e0ff */
[----:B------:R0:W-:Y:S02]  /*18d50*/  STS.U8 [R88+UR8+0x7800], R11 ;  /* 0x0078000b58007988 */ /* 0x0001e40008000008 */
[----:B-1----:R-:W-:Y:S02]  /*18d60*/  @!P2 IMAD.MOV.U32 R6, RZ, RZ, R47 ;  /* 0x000000ffff06a224 */ /* 0x002fe400078e002f */
[----:B------:R-:W-:Y:S01]  /*18d70*/  STL [R1+0x144], R47 ;  /* 0x0001442f01007387 */ /* 0x000fe20000100800 */
[----:B0-----:R-:W-:-:S03]  /*18d80*/  PRMT R11, RZ, 0x7610, R11 ;  /* 0x00007610ff0b7816 */ /* 0x001fc6000000000b */
[----:B------:R0:W-:Y:S04]  /*18d90*/  STS.U8 [R88+UR8+0x7a00], R10 ;  /* 0x007a000a58007988 */ /* 0x0001e80008000008 */
[----:B------:R1:W-:Y:S01]  /*18da0*/  STS.U8 [R88+UR8+0x7c00], R9 ;  /* 0x007c000958007988 */ /* 0x0003e20008000008 */
[----:B0-----:R-:W-:Y:S02]  /*18db0*/  PRMT R10, RZ, 0x7610, R10 ;  /* 0x00007610ff0a7816 */ /* 0x001fe4000000000a */
[----:B-1----:R-:W-:Y:S01]  /*18dc0*/  PRMT R9, RZ, 0x7610, R9 ;  /* 0x00007610ff097816 */ /* 0x002fe20000000009 */
[----:B--2---:R-:W-:Y:S01]  /*18dd0*/  IMAD.X R7, R84, 0x1, R7, P3 ;  /* 0x0000000154077824 */ /* 0x004fe200018e0607 */
[----:B------:R-:W-:-:S04]  /*18de0*/  IADD3 R44, P3, PT, R5, R44, RZ ;  /* 0x0000002c052c7210 */ /* 0x000fc80007f7e0ff */
[----:B------:R0:W2:Y:S01]  /*18df0*/  @!P2 LDG.E.U8 R11, desc[UR18][R6.64] ;  /* 0x00000012060ba981 */ /* 0x0000a2000c1e1100 */
[C---:B---3--:R-:W-:Y:S01]  /*18e00*/  IMAD.X R45, R84.reuse, 0x1, R45, P3 ;  /* 0x00000001542d7824 */ /* 0x048fe200018e062d */
[----:B------:R-:W-:Y:S02]  /*18e10*/  IADD3 R80, P3, PT, R5, R80, RZ ;  /* 0x0000005005507210 */ /* 0x000fe40007f7e0ff */
[----:B------:R1:W-:Y:S03]  /*18e20*/  STL [R1+0x140], R7 ;  /* 0x0001400701007387 */ /* 0x0003e60000100800 */
[----:B------:R-:W-:Y:S01]  /*18e30*/  IMAD.X R82, R84, 0x1, R82, P3 ;  /* 0x0000000154527824 */ /* 0x000fe200018e0652 */
[----:B------:R-:W3:Y:S01]  /*18e40*/  LDL.LU R47, [R1+0x1ac] ;  /* 0x0001ac00012f7983 */ /* 0x000ee20000300800 */
[----:B0-----:R-:W-:Y:S02]  /*18e50*/  @!P2 IMAD.MOV.U32 R6, RZ, RZ, R44 ;  /* 0x000000ffff06a224 */ /* 0x001fe400078e002c */
[----:B-1----:R-:W-:Y:S01]  /*18e60*/  @!P2 IMAD.MOV.U32 R7, RZ, RZ, R45 ;  /* 0x000000ffff07a224 */ /* 0x002fe200078e002d */
[----:B------:R-:W-:Y:S04]  /*18e70*/  STL [R1+0x164], R44 ;  /* 0x0001642c01007387 */ /* 0x000fe80000100800 */
[----:B------:R0:W2:Y:S04]  /*18e80*/  @!P2 LDG.E.U8 R10, desc[UR18][R6.64] ;  /* 0x00000012060aa981 */ /* 0x0000a8000c1e1100 */
        /* <DEDUP_REMOVED lines=10> */
[----:B-1----:R-:W-:-:S03]  /*18f30*/  LOP3.LUT R82, R46, 0x10, RZ, 0x3c, !PT ;  /* 0x000000102e527812 */ /* 0x002fc600078e3cff */
[----:B------:R-:W-:Y:S04]  /*18f40*/  STS.U8 [R88+UR8+0x7e00], R8 ;  /* 0x007e000858007988 */ /* 0x000fe80008000008 */
[----:B------:R-:W-:Y:S01]  /*18f50*/  STS.U8 [R82+UR8+0x4080], R93 ;  /* 0x0040805d52007988 */ /* 0x000fe20008000008 */
[----:B---3--:R-:W-:-:S05]  /*18f60*/  IADD3 R47, P3, PT, R5, R47, RZ ;  /* 0x0000002f052f7210 */ /* 0x008fca0007f7e0ff */
[----:B------:R0:W-:Y:S01]  /*18f70*/  STL [R1+0x1ac], R47 ;  /* 0x0001ac2f01007387 */ /* 0x0001e20000100800 */
[----:B------:R-:W-:Y:S02]  /*18f80*/  @!P2 IMAD.MOV.U32 R6, RZ, RZ, R47 ;  /* 0x000000ffff06a224 */ /* 0x000fe400078e002f */
[----:B--2---:R-:W-:-:S05]  /*18f90*/  IMAD.X R7, R84, 0x1, R7, P3 ;  /* 0x0000000154077824 */ /* 0x004fca00018e0607 */
[----:B------:R-:W-:Y:S04]  /*18fa0*/  STL [R1+0x1a8], R7 ;  /* 0x0001a80701007387 */ /* 0x000fe80000100800 */
[----:B------:R-:W2:Y:S04]  /*18fb0*/  LDL.LU R46, [R1+0x1c8] ;  /* 0x0001c800012e7983 */ /* 0x000ea80000300800 */
[----:B0-----:R-:W3:Y:S04]  /*18fc0*/  LDL.LU R47, [R1+0x1c4] ;  /* 0x0001c400012f7983 */ /* 0x001ee80000300800 */
[----:B------:R-:W2:Y:S01]  /*18fd0*/  LDL.LU R93, [R1+0x1bc] ;  /* 0x0001bc00015d7983 */ /* 0x000ea20000300800 */
[----:B------:R-:W-:-:S05]  /*18fe0*/  IADD3 R44, P3, PT, R5, R44, RZ ;  /* 0x0000002c052c7210 */ /* 0x000fca0007f7e0ff */
[C---:B------:R-:W-:Y:S01]  /*18ff0*/  IMAD.X R45, R84.reuse, 0x1, R45, P3 ;  /* 0x00000001542d7824 */ /* 0x040fe200018e062d */
[----:B------:R-:W-:Y:S01]  /*19000*/  IADD3 R80, P3, PT, R5, R80, RZ ;  /* 0x0000005005507210 */ /* 0x000fe20007f7e0ff */
[----:B------:R-:W-:Y:S04]  /*19010*/  STL [R1+0x1b8], R44 ;  /* 0x0001b82c01007387 */ /* 0x000fe80000100800 */
[----:B------:R-:W-:Y:S04]  /*19020*/  STL [R1+0x1b4], R45 ;  /* 0x0001b42d01007387 */ /* 0x000fe80000100800 */
[----:B------:R0:W-:Y:S04]  /*19030*/  STS.U8 [R82+UR8+0x4280], R92 ;  /* 0x0042805c52007988 */ /* 0x0001e80008000008 */
[----:B------:R1:W-:Y:S04]  /*19040*/  STS.U8 [R82+UR8+0x4480], R91 ;  /* 0x0044805b52007988 */ /* 0x0003e80008000008 */
[----:B0-----:R-:W3:Y:S04]  /*19050*/  LDL.LU R92, [R1+0x1d0] ;  /* 0x0001d000015c7983 */ /* 0x001ee80000300800 */
[----:B------:R-:W-:Y:S01]  /*19060*/  STL [R1+0x1c0], R80 ;  /* 0x0001c05001007387 */ /* 0x000fe20000100800 */
[----:B--2---:R-:W-:-:S05]  /*19070*/  IMAD.X R93, R84, 0x1, R93, P3 ;  /* 0x00000001545d7824 */ /* 0x004fca00018e065d */
[----:B------:R0:W-:Y:S04]  /*19080*/  STL [R1+0x1bc], R93 ;  /* 0x0001bc5d01007387 */ /* 0x0001e80000100800 */
[----:B-1----:R-:W2:Y:S01]  /*19090*/  LDL.LU R91, [R1+0x1cc] ;  /* 0x0001cc00015b7983 */ /* 0x002ea20000300800 */
[----:B------:R-:W-:-:S06]  /*190a0*/  PRMT R8, RZ, 0x7610, R8 ;  /* 0x00007610ff087816 */ /* 0x000fcc0000000008 */
[----:B------:R1:W4:Y:S01]  /*190b0*/  @!P2 LDG.E.U8 R8, desc[UR18][R6.64] ;  /* 0x000000120608a981 */ /* 0x000322000c1e1100 */
[----:B------:R-:W-:Y:S02]  /*190c0*/  IADD3 R46, P3, PT, R5, R46, RZ ;  /* 0x0000002e052e7210 */ /* 0x000fe40007f7e0ff */
[----:B-1----:R-:W-:Y:S02]  /*190d0*/  PRMT R7, RZ, 0x7610, R7 ;  /* 0x00007610ff077816 */ /* 0x002fe40000000007 */
[----:B------:R-:W-:-:S04]  /*190e0*/  PRMT R6, RZ, 0x7610, R6 ;  /* 0x00007610ff067816 */ /* 0x000fc80000000006 */
[----:B------:R1:W4:Y:S01]  /*190f0*/  @!P2 LDG.E.U8 R7, desc[UR18][R44.64] ;  /* 0x000000122c07a981 */ /* 0x000322000c1e1100 */
[----:B---3--:R-:W-:Y:S01]  /*19100*/  IMAD.X R47, R84, 0x1, R47, P3 ;  /* 0x00000001542f7824 */ /* 0x008fe200018e062f */
[----:B------:R-:W-:Y:S01]  /*19110*/  IADD3 R92, P3, PT, R5, R92, RZ ;  /* 0x0000005c055c7210 */ /* 0x000fe20007f7e0ff */
[----:B-1----:R-:W-:Y:S02]  /*19120*/  @!P2 IMAD.MOV.U32 R44, RZ, RZ, R80 ;  /* 0x000000ffff2ca224 */ /* 0x002fe400078e0050 */
[----:B------:R-:W-:-:S05]  /*19130*/  @!P2 IMAD.MOV.U32 R45, RZ, RZ, R93 ;  /* 0x000000ffff2da224 */ /* 0x000fca00078e005d */
[----:B------:R1:W3:Y:S04]  /*19140*/  @!P2 LDG.E.U8 R6, desc[UR18][R44.64] ;  /* 0x000000122c06a981 */ /* 0x0002e8000c1e1100 */
[----:B------:R0:W-:Y:S01]  /*19150*/  STL [R1+0x1c8], R46 ;  /* 0x0001c82e01007387 */ /* 0x0001e20000100800 */
[----:B-1----:R-:W-:-:S03]  /*19160*/  PRMT R44, RZ, 0x7610, R44 ;  /* 0x00007610ff2c7816 */ /* 0x002fc6000000002c */
[----:B------:R-:W-:Y:S01]  /*19170*/  STL [R1+0x1c4], R47 ;  /* 0x0001c42f01007387 */ /* 0x000fe20000100800 */
[----:B------:R-:W-:-:S03]  /*19180*/  PRMT R45, RZ, 0x7610, R45 ;  /* 0x00007610ff2d7816 */ /* 0x000fc6000000002d */
[----:B0-----:R-:W3:Y:S04]  /*19190*/  LDL.LU R93, [R1+0x1dc] ;  /* 0x0001dc00015d7983 */ /* 0x001ee80000300800 */
[----:B------:R0:W3:Y:S04]  /*191a0*/  @!P2 LDG.E.U8 R44, desc[UR18][R46.64] ;  /* 0x000000122e2ca981 */ /* 0x0000e8000c1e1100 */
[----:B------:R-:W3:Y:S04]  /*191b0*/  LDL.LU R80, [R1+0x1e0] ;  /* 0x0001e00001507983 */ /* 0x000ee80000300800 */
[----:B------:R1:W-:Y:S01]  /*191c0*/  STS.U8 [R82+UR8+0x4680], R90 ;  /* 0x0046805a52007988 */ /* 0x0003e20008000008 */
[----:B0-----:R-:W-:-:S03]  /*191d0*/  @!P2 IMAD.MOV.U32 R46, RZ, RZ, R92 ;  /* 0x000000ffff2ea224 */ /* 0x001fc600078e005c */
[----:B-1----:R-:W3:Y:S04]  /*191e0*/  LDL.LU R90, [R1+0x1d8] ;  /* 0x0001d800015a7983 */ /* 0x002ee80000300800 */
[----:B------:R0:W-:Y:S01]  /*191f0*/  STL [R1+0x1d0], R92 ;  /* 0x0001d05c01007387 */ /* 0x0001e20000100800 */
[----:B--2---:R-:W-:-:S04]  /*19200*/  IMAD.X R91, R84, 0x1, R91, P3 ;  /* 0x00000001545b7824 */ /* 0x004fc800018e065b */
[----:B------:R-:W-:Y:S01]  /*19210*/  @!P2 IMAD.MOV.U32 R47, RZ, RZ, R91 ;  /* 0x000000ffff2fa224 */ /* 0x000fe200078e005b */
[----:B------:R1:W-:Y:S04]  /*19220*/  STL [R1+0x1cc], R91 ;  /* 0x0001cc5b01007387 */ /* 0x0003e80000100800 */
[----:B0-----:R-:W2:Y:S04]  /*19230*/  LDL.LU R92, [R1+0x1e4] ;  /* 0x0001e400015c7983 */ /* 0x001ea80000300800 */
[----:B------:R0:W2:Y:S04]  /*19240*/  @!P2 LDG.E.U8 R45, desc[UR18][R46.64] ;  /* 0x000000122e2da981 */ /* 0x0000a8000c1e1100 */
[----:B-1----:R-:W2:Y:S04]  /*19250*/  LDL.LU R91, [R1+0x1e8] ;  /* 0x0001e800015b7983 */ /* 0x002ea80000300800 */
[----:B------:R-:W2:Y:S04]  /*19260*/  LDL.LU R47, [R1+0x1d4] ;  /* 0x0001d400012f7983 */ /* 0x000ea80000300800 */
[----:B------:R-:W-:Y:S01]  /*19270*/  STS.U8 [R82+UR8+0x4880], R89 ;  /* 0x0048805952007988 */ /* 0x000fe20008000008 */
[----:B------:R-:W-:-:S03]  /*19280*/  PRMT R48, RZ, 0x7610, R48 ;  /* 0x00007610ff307816 */ /* 0x000fc60000000030 */
[----:B------:R1:W-:Y:S02]  /*19290*/  STS.U8 [R82+UR8+0x4a80], R49 ;  /* 0x004a803152007988 */ /* 0x0003e40008000008 */
[----:B-1----:R-:W-:Y:S02]  /*192a0*/  PRMT R49, RZ, 0x7610, R49 ;  /* 0x00007610ff317816 */ /* 0x002fe40000000031 */
[----:B---3--:R-:W-:-:S05]  /*192b0*/  IADD3 R90, P3, PT, R5, R90, RZ ;  /* 0x0000005a055a7210 */ /* 0x008fca0007f7e0ff */
[----:B------:R1:W-:Y:S01]  /*192c0*/  STL [R1+0x1d8], R90 ;  /* 0x0001d85a01007387 */ /* 0x0003e20000100800 */
[----:B0-----:R-:W-:Y:S02]  /*192d0*/  @!P2 IMAD.MOV.U32 R46, RZ, RZ, R90 ;  /* 0x000000ffff2ea224 */ /* 0x001fe400078e005a */
[----:B--2---:R-:W-:Y:S01]  /*192e0*/  IMAD.X R47, R84, 0x1, R47, P3 ;  /* 0x00000001542f7824 */ /* 0x004fe200018e062f */
[----:B------:R-:W-:-:S04]  /*192f0*/  IADD3 R80, P3, PT, R5, R80, RZ ;  /* 0x0000005005507210 */ /* 0x000fc80007f7e0ff */
[----:B------:R0:W-:Y:S04]  /*19300*/  STL [R1+0x1d4], R47 ;  /* 0x0001d42f01007387 */ /* 0x0001e80000100800 */
[----:B-1----:R-:W2:Y:S04]  /*19310*/  LDL.LU R90, [R1+0x1ec] ;  /* 0x0001ec00015a7983 */ /* 0x002ea80000300800 */
[----:B------:R-:W3:Y:S01]  /*19320*/  LDL.LU R89, [R1+0x1f0] ;  /* 0x0001f00001597983 */ /* 0x000ee20000300800 */
[----:B------:R-:W-:Y:S01]  /*19330*/  IMAD.X R93, R84, 0x1, R93, P3 ;  /* 0x00000001545d7824 */ /* 0x000fe200018e065d */
[----:B------:R-:W-:-:S02]  /*19340*/  IADD3 R91, P3, PT, R5, R91, RZ ;  /* 0x0000005b055b7210 */ /* 0x000fc40007f7e0ff */
[----:B------:R1:W2:Y:S04]  /*19350*/  @!P2 LDG.E.U8 R48, desc[UR18][R46.64] ;  /* 0x000000122e30a981 */ /* 0x0002a8000c1e1100 */
[----:B------:R-:W-:Y:S01]  /*19360*/  STL [R1+0x1e0], R80 ;  /* 0x0001e05001007387 */ /* 0x000fe20000100800 */
[----:B------:R-:W-:-:S03]  /*19370*/  IMAD.X R92, R84, 0x1, R92, P3 ;  /* 0x00000001545c7824 */ /* 0x000fc600018e065c */
[----:B------:R4:W-:Y:S01]  /*19380*/  STL [R1+0x1dc], R93 ;  /* 0x0001dc5d01007387 */ /* 0x0009e20000100800 */
[----:B-1----:R-:W-:Y:S02]  /*19390*/  @!P2 IMAD.MOV.U32 R46, RZ, RZ, R80 ;  /* 0x000000ffff2ea224 */ /* 0x002fe400078e0050 */
[----:B0-----:R-:W-:-:S05]  /*193a0*/  @!P2 IMAD.MOV.U32 R47, RZ, RZ, R93 ;  /* 0x000000ffff2fa224 */ /* 0x001fca00078e005d */
[----:B------:R0:W2:Y:S04]  /*193b0*/  @!P2 LDG.E.U8 R49, desc[UR18][R46.64] ;  /* 0x000000122e31a981 */ /* 0x0000a8000c1e1100 */
[----:B----4-:R-:W4:Y:S04]  /*193c0*/  LDL.LU R93, [R1+0x1f4] ;  /* 0x0001f400015d7983 */ /* 0x010f280000300800 */
[----:B------:R-:W4:Y:S01]  /*193d0*/  LDL.LU R80, [R1+0x1f8] ;  /* 0x0001f80001507983 */ /* 0x000f220000300800 */
[----:B0-----:R-:W-:-:S03]  /*193e0*/  @!P2 IMAD.MOV.U32 R47, RZ, RZ, R92 ;  /* 0x000000ffff2fa224 */ /* 0x001fc600078e005c */
[----:B------:R-:W-:Y:S01]  /*193f0*/  STL [R1+0x1e8], R91 ;  /* 0x0001e85b01007387 */ /* 0x000fe20000100800 */
[----:B------:R-:W-:-:S03]  /*19400*/  @!P2 IMAD.MOV.U32 R46, RZ, RZ, R91 ;  /* 0x000000ffff2ea224 */ /* 0x000fc600078e005b */
[----:B------:R0:W-:Y:S04]  /*19410*/  STL [R1+0x1e4], R92 ;  /* 0x0001e45c01007387 */ /* 0x0001e80000100800 */
[----:B0-----:R-:W4:Y:S04]  /*19420*/  LDL.LU R92, [R1+0x1fc] ;  /* 0x0001fc00015c7983 */ /* 0x001f280000300800 */
[----:B------:R-:W4:Y:S01]  /*19430*/  LDL.LU R91, [R1+0x200] ;  /* 0x00020000015b7983 */ /* 0x000f220000300800 */
[----:B------:R-:W-:-:S06]  /*19440*/  PRMT R59, RZ, 0x7610, R59 ;  /* 0x00007610ff3b7816 */ /* 0x000fcc000000003b */
[----:B------:R0:W4:Y:S01]  /*19450*/  @!P2 LDG.E.U8 R59, desc[UR18][R46.64] ;  /* 0x000000122e3ba981 */ /* 0x000122000c1e1100 */
[----:B------:R-:W-:-:S03]  /*19460*/  PRMT R61, RZ, 0x7610, R61 ;  /* 0x00007610ff3d7816 */ /* 0x000fc6000000003d */
[----:B------:R-:W-:Y:S04]  /*19470*/  STS.U8 [R82+UR8+0x4c80], R87 ;  /* 0x004c805752007988 */ /* 0x000fe80008000008 */
[----:B------:R-:W-:Y:S04]  /*19480*/  STS.U8 [R82+UR8+0x4e80], R85 ;  /* 0x004e805552007988 */ /* 0x000fe80008000008 */
[----:B------:R-:W-:Y:S01]  /*19490*/  STS.U8 [R82+UR8+0x5080], R83 ;  /* 0x0050805352007988 */ /* 0x000fe20008000008 */
[----:B---3--:R-:W-:-:S05]  /*194a0*/  IADD3 R89, P3, PT, R5, R89, RZ ;  /* 0x0000005905597210 */ /* 0x008fca0007f7e0ff */
[----:B--2---:R-:W-:Y:S01]  /*194b0*/  IMAD.X R90, R84, 0x1, R90, P3 ;  /* 0x00000001545a7824 */ /* 0x004fe200018e065a */
[----:B------:R-:W-:Y:S01]  /*194c0*/  STL [R1+0x1f0], R89 ;  /* 0x0001f05901007387 */ /* 0x000fe20000100800 */
[----:B0-----:R-:W-:Y:S02]  /*194d0*/  @!P2 IMAD.MOV.U32 R46, RZ, RZ, R89 ;  /* 0x000000ffff2ea224 */ /* 0x001fe400078e0059 */
[----:B------:R-:W-:Y:S01]  /*194e0*/  @!P2 IMAD.MOV.U32 R47, RZ, RZ, R90 ;  /* 0x000000ffff2fa224 */ /* 0x000fe200078e005a */
[----:B------:R0:W-:Y:S04]  /*194f0*/  STL [R1+0x1ec], R90 ;  /* 0x0001ec5a01007387 */ /* 0x0001e80000100800 */
[----:B------:R1:W2:Y:S04]  /*19500*/  @!P2 LDG.E.U8 R61, desc[UR18][R46.64] ;  /* 0x000000122e3da981 */ /* 0x0002a8000c1e1100 */
[----:B0-----:R-:W3:Y:S04]  /*19510*/  LDL.LU R90, [R1+0x204] ;  /* 0x00020400015a7983 */ /* 0x001ee80000300800 */
[----:B------:R-:W2:Y:S01]  /*19520*/  LDL.LU R89, [R1+0x208] ;  /* 0x0002080001597983 */ /* 0x000ea20000300800 */
[----:B----4-:R-:W-:-:S05]  /*19530*/  IADD3 R80, P3, PT, R5, R80, RZ ;  /* 0x0000005005507210 */ /* 0x010fca0007f7e0ff */
[----:B------:R-:W-:Y:S01]  /*19540*/  IMAD.X R93, R84, 0x1, R93, P3 ;  /* 0x00000001545d7824 */ /* 0x000fe200018e065d */
[----:B------:R0:W-:Y:S01]  /*19550*/  STL [R1+0x1f8], R80 ;  /* 0x0001f85001007387 */ /* 0x0001e20000100800 */
[----:B-1----:R-:W-:-:S03]  /*19560*/  @!P2 IMAD.MOV.U32 R46, RZ, RZ, R80 ;  /* 0x000000ffff2ea224 */ /* 0x002fc600078e0050 */
[----:B------:R-:W-:Y:S04]  /*19570*/  STL [R1+0x1f4], R93 ;  /* 0x0001f45d01007387 */ /* 0x000fe80000100800 */
[----:B------:R-:W4:Y:S04]  /*19580*/  LDL.LU R87, [R1+0x20c] ;  /* 0x00020c0001577983 */ /* 0x000f280000300800 */
[----:B0-----:R-:W4:Y:S01]  /*19590*/  LDL.LU R80, [R1+0x210] ;  /* 0x0002100001507983 */ /* 0x001f220000300800 */
[----:B------:R-:W-:-:S05]  /*195a0*/  IADD3 R91, P3, PT, R5, R91, RZ ;  /* 0x0000005b055b7210 */ /* 0x000fca0007f7e0ff */
[----:B------:R-:W-:Y:S01]  /*195b0*/  IMAD.X R92, R84, 0x1, R92, P3 ;  /* 0x00000001545c7824 */ /* 0x000fe200018e065c */
[----:B------:R-:W-:Y:S04]  /*195c0*/  STL [R1+0x200], R91 ;  /* 0x0002005b01007387 */ /* 0x000fe80000100800 */
[----:B------:R-:W-:Y:S04]  /*195d0*/  STL [R1+0x1fc], R92 ;  /* 0x0001fc5c01007387 */ /* 0x000fe80000100800 */
[----:B------:R-:W4:Y:S04]  /*195e0*/  LDL.LU R85, [R1+0x214] ;  /* 0x0002140001557983 */ /* 0x000f280000300800 */
[----:B------:R-:W4:Y:S01]  /*195f0*/  LDL.LU R83, [R1+0x218] ;  /* 0x0002180001537983 */ /* 0x000f220000300800 */
[----:B------:R-:W-:Y:S01]  /*19600*/  PRMT R63, RZ, 0x7610, R63 ;  /* 0x00007610ff3f7816 */ /* 0x000fe2000000003f */
[----:B------:R-:W-:Y:S01]  /*19610*/  @!P2 IMAD.MOV.U32 R47, RZ, RZ, R93 ;  /* 0x000000ffff2fa224 */ /* 0x000fe200078e005d */
[----:B------:R-:W-:Y:S01]  /*19620*/  PRMT R65, RZ, 0x7610, R65 ;  /* 0x00007610ff417816 */ /* 0x000fe20000000041 */
[----:B------:R-:W-:Y:S04]  /*19630*/  STS.U8 [R82+UR8+0x5280], R81 ;  /* 0x0052805152007988 */ /* 0x000fe80008000008 */
[----:B------:R0:W4:Y:S04]  /*19640*/  @!P2 LDG.E.U8 R63, desc[UR18][R46.64] ;  /* 0x000000122e3fa981 */ /* 0x000128000c1e1100 */
[----:B------:R-:W-:Y:S01]  /*19650*/  STS.U8 [R82+UR8+0x5480], R79 ;  /* 0x0054804f52007988 */ /* 0x000fe20008000008 */
[----:B------:R-:W-:Y:S01]  /*19660*/  PRMT R67, RZ, 0x7610, R67 ;  /* 0x00007610ff437816 */ /* 0x000fe20000000043 */
[----:B0-----:R-:W-:-:S02]  /*19670*/  @!P2 IMAD.MOV.U32 R46, RZ, RZ, R91 ;  /* 0x000000ffff2ea224 */ /* 0x001fc400078e005b */
[----:B------:R-:W-:-:S05]  /*19680*/  @!P2 IMAD.MOV.U32 R47, RZ, RZ, R92 ;  /* 0x000000ffff2fa224 */ /* 0x000fca00078e005c */
[----:B------:R0:W4:Y:S04]  /*19690*/  @!P2 LDG.E.U8 R65, desc[UR18][R46.64] ;  /* 0x000000122e41a981 */ /* 0x000128000c1e1100 */
[----:B------:R1:W-:Y:S02]  /*196a0*/  STS.U8 [R82+UR8+0x5680], R69 ;  /* 0x0056804552007988 */ /* 0x0003e40008000008 */
[----:B-1----:R-:W-:Y:S02]  /*196b0*/  PRMT R69, RZ, 0x7610, R69 ;  /* 0x00007610ff457816 */ /* 0x002fe40000000045 */
[----:B--2---:R-:W-:-:S05]  /*196c0*/  IADD3 R89, P3, PT, R5, R89, RZ ;  /* 0x0000005905597210 */ /* 0x004fca0007f7e0ff */
[----:B---3--:R-:W-:Y:S01]  /*196d0*/  IMAD.X R90, R84, 0x1, R90, P3 ;  /* 0x00000001545a7824 */ /* 0x008fe200018e065a */
[----:B------:R-:W-:Y:S04]  /*196e0*/  STL [R1+0x208], R89 ;  /* 0x0002085901007387 */ /* 0x000fe80000100800 */
[----:B------:R-:W-:Y:S04]  /*196f0*/  STL [R1+0x204], R90 ;  /* 0x0002045a01007387 */ /* 0x000fe80000100800 */
[----:B------:R-:W2:Y:S04]  /*19700*/  LDL.LU R81, [R1+0x21c] ;  /* 0x00021c0001517983 */ /* 0x000ea80000300800 */
[----:B------:R-:W3:Y:S01]  /*19710*/  LDL.LU R79, [R1+0x220] ;  /* 0x00022000014f7983 */ /* 0x000ee20000300800 */
[----:B0-----:R-:W-:Y:S01]  /*19720*/  @!P2 IMAD.MOV.U32 R46, RZ, RZ, R89 ;  /* 0x000000ffff2ea224 */ /* 0x001fe200078e0059 */
[----:B----4-:R-:W-:Y:S01]  /*19730*/  IADD3 R80, P3, PT, R5, R80, RZ ;  /* 0x0000005005507210 */ /* 0x010fe20007f7e0ff */
[----:B------:R-:W-:-:S04]  /*19740*/  @!P2 IMAD.MOV.U32 R47, RZ, RZ, R90 ;  /* 0x000000ffff2fa224 */ /* 0x000fc800078e005a */
[----:B------:R-:W-:Y:S01]  /*19750*/  IMAD.X R87, R84, 0x1, R87, P3 ;  /* 0x0000000154577824 */ /* 0x000fe200018e0657 */
[----:B------:R0:W4:Y:S04]  /*19760*/  @!P2 LDG.E.U8 R67, desc[UR18][R46.64] ;  /* 0x000000122e43a981 */ /* 0x000128000c1e1100 */
[----:B------:R-:W-:Y:S04]  /*19770*/  STL [R1+0x210], R80 ;  /* 0x0002105001007387 */ /* 0x000fe80000100800 */
[----:B------:R1:W-:Y:S01]  /*19780*/  STL [R1+0x20c], R87 ;  /* 0x00020c5701007387 */ /* 0x0003e20000100800 */
[----:B0-----:R-:W-:-:S02]  /*19790*/  @!P2 IMAD.MOV.U32 R46, RZ, RZ, R80 ;  /* 0x000000ffff2ea224 */ /* 0x001fc400078e0050 */
[----:B------:R-:W-:Y:S01]  /*197a0*/  @!P2 IMAD.MOV.U32 R47, RZ, RZ, R87 ;  /* 0x000000ffff2fa224 */ /* 0x000fe200078e0057 */
[----:B------:R-:W-:-:S04]  /*197b0*/  IADD3 R83, P3, PT, R5, R83, RZ ;  /* 0x0000005305537210 */ /* 0x000fc80007f7e0ff */
[----:B------:R0:W4:Y:S04]  /*197c0*/  @!P2 LDG.E.U8 R69, desc[UR18][R46.64] ;  /* 0x000000122e45a981 */ /* 0x000128000c1e1100 */
[----:B-1----:R-:W4:Y:S01]  /*197d0*/  LDL.LU R87, [R1+0x224] ;  /* 0x0002240001577983 */ /* 0x002f220000300800 */
[----:B------:R-:W-:-:S03]  /*197e0*/  IMAD.X R85, R84, 0x1, R85, P3 ;  /* 0x0000000154557824 */ /* 0x000fc600018e0655 */
[----:B------:R-:W4:Y:S01]  /*197f0*/  LDL.LU R80, [R1+0x228] ;  /* 0x0002280001507983 */ /* 0x000f220000300800 */
[----:B0-----:R-:W-:-:S03]  /*19800*/  @!P2 IMAD.MOV.U32 R47, RZ, RZ, R85 ;  /* 0x000000ffff2fa224 */ /* 0x001fc600078e0055 */
[----:B------:R-:W-:Y:S01]  /*19810*/  STL [R1+0x218], R83 ;  /* 0x0002185301007387 */ /* 0x000fe20000100800 */
[----:B------:R-:W-:-:S03]  /*19820*/  @!P2 IMAD.MOV.U32 R46, RZ, RZ, R83 ;  /* 0x000000ffff2ea224 */ /* 0x000fc600078e0053 */
[----:B------:R0:W-:Y:S04]  /*19830*/  STL [R1+0x214], R85 ;  /* 0x0002145501007387 */ /* 0x0001e80000100800 */
[----:B0-----:R-:W4:Y:S04]  /*19840*/  LDL.LU R85, [R1+0x22c] ;  /* 0x00022c0001557983 */ /* 0x001f280000300800 */
[----:B------:R-:W4:Y:S04]  /*19850*/  LDL.LU R83, [R1+0x230] ;  /* 0x0002300001537983 */ /* 0x000f280000300800 */
[----:B------:R0:W-:Y:S02]  /*19860*/  STS.U8 [R82+UR8+0x5880], R71 ;  /* 0x0058804752007988 */ /* 0x0001e40008000008 */
[----:B0-----:R-:W-:-:S02]  /*19870*/  PRMT R71, RZ, 0x7610, R71 ;  /* 0x00007610ff477816 */ /* 0x001fc40000000047 */
[----:B------:R0:W-:Y:S04]  /*19880*/  STS.U8 [R82+UR8+0x5a80], R73 ;  /* 0x005a804952007988 */ /* 0x0001e80008000008 */
[----:B------:R1:W4:Y:S01]  /*19890*/  @!P2 LDG.E.U8 R71, desc[UR18][R46.64] ;  /* 0x000000122e47a981 */ /* 0x000322000c1e1100 */
[----:B0-----:R-:W-:-:S03]  /*198a0*/  PRMT R73, RZ, 0x7610, R73 ;  /* 0x00007610ff497816 */ /* 0x001fc60000000049 */
[----:B------:R0:W-:Y:S02]  /*198b0*/  STS.U8 [R82+UR8+0x5c80], R57 ;  /* 0x005c803952007988 */ /* 0x0001e40008000008 */
[----:B0-----:R-:W-:Y:S02]  /*198c0*/  PRMT R57, RZ, 0x7610, R57 ;  /* 0x00007610ff397816 */ /* 0x001fe40000000039 */
[----:B---3--:R-:W-:-:S05]  /*198d0*/  IADD3 R79, P3, PT, R5, R79, RZ ;  /* 0x0000004f054f7210 */ /* 0x008fca0007f7e0ff */
[----:B--2---:R-:W-:Y:S01]  /*198e0*/  IMAD.X R81, R84, 0x1, R81, P3 ;  /* 0x0000000154517824 */ /* 0x004fe200018e0651 */
[----:B------:R-:W-:Y:S01]  /*198f0*/  STL [R1+0x220], R79 ;  /* 0x0002204f01007387 */ /* 0x000fe20000100800 */
[----:B-1----:R-:W-:Y:S02]  /*19900*/  @!P2 IMAD.MOV.U32 R46, RZ, RZ, R79 ;  /* 0x000000ffff2ea224 */ /* 0x002fe400078e004f */
[----:B------:R-:W-:Y:S01]  /*19910*/  @!P2 IMAD.MOV.U32 R47, RZ, RZ, R81 ;  /* 0x000000ffff2fa224 */ /* 0x000fe200078e0051 */
[----:B------:R0:W-:Y:S04]  /*19920*/  STL [R1+0x21c], R81 ;  /* 0x00021c5101007387 */ /* 0x0001e80000100800 */
[----:B------:R1:W2:Y:S04]  /*19930*/  @!P2 LDG.E.U8 R73, desc[UR18][R46.64] ;  /* 0x000000122e49a981 */ /* 0x0002a8000c1e1100 */
[----:B0-----:R-:W3:Y:S04]  /*19940*/  LDL.LU R81, [R1+0x234] ;  /* 0x0002340001517983 */ /* 0x001ee80000300800 */
[----:B------:R-:W2:Y:S01]  /*19950*/  LDL.LU R79, [R1+0x238] ;  /* 0x00023800014f7983 */ /* 0x000ea20000300800 */
[----:B----4-:R-:W-:-:S05]  /*19960*/  IADD3 R80, P3, PT, R5, R80, RZ ;  /* 0x0000005005507210 */ /* 0x010fca0007f7e0ff */
[----:B------:R-:W-:Y:S01]  /*19970*/  IMAD.X R87, R84, 0x1, R87, P3 ;  /* 0x0000000154577824 */ /* 0x000fe200018e0657 */
[----:B------:R-:W-:Y:S01]  /*19980*/  STL [R1+0x228], R80 ;  /* 0x0002285001007387 */ /* 0x000fe20000100800 */
[----:B-1----:R-:W-:Y:S02]  /*19990*/  @!P2 IMAD.MOV.U32 R46, RZ, RZ, R80 ;  /* 0x000000ffff2ea224 */ /* 0x002fe400078e0050 */
[----:B------:R-:W-:Y:S01]  /*199a0*/  @!P2 IMAD.MOV.U32 R47, RZ, RZ, R87 ;  /* 0x000000ffff2fa224 */ /* 0x000fe200078e0057 */
[----:B------:R0:W-:Y:S04]  /*199b0*/  STL [R1+0x224], R87 ;  /* 0x0002245701007387 */ /* 0x0001e80000100800 */
[----:B------:R1:W4:Y:S04]  /*199c0*/  @!P2 LDG.E.U8 R57, desc[UR18][R46.64] ;  /* 0x000000122e39a981 */ /* 0x000328000c1e1100 */
[----:B0-----:R-:W4:Y:S01]  /*199d0*/  LDL.LU R87, [R1+0x23c] ;  /* 0x00023c0001577983 */ /* 0x001f220000300800 */
[----:B------:R-:W-:-:S03]  /*199e0*/  IADD3 R83, P3, PT, R5, R83, RZ ;  /* 0x0000005305537210 */ /* 0x000fc60007f7e0ff */
[----:B------:R-:W4:Y:S02]  /*199f0*/  LDL.LU R80, [R1+0x240] ;  /* 0x0002400001507983 */ /* 0x000f240000300800 */
[----:B------:R-:W-:Y:S02]  /*19a00*/  IMAD.X R85, R84, 0x1, R85, P3 ;  /* 0x0000000154557824 */ /* 0x000fe400018e0655 */
[----:B------:R-:W-:Y:S01]  /*19a10*/  STL [R1+0x230], R83 ;  /* 0x0002305301007387 */ /* 0x000fe20000100800 */
[----:B-1----:R-:W-:Y:S02]  /*19a20*/  @!P2 IMAD.MOV.U32 R46, RZ, RZ, R83 ;  /* 0x000000ffff2ea224 */ /* 0x002fe400078e0053 */
[----:B------:R-:W-:Y:S01]  /*19a30*/  @!P2 IMAD.MOV.U32 R47, RZ, RZ, R85 ;  /* 0x000000ffff2fa224 */ /* 0x000fe200078e0055 */
[----:B------:R0:W-:Y:S04]  /*19a40*/  STL [R1+0x22c], R85 ;  /* 0x00022c5501007387 */ /* 0x0001e80000100800 */
[----:B0-----:R-:W4:Y:S04]  /*19a50*/  LDL.LU R85, [R1+0x244] ;  /* 0x0002440001557983 */ /* 0x001f280000300800 */
[----:B------:R-:W4:Y:S04]  /*19a60*/  LDL.LU R83, [R1+0x248] ;  /* 0x0002480001537983 */ /* 0x000f280000300800 */
[----:B------:R0:W-:Y:S02]  /*19a70*/  STS.U8 [R82+UR8+0x5e80], R56 ;  /* 0x005e803852007988 */ /* 0x0001e40008000008 */
[----:B0-----:R-:W-:-:S06]  /*19a80*/  PRMT R56, RZ, 0x7610, R56 ;  /* 0x00007610ff387816 */ /* 0x001fcc0000000038 */
[----:B------:R0:W4:Y:S04]  /*19a90*/  @!P2 LDG.E.U8 R56, desc[UR18][R46.64] ;  /* 0x000000122e38a981 */ /* 0x000128000c1e1100 */
[----:B------:R1:W-:Y:S02]  /*19aa0*/  STS.U8 [R82+UR8+0x6080], R55 ;  /* 0x0060803752007988 */ /* 0x0003e40008000008 */
[----:B-1----:R-:W-:Y:S02]  /*19ab0*/  PRMT R55, RZ, 0x7610, R55 ;  /* 0x00007610ff377816 */ /* 0x002fe40000000037 */
[----:B--2---:R-:W-:-:S05]  /*19ac0*/  IADD3 R79, P3, PT, R5, R79, RZ ;  /* 0x0000004f054f7210 */ /* 0x004fca0007f7e0ff */
[----:B---3--:R-:W-:Y:S01]  /*19ad0*/  IMAD.X R81, R84, 0x1, R81, P3 ;  /* 0x0000000154517824 */ /* 0x008fe200018e0651 */
        /* <DEDUP_REMOVED lines=11> */
[----:B------:R1:W-:Y:S04]  /*19b90*/  STL [R1+0x23c], R87 ;  /* 0x00023c5701007387 */ /* 0x0003e80000100800 */
[----:B0-----:R-:W4:Y:S01]  /*19ba0*/  LDL.LU R80, [R1+0x258] ;  /* 0x0002580001507983 */ /* 0x001f220000300800 */
[----:B------:R-:W-:-:S05]  /*19bb0*/  IADD3 R83, P3, PT, R5, R83, RZ ;  /* 0x0000005305537210 */ /* 0x000fca0007f7e0ff */
[----:B------:R-:W-:Y:S01]  /*19bc0*/  IMAD.X R85, R84, 0x1, R85, P3 ;  /* 0x0000000154557824 */ /* 0x000fe200018e0655 */
[----:B------:R-:W-:Y:S04]  /*19bd0*/  STL [R1+0x248], R83 ;  /* 0x0002485301007387 */ /* 0x000fe80000100800 */
[----:B------:R-:W-:Y:S04]  /*19be0*/  STL [R1+0x244], R85 ;  /* 0x0002445501007387 */ /* 0x000fe80000100800 */
[----:B------:R-:W4:Y:S01]  /*19bf0*/  LDL.LU R89, [R1+0x254] ;  /* 0x0002540001597983 */ /* 0x000f220000300800 */
[----:B------:R-:W-:-:S03]  /*19c00*/  @!P2 IMAD.MOV.U32 R47, RZ, RZ, R87 ;  /* 0x000000ffff2fa224 */ /* 0x000fc600078e0057 */
[----:B------:R0:W-:Y:S04]  /*19c10*/  STS.U8 [R82+UR8+0x6280], R54 ;  /* 0x0062803652007988 */ /* 0x0001e80008000008 */
[----:B------:R0:W-:Y:S04]  /*19c20*/  STS.U8 [R82+UR8+0x6480], R53 ;  /* 0x0064803552007988 */ /* 0x0001e80008000008 */
[----:B-1----:R-:W4:Y:S01]  /*19c30*/  LDL.LU R87, [R1+0x25c] ;  /* 0x00025c0001577983 */ /* 0x002f220000300800 */
[----:B0-----:R-:W-:Y:S02]  /*19c40*/  PRMT R54, RZ, 0x7610, R54 ;  /* 0x00007610ff367816 */ /* 0x001fe40000000036 */
[----:B------:R-:W-:-:S04]  /*19c50*/  PRMT R53, RZ, 0x7610, R53 ;  /* 0x00007610ff357816 */ /* 0x000fc80000000035 */
[----:B------:R0:W4:Y:S02]  /*19c60*/  @!P2 LDG.E.U8 R54, desc[UR18][R46.64] ;  /* 0x000000122e36a981 */ /* 0x000124000c1e1100 */
[----:B0-----:R-:W-:Y:S02]  /*19c70*/  @!P2 IMAD.MOV.U32 R46, RZ, RZ, R83 ;  /* 0x000000ffff2ea224 */ /* 0x001fe400078e0053 */
[----:B------:R-:W-:Y:S02]  /*19c80*/  @!P2 IMAD.MOV.U32 R47, RZ, RZ, R85 ;  /* 0x000000ffff2fa224 */ /* 0x000fe400078e0055 */
[----:B------:R-:W4:Y:S04]  /*19c90*/  LDL.LU R85, [R1+0x260] ;  /* 0x0002600001557983 */ /* 0x000f280000300800 */
[----:B------:R0:W4:Y:S04]  /*19ca0*/  @!P2 LDG.E.U8 R53, desc[UR18][R46.64] ;  /* 0x000000122e35a981 */ /* 0x000128000c1e1100 */
[----:B------:R1:W-:Y:S02]  /*19cb0*/  STS.U8 [R82+UR8+0x6680], R52 ;  /* 0x0066803452007988 */ /* 0x0003e40008000008 */
[----:B-1----:R-:W-:-:S02]  /*19cc0*/  PRMT R52, RZ, 0x7610, R52 ;  /* 0x00007610ff347816 */ /* 0x002fc40000000034 */
[----:B--2---:R-:W-:-:S05]  /*19cd0*/  IADD3 R79, P3, PT, R5, R79, RZ ;  /* 0x0000004f054f7210 */ /* 0x004fca0007f7e0ff */
[----:B---3--:R-:W-:Y:S01]  /*19ce0*/  IMAD.X R81, R84, 0x1, R81, P3 ;  /* 0x0000000154517824 */ /* 0x008fe200018e0651 */
[----:B------:R-:W-:Y:S03]  /*19cf0*/  STL [R1+0x250], R79 ;  /* 0x0002504f01007387 */ /* 0x000fe60000100800 */
[----:B0-----:R-:W-:Y:S01]  /*19d00*/  @!P2 IMAD.MOV.U32 R47, RZ, RZ, R81 ;  /* 0x000000ffff2fa224 */ /* 0x001fe200078e0051 */
[----:B------:R0:W-:Y:S04]  /*19d10*/  STL [R1+0x24c], R81 ;  /* 0x00024c5101007387 */ /* 0x0001e80000100800 */
[----:B------:R-:W2:Y:S01]  /*19d20*/  LDL.LU R83, [R1+0x264] ;  /* 0x0002640001537983 */ /* 0x000ea20000300800 */
[----:B------:R-:W-:-:S03]  /*19d30*/  @!P2 IMAD.MOV.U32 R46, RZ, RZ, R79 ;  /* 0x000000ffff2ea224 */ /* 0x000fc600078e004f */
[----:B0-----:R-:W3:Y:S04]  /*19d40*/  LDL.LU R81, [R1+0x268] ;  /* 0x0002680001517983 */ /* 0x001ee80000300800 */
[----:B------:R-:W2:Y:S01]  /*19d50*/  LDL.LU R79, [R1+0x184] ;  /* 0x00018400014f7983 */ /* 0x000ea20000300800 */
[----:B----4-:R-:W-:-:S03]  /*19d60*/  IADD3 R80, P3, PT, R5, R80, RZ ;  /* 0x0000005005507210 */ /* 0x010fc60007f7e0ff */
[----:B------:R0:W4:Y:S04]  /*19d70*/  @!P2 LDG.E.U8 R52, desc[UR18][R46.64] ;  /* 0x000000122e34a981 */ /* 0x000128000c1e1100 */
[----:B------:R1:W-:Y:S01]  /*19d80*/  STL [R1+0x258], R80 ;  /* 0x0002585001007387 */ /* 0x0003e20000100800 */
[----:B0-----:R-:W-:Y:S02]  /*19d90*/  @!P2 IMAD.MOV.U32 R46, RZ, RZ, R80 ;  /* 0x000000ffff2ea224 */ /* 0x001fe400078e0050 */
[----:B------:R-:W-:-:S05]  /*19da0*/  IMAD.X R89, R84, 0x1, R89, P3 ;  /* 0x0000000154597824 */ /* 0x000fca00018e0659 */
[----:B------:R-:W-:Y:S04]  /*19db0*/  STL [R1+0x254], R89 ;  /* 0x0002545901007387 */ /* 0x000fe80000100800 */
[----:B-1----:R-:W4:Y:S01]  /*19dc0*/  LDL.LU R80, [R1+0x180] ;  /* 0x0001800001507983 */ /* 0x002f220000300800 */
[----:B------:R-:W-:-:S03]  /*19dd0*/  @!P2 IMAD.MOV.U32 R47, RZ, RZ, R89 ;  /* 0x000000ffff2fa224 */ /* 0x000fc600078e0059 */
[----:B------:R0:W-:Y:S04]  /*19de0*/  STS.U8 [R82+UR8+0x6880], R51 ;  /* 0x0068803352007988 */ /* 0x0001e80008000008 */
[----:B------:R1:W-:Y:S01]  /*19df0*/  STS.U8 [R82+UR8+0x6a80], R50 ;  /* 0x006a803252007988 */ /* 0x0003e20008000008 */
[----:B0-----:R-:W-:Y:S02]  /*19e00*/  PRMT R51, RZ, 0x7610, R51 ;  /* 0x00007610ff337816 */ /* 0x001fe40000000033 */
[----:B------:R-:W-:-:S04]  /*19e10*/  IADD3 R85, P3, PT, R5, R85, RZ ;  /* 0x0000005505557210 */ /* 0x000fc80007f7e0ff */
[----:B------:R0:W4:Y:S01]  /*19e20*/  @!P2 LDG.E.U8 R51, desc[UR18][R46.64] ;  /* 0x000000122e33a981 */ /* 0x000122000c1e1100 */
[----:B-1----:R-:W-:Y:S01]  /*19e30*/  PRMT R50, RZ, 0x7610, R50 ;  /* 0x00007610ff327816 */ /* 0x002fe20000000032 */
[----:B------:R-:W-:Y:S02]  /*19e40*/  IMAD.X R87, R84, 0x1, R87, P3 ;  /* 0x0000000154577824 */ /* 0x000fe400018e0657 */
[----:B------:R1:W-:Y:S01]  /*19e50*/  STS.U8 [R82+UR8+0x6c80], R75 ;  /* 0x006c804b52007988 */ /* 0x0003e20008000008 */
[----:B0-----:R-:W-:Y:S02]  /*19e60*/  @!P2 IMAD.MOV.U32 R46, RZ, RZ, R85 ;  /* 0x000000ffff2ea224 */ /* 0x001fe400078e0055 */
[----:B------:R-:W-:Y:S01]  /*19e70*/  @!P2 IMAD.MOV.U32 R47, RZ, RZ, R87 ;  /* 0x000000ffff2fa224 */ /* 0x000fe200078e0057 */
[----:B-1----:R-:W-:-:S04]  /*19e80*/  PRMT R75, RZ, 0x7610, R75 ;  /* 0x00007610ff4b7816 */ /* 0x002fc8000000004b */
[----:B------:R0:W4:Y:S04]  /*19e90*/  @!P2 LDG.E.U8 R50, desc[UR18][R46.64] ;  /* 0x000000122e32a981 */ /* 0x000128000c1e1100 */
[----:B------:R1:W-:Y:S02]  /*19ea0*/  STS.U8 [R82+UR8+0x6e80], R77 ;  /* 0x006e804d52007988 */ /* 0x0003e40008000008 */
[----:B-1----:R-:W-:Y:S02]  /*19eb0*/  PRMT R77, RZ, 0x7610, R77 ;  /* 0x00007610ff4d7816 */ /* 0x002fe4000000004d */
[----:B---3--:R-:W-:-:S05]  /*19ec0*/  IADD3 R81, P3, PT, R5, R81, RZ ;  /* 0x0000005105517210 */ /* 0x008fca0007f7e0ff */
[----:B--2---:R-:W-:Y:S01]  /*19ed0*/  IMAD.X R83, R84, 0x1, R83, P3 ;  /* 0x0000000154537824 */ /* 0x004fe200018e0653 */
[----:B------:R-:W-:Y:S01]  /*19ee0*/  IADD3 R79, P3, PT, R5, R79, RZ ;  /* 0x0000004f054f7210 */ /* 0x000fe20007f7e0ff */
[----:B0-----:R-:W-:Y:S02]  /*19ef0*/  @!P2 IMAD.MOV.U32 R46, RZ, RZ, R81 ;  /* 0x000000ffff2ea224 */ /* 0x001fe400078e0051 */
[----:B------:R-:W-:-:S05]  /*19f00*/  @!P2 IMAD.MOV.U32 R47, RZ, RZ, R83 ;  /* 0x000000ffff2fa224 */ /* 0x000fca00078e0053 */
[----:B------:R0:W2:Y:S02]  /*19f10*/  @!P2 LDG.E.U8 R75, desc[UR18][R46.64] ;  /* 0x000000122e4ba981 */ /* 0x0000a4000c1e1100 */
[----:B0-----:R-:W-:Y:S02]  /*19f20*/  @!P2 IMAD.MOV.U32 R46, RZ, RZ, R79 ;  /* 0x000000ffff2ea224 */ /* 0x001fe400078e004f */
[----:B----4-:R-:W-:-:S04]  /*19f30*/  IMAD.X R80, R84, 0x1, R80, P3 ;  /* 0x0000000154507824 */ /* 0x010fc800018e0650 */
[----:B------:R-:W-:-:S05]  /*19f40*/  @!P2 IMAD.MOV.U32 R47, RZ, RZ, R80 ;  /* 0x000000ffff2fa224 */ /* 0x000fca00078e0050 */
[----:B------:R-:W3:Y:S01]  /*19f50*/  @!P2 LDG.E.U8 R77, desc[UR18][R46.64] ;  /* 0x000000122e4da981 */ /* 0x000ee2000c1e1100 */
[----:B------:R-:W-:-:S03]  /*19f60*/  LOP3.LUT R84, R88, 0x20, RZ, 0x3c, !PT ;  /* 0x0000002058547812 */ /* 0x000fc600078e3cff */
[----:B------:R0:W-:Y:S04]  /*19f70*/  STS.U8 [R82+UR8+0x7080], R78 ;  /* 0x0070804e52007988 */ /* 0x0001e80008000008 */
        /* <DEDUP_REMOVED lines=30> */
[----:B------:R0:W-:Y:S01]  /*1a160*/  STS.U8 [R84+UR8+0x6f00], R21 ;  /* 0x006f001554007988 */ /* 0x0001e20008000008 */
        /* <DEDUP_REMOVED lines=39> */
[----:B--2---:R0:W-:Y:S04]  /*1a3e0*/  STS.U8 [R88+UR8+0x7b80], R75 ;  /* 0x007b804b58007988 */ /* 0x0041e80008000008 */
[----:B---3--:R0:W-:Y:S01]  /*1a3f0*/  STS.U8 [R88+UR8+0x7d80], R77 ;  /* 0x007d804d58007988 */ /* 0x0081e20008000008 */
[----:B------:R1:W-:Y:S06]  /*1a400*/  MEMBAR.ALL.CTA ;  /* 0x0000000000007992 */ /* 0x0003ec0000008000 */
[----:B-1----:R-:W1:Y:S04]  /*1a410*/  FENCE.VIEW.ASYNC.S ;  /* 0x00000000000073c6 */ /* 0x002e680000000000 */
[----:B------:R0:W-:Y:S04]  /*1a420*/  STL [R1+0x260], R85 ;  /* 0x0002605501007387 */ /* 0x0001e80000100800 */
[----:B------:R0:W-:Y:S04]  /*1a430*/  STL [R1+0x25c], R87 ;  /* 0x00025c5701007387 */ /* 0x0001e80000100800 */
[----:B------:R0:W-:Y:S01]  /*1a440*/  STL [R1+0x268], R81 ;  /* 0x0002685101007387 */ /* 0x0001e20000100800 */
[----:B-1----:R-:W-:Y:S06]  /*1a450*/  BAR.SYNC.DEFER_BLOCKING 0x0 ;  /* 0x0000000000007b1d */ /* 0x002fec0000010000 */
[----:B------:R0:W-:Y:S04]  /*1a460*/  STL [R1+0x264], R83 ;  /* 0x0002645301007387 */ /* 0x0001e80000100800 */
[----:B------:R0:W-:Y:S04]  /*1a470*/  STL [R1+0x184], R79 ;  /* 0x0001844f01007387 */ /* 0x0001e80000100800 */
[----:B------:R0:W-:Y:S01]  /*1a480*/  STL [R1+0x180], R80 ;  /* 0x0001805001007387 */ /* 0x0001e20000100800 */
[----:B------:R-:W-:Y:S01]  /*1a490*/  ULEA UR10, UR11, UR8, 0x3 ;  /* 0x000000080b0a7291 */ /* 0x000fe2000f8e18ff */
[----:B------:R-:W-:-:S00]  /*1a4a0*/  MEMBAR.ALL.CTA ;  /* 0x0000000000007992 */ /* 0x000fc00000008000 */
[----:B------:R-:W-:Y:S06]  /*1a4b0*/  MEMBAR.ALL.GPU ;  /* 0x0000000000007992 */ /* 0x000fec000000a000 */
[----:B------:R-:W-:-:S00]  /*1a4c0*/  ERRBAR ;  /* 0x00000000000079ab */ /* 0x000fc00000000000 */
[----:B------:R-:W-:Y:S08]  /*1a4d0*/  CGAERRBAR ;  /* 0x00000000000075ab */ /* 0x000ff00000000000 */
[----:B------:R-:W-:Y:S01]  /*1a4e0*/  UCGABAR_ARV ;  /* 0x00000000000079c7 */ /* 0x000fe20008000000 */
[----:B------:R-:W-:Y:S01]  /*1a4f0*/  UIADD3 UR10, UPT, UPT, UR10, 0xc000, URZ ;  /* 0x0000c0000a0a7890 */ /* 0x000fe2000fffe0ff */
[----:B------:R-:W-:-:S04]  /*1a500*/  UMOV UR4, UR5 ;  /* 0x0000000500047c82 */ /* 0x000fc80008000000 */
[----:B------:R-:W-:Y:S01]  /*1a510*/  UCGABAR_WAIT ;  /* 0x0000000000007dc7 */ /* 0x000fe20008000000 */
[----:B------:R-:W-:Y:S01]  /*1a520*/  CCTL.IVALL ;  /* 0x00000000ff00798f */ /* 0x000fe20002000000 */
[----:B0-----:R-:W-:Y:S05]  /*1a530*/  @P1 BRA `(.L_x_15) ;  /* 0x0000000000441947 */ /* 0x001fea0003800000 */
        /* <DEDUP_REMOVED lines=8> */
[----:B------:R0:W-:Y:S01]  /*1a5c0*/  UTCQMMA.2CTA gdesc[UR12], gdesc[UR6], tmem[UR20], tmem[UR22], idesc[UR23], UPT ;  /* 0x00ff16060c0075ea */ /* 0x0001e2000ba00314 */
[----:B------:R-:W-:Y:S01]  /*1a5d0*/  UMOV UR28, 0x0 ;  /* 0x00000000001c7882 */ /* 0x000fe20000000000 */
[----:B------:R-:W-:Y:S01]  /*1a5e0*/  UMOV UR29, 0x10408490 ;  /* 0x10408490001d7882 */ /* 0x000fe20000000000 */
[----:B------:R0:W-:Y:S01]  /*1a5f0*/  UTCQMMA.2CTA gdesc[UR14], gdesc[UR16], tmem[UR20], tmem[UR24], idesc[UR25], UPT ;  /* 0x00ff18100e0075ea */ /* 0x0001e2000ba00314 */
[----:B------:R-:W-:Y:S01]  /*1a600*/  UMOV UR30, 0x3 ;  /* 0x00000003001e7882 */ /* 0x000fe20000000000 */
[----:B------:R0:W-:Y:S01]  /*1a610*/  UTCQMMA.2CTA gdesc[UR12], gdesc[UR6], tmem[UR5], tmem[UR26], idesc[UR27], UPT ;  /* 0x00ff1a060c0075ea */ /* 0x0001e2000ba00305 */
[----:B------:R0:W-:Y:S01]  /*1a620*/  UTCQMMA.2CTA gdesc[UR14], gdesc[UR16], tmem[UR21], tmem[UR28], idesc[UR29], UPT ;  /* 0x00ff1c100e0075ea */ /* 0x0001e2000ba00315 */
[----:B------:R0:W-:Y:S01]  /*1a630*/  UTCBAR.2CTA.MULTICAST [UR10], URZ, UR30 ;  /* 0x000000ff0a0073e9 */ /* 0x0001e2000820081e */
[----:B------:R-:W-:Y:S01]  /*1a640*/  NOP ;  /* 0x0000000000007918 */ /* 0x000fe20000000000 */
.L_x_15:
[----:B------:R-:W2:Y:S04]  /*1a650*/  LDL R7, [R1+0x63c] ;  /* 0x00063c0001077983 */ /* 0x000ea80000100800 */
[----:B------:R-:W2:Y:S01]  /*1a660*/  LDL.LU R6, [R1+0x568] ;  /* 0x0005680001067983 */ /* 0x000ea20000300800 */
[----:B------:R-:W-:-:S04]  /*1a670*/  UIADD3 UR11, UPT, UPT, UR11, 0x1, URZ ;  /* 0x000000010b0b7890 */ /* 0x000fc8000fffe0ff */
[----:B------:R-:W-:-:S04]  /*1a680*/  UISETP.GT.AND UP1, UPT, UR11, 0x1, UPT ;  /* 0x000000010b00788c */ /* 0x000fc8000bf24270 */
[----:B0-----:R-:W-:Y:S02]  /*1a690*/  USEL UR5, URZ, 0x1, !UP1 ;  /* 0x00000001ff057887 */ /* 0x001fe4000c800000 */
[----:B------:R-:W-:Y:S02]  /*1a6a0*/  USEL UR11, UR11, URZ, !UP1 ;  /* 0x000000ff0b0b7287 */ /* 0x000fe4000c800000 */
[----:B------:R-:W-:Y:S01]  /*1a6b0*/  ULOP3.LUT UR5, UR4, UR5, URZ, 0x3c, !UPT ;  /* 0x0000000504057292 */ /* 0x000fe2000f8e3cff */
[----:B--2---:R-:W-:Y:S02]  /*1a6c0*/  ISETP.NE.U32.AND P2, PT, R6, R7, PT ;  /* 0x000000070600720c */ /* 0x004fe40003f45070 */
[----:B------:R-:W2:Y:S01]  /*1a6d0*/  LDL.LU R7, [R1+0x570] ;  /* 0x0005700001077983 */ /* 0x000ea20000300800 */
[----:B------:R-:W-:-:S03]  /*1a6e0*/  IMAD.U32 R6, RZ, RZ, UR4 ;  /* 0x00000004ff067e24 */ /* 0x000fc6000f8e00ff */
[----:B--2---:R0:W-:Y:S07]  /*1a6f0*/  STL [R1+0x568], R7 ;  /* 0x0005680701007387 */ /* 0x0041ee0000100800 */
[----:B------:R-:W-:Y:S05]  /*1a700*/  @P2 BRA `(.L_x_16) ;  /* 0xffffff7000782947 */ /* 0x000fea000383ffff */
.L_x_13:
[----:B------:R-:W2:Y:S01]  /*1a710*/  LDL.LU R24, [R1+0x650] ;  /* 0x0006500001187983 */ /* 0x000ea20000300800 */
[----:B------:R-:W1:Y:S01]  /*1a720*/  LDCU UR5, c[0x0][0x3b8] ;  /* 0x00007700ff0577ac */ /* 0x000e620008000800 */
[----:B------:R-:W3:Y:S01]  /*1a730*/  LDC R20, c[0x0][0x3a0] ;  /* 0x0000e800ff147b82 */ /* 0x000ee20000000800 */
[C---:B-----5:R-:W-:Y:S01]  /*1a740*/  VIADD R22, R0.reuse, 0x2 ;  /* 0x0000000200167836 */ /* 0x060fe20000000000 */
[----:B------:R-:W2:Y:S01]  /*1a750*/  LDCU.64 UR6, c[0x0][0x398] ;  /* 0x00007300ff0677ac */ /* 0x000ea20008000a00 */
[C---:B------:R-:W-:Y:S02]  /*1a760*/  VIADD R23, R0.reuse, 0x1 ;  /* 0x0000000100177836 */ /* 0x040fe40000000000 */
[C---:B------:R-:W-:Y:S01]  /*1a770*/  VIADD R3, R0.reuse, 0x3 ;  /* 0x0000000300037836 */ /* 0x040fe20000000000 */
[----:B------:R-:W4:Y:S01]  /*1a780*/  LDCU UR11, c[0x0][0x3b4] ;  /* 0x00007680ff0b77ac */ /* 0x000f220008000800 */
[C---:B------:R-:W-:Y:S01]  /*1a790*/  VIADD R32, R0.reuse, 0x4 ;  /* 0x0000000400207836 */ /* 0x040fe20000000000 */
[----:B------:R-:W0:Y:S01]  /*1a7a0*/  LDCU UR16, c[0x0][0x39c] ;  /* 0x00007380ff1077ac */ /* 0x000e220008000800 */
[----:B------:R-:W0:Y:S01]  /*1a7b0*/  LDCU UR15, c[0x0][0x39c] ;  /* 0x00007380ff0f77ac */ /* 0x000e220008000800 */
[----:B-1----:R-:W-:Y:S01]  /*1a7c0*/  IMAD R25, R0, UR5, RZ ;  /* 0x0000000500197c24 */ /* 0x002fe2000f8e02ff */
[----:B------:R-:W1:Y:S03]  /*1a7d0*/  LDCU UR17, c[0x0][0x39c] ;  /* 0x00007380ff1177ac */ /* 0x000e660008000800 */
[----:B------:R-:W-:Y:S01]  /*1a7e0*/  VIADD R26, R25, UR5 ;  /* 0x00000005191a7c36 */ /* 0x000fe20008000000 */
[----:B------:R-:W0:Y:S01]  /*1a7f0*/  LDCU.64 UR12, c[0x0][0x390] ;  /* 0x00007200ff0c77ac */ /* 0x000e220008000a00 */
[----:B---3--:R-:W-:-:S02]  /*1a800*/  VIADD R20, R20, 0x3f ;  /* 0x0000003f14147836 */ /* 0x008fc40000000000 */
[----:B------:R-:W-:Y:S01]  /*1a810*/  VIADD R27, R26, UR5 ;  /* 0x000000051a1b7c36 */ /* 0x000fe20008000000 */
[----:B------:R-:W3:Y:S02]  /*1a820*/  LDCU UR14, c[0x0][0x39c] ;  /* 0x00007380ff0e77ac */ /* 0x000ee40008000800 */
[----:B------:R-:W-:Y:S01]  /*1a830*/  ISETP.GE.AND P6, PT, R20, 0x40, PT ;  /* 0x000000401400780c */ /* 0x000fe20003fc6270 */
[----:B------:R-:W-:Y:S01]  /*1a840*/  VIADD R28, R27, UR5 ;  /* 0x000000051b1c7c36 */ /* 0x000fe20008000000 */
[----:B------:R-:W0:Y:S03]  /*1a850*/  LDCU UR21, c[0x0][0x39c] ;  /* 0x00007380ff1577ac */ /* 0x000e260008000800 */
[----:B------:R-:W-:Y:S01]  /*1a860*/  VIADD R33, R28, UR5 ;  /* 0x000000051c217c36 */ /* 0x000fe20008000000 */
[----:B------:R-:W0:Y:S03]  /*1a870*/  LDCU UR22, c[0x0][0x39c] ;  /* 0x00007380ff1677ac */ /* 0x000e260008000800 */
[----:B------:R-:W-:-:S04]  /*1a880*/  VIADD R29, R33, UR5 ;  /* 0x00000005211d7c36 */ /* 0x000fc80008000000 */
[----:B------:R-:W-:-:S04]  /*1a890*/  VIADD R4, R29, UR5 ;  /* 0x000000051d047c36 */ /* 0x000fc80008000000 */
[----:B------:R-:W-:-:S04]  /*1a8a0*/  VIADD R5, R4, UR5 ;  /* 0x0000000504057c36 */ /* 0x000fc80008000000 */
[----:B------:R-:W-:-:S04]  /*1a8b0*/  VIADD R6, R5, UR5 ;  /* 0x0000000505067c36 */ /* 0x000fc80008000000 */
[----:B0-----:R-:W-:-:S04]  /*1a8c0*/  VIADD R7, R6, UR5 ;  /* 0x0000000506077c36 */ /* 0x001fc80008000000 */
[----:B------:R-:W-:-:S04]  /*1a8d0*/  VIADD R8, R7, UR5 ;  /* 0x0000000507087c36 */ /* 0x000fc80008000000 */
        /* <DEDUP_REMOVED lines=12> */
[----:B------:R-:W-:Y:S01]  /*1a9a0*/  VIADD R21, R20, UR5 ;  /* 0x0000000514157c36 */ /* 0x000fe20008000000 */
[C---:B--2---:R-:W-:Y:S01]  /*1a9b0*/  ISETP.GE.AND P1, PT, R24.reuse, UR6, PT ;  /* 0x0000000618007c0c */ /* 0x044fe2000bf26270 */
[----:B----4-:R-:W-:-:S03]  /*1a9c0*/  IMAD R2, R24, UR11, RZ ;  /* 0x0000000b18027c24 */ /* 0x010fc6000f8e02ff */
[----:B------:R-:W-:Y:S01]  /*1a9d0*/  ISETP.LT.AND P3, PT, R22, UR16, !P1 ;  /* 0x0000001016007c0c */ /* 0x000fe2000cf61270 */
[----:B------:R-:W-:Y:S01]  /*1a9e0*/  VIADD R22, R21, UR5 ;  /* 0x0000000515167c36 */ /* 0x000fe20008000000 */
[----:B------:R-:W-:Y:S02]  /*1a9f0*/  ISETP.LT.AND P2, PT, R23, UR15, !P1 ;  /* 0x0000000f17007c0c */ /* 0x000fe4000cf41270 */
[----:B-1----:R-:W-:Y:S01]  /*1aa00*/  ISETP.LT.AND P4, PT, R3, UR17, !P1 ;  /* 0x0000001103007c0c */ /* 0x002fe2000cf81270 */
[----:B------:R-:W-:Y:S01]  /*1aa10*/  VIADD R23, R22, UR5 ;  /* 0x0000000516177c36 */ /* 0x000fe20008000000 */
[----:B------:R-:W-:-:S03]  /*1aa20*/  IADD3 R3, P5, PT, R2, UR12, RZ ;  /* 0x0000000c02037c10 */ /* 0x000fc6000ffbe0ff */
[----:B------:R-:W-:Y:S01]  /*1aa30*/  VIADD R24, R23, UR5 ;  /* 0x0000000517187c36 */ /* 0x000fe20008000000 */
[----:B------:R-:W-:Y:S01]  /*1aa40*/  LEA.HI.X.SX32 R2, R2, UR13, 0x1, P5 ;  /* 0x0000000d02027c11 */ /* 0x000fe2000a8f0eff */
[----:B---3--:R-:W-:Y:S08]  /*1aa50*/  @!P6 BRA `(.L_x_17) ;  /* 0x000000000010e947 */ /* 0x008ff00003800000 */
[----:B------:R-:W-:-:S06]  /*1aa60*/  USHF.L.U32 UR4, UR4, 0x1f, URZ ;  /* 0x0000001f04047899 */ /* 0x000fcc00080006ff */
[----:B------:R-:W-:-:S04]  /*1aa70*/  IMAD.U32 R30, RZ, RZ, UR4 ;  /* 0x00000004ff1e7e24 */ /* 0x000fc8000f8e00ff */
[----:B------:R-:W0:Y:S02]  /*1aa80*/  SYNCS.PHASECHK.TRANS64.TRYWAIT P5, [UR10], R30 ;  /* 0x0000001eff0075a7 */ /* 0x000e2400080a110a */
[----:B0-----:R-:W-:Y:S05]  /*1aa90*/  @!P5 BRA `(.L_x_18) ;  /* 0x0000018000d4d947 */ /* 0x001fea0003800000 */
.L_x_17:
[----:B------:R-:W-:Y:S01]  /*1aaa0*/  BAR.SYNC.DEFER_BLOCKING 0x0 ;  /* 0x0000000000007b1d */ /* 0x000fe20000010000 */
[CC--:B------:R-:W-:Y:S01]  /*1aab0*/  IADD3 R36, P5, PT, R25.reuse, R3.reuse, RZ ;  /* 0x0000000319247210 */ /* 0x0c0fe20007fbe0ff */
[----:B------:R-:W-:Y:S01]  /*1aac0*/  VIADD R31, R24, UR5 ;  /* 0x00000005181f7c36 */ /* 0x000fe20008000000 */
[CC--:B------:R-:W-:Y:S02]  /*1aad0*/  IADD3 R34, P6, PT, R26.reuse, R3.reuse, RZ ;  /* 0x000000031a227210 */ /* 0x0c0fe40007fde0ff */
[-C--:B------:R-:W-:Y:S01]  /*1aae0*/  LEA.HI.X.SX32 R37, R25, R2.reuse, 0x1, P5 ;  /* 0x0000000219257211 */ /* 0x080fe200028f0eff */
[----:B------:R-:W-:Y:S01]  /*1aaf0*/  VIADD R30, R31, UR5 ;  /* 0x000000051f1e7c36 */ /* 0x000fe20008000000 */
[----:B------:R-:W-:Y:S01]  /*1ab00*/  LEA.HI.X.SX32 R35, R26, R2, 0x1, P6 ;  /* 0x000000021a237211 */ /* 0x000fe200030f0eff */
[----:B------:R-:W0:Y:S02]  /*1ab10*/  LDCU UR4, c[0x0][0x39c] ;  /* 0x00007380ff0477ac */ /* 0x000e240008000800 */
[----:B------:R1:W-:Y:S01]  /*1ab20*/  STL.64 [R1+0x938], R36 ;  /* 0x0009382401007387 */ /* 0x0003e20000100a00 */
[----:B------:R-:W-:Y:S01]  /*1ab30*/  VIADD R25, R30, UR5 ;  /* 0x000000051e197c36 */ /* 0x000fe20008000000 */
[----:B------:R-:W2:Y:S02]  /*1ab40*/  LDCU UR6, c[0x0][0x39c] ;  /* 0x00007380ff0677ac */ /* 0x000ea40008000800 */
[----:B------:R3:W-:Y:S01]  /*1ab50*/  STL.64 [R1+0x930], R34 ;  /* 0x0009302201007387 */ /* 0x0007e20000100a00 */
[----:B------:R-:W-:Y:S01]  /*1ab60*/  VIADD R26, R25, UR5 ;  /* 0x00000005191a7c36 */ /* 0x000fe20008000000 */
[----:B------:R-:W4:Y:S01]  /*1ab70*/  LDCU UR10, c[0x0][0x39c] ;  /* 0x00007380ff0a77ac */ /* 0x000f220008000800 */
[----:B------:R-:W5:Y:S01]  /*1ab80*/  LDCU UR11, c[0x0][0x39c] ;  /* 0x00007380ff0b77ac */ /* 0x000f620008000800 */
[-C--:B-1----:R-:W-:Y:S01]  /*1ab90*/  IADD3 R36, P5, PT, R27, R3.reuse, RZ ;  /* 0x000000031b247210 */ /* 0x082fe20007fbe0ff */
[----:B------:R-:W1:Y:S02]  /*1aba0*/  @!P0 SYNCS.CCTL.IV [UR8+0xc000] ;  /* 0x00c00000ff0089b1 */ /* 0x000e640008000008 */
[----:B-1----:R-:W-:Y:S01]  /*1abb0*/  BAR.SYNC.DEFER_BLOCKING 0x0 ;  /* 0x0000000000007b1d */ /* 0x002fe20000010000 */
[----:B---3--:R-:W-:-:S02]  /*1abc0*/  IADD3 R34, P6, PT, R28, R3, RZ ;  /* 0x000000031c227210 */ /* 0x008fc40007fde0ff */
[-C--:B------:R-:W-:Y:S01]  /*1abd0*/  LEA.HI.X.SX32 R37, R27, R2.reuse, 0x1, P5 ;  /* 0x000000021b257211 */ /* 0x080fe200028f0eff */
[----:B------:R-:W-:Y:S01]  /*1abe0*/  VIADD R27, R26, UR5 ;  /* 0x000000051a1b7c36 */ /* 0x000fe20008000000 */
[-C--:B------:R-:W-:Y:S01]  /*1abf0*/  LEA.HI.X.SX32 R35, R28, R2.reuse, 0x1, P6 ;  /* 0x000000021c237211 */ /* 0x080fe200030f0eff */
[----:B------:R-:W1:Y:S02]  /*1ac00*/  LDCU UR12, c[0x0][0x39c] ;  /* 0x00007380ff0c77ac */ /* 0x000e640008000800 */
[----:B------:R-:W-:Y:S01]  /*1ac10*/  STL.64 [R1+0x928], R36 ;  /* 0x0009282401007387 */ /* 0x000fe20000100a00 */
[----:B------:R-:W-:Y:S01]  /*1ac20*/  VIADD R28, R27, UR5 ;  /* 0x000000051b1c7c36 */ /* 0x000fe20008000000 */
[----:B------:R-:W3:Y:S02]  /*1ac30*/  LDCU UR13, c[0x0][0x39c] ;  /* 0x00007380ff0d77ac */ /* 0x000ee40008000800 */
[----:B------:R0:W-:Y:S01]  /*1ac40*/  STL.64 [R1+0x920], R34 ;  /* 0x0009202201007387 */ /* 0x0001e20000100a00 */
[----:B------:R-:W1:Y:S01]  /*1ac50*/  LDCU UR16, c[0x0][0x39c] ;  /* 0x00007380ff1077ac */ /* 0x000e620008000800 */
[----:B------:R-:W1:Y:S01]  /*1ac60*/  LDCU UR17, c[0x0][0x39c] ;  /* 0x00007380ff1177ac */ /* 0x000e620008000800 */
[----:B------:R-:W1:Y:S01]  /*1ac70*/  LDCU UR15, c[0x0][0x39c] ;  /* 0x00007380ff0f77ac */ /* 0x000e620008000800 */
[-C--:B0-----:R-:W-:Y:S01]  /*1ac80*/  IADD3 R34, P5, PT, R33, R3.reuse, RZ ;  /* 0x0000000321227210 */ /* 0x081fe20007fbe0ff */
[----:B------:R-:W0:Y:S01]  /*1ac90*/  @!P0 SYNCS.CCTL.IV [UR8+0xc008] ;  /* 0x00c00800ff0089b1 */ /* 0x000e220008000008 */
[----:B------:R-:W-:Y:S01]  /*1aca0*/  IADD3 R36, P0, PT, R29, R3, RZ ;  /* 0x000000031d247210 */ /* 0x000fe20007f1e0ff */
[----:B------:R-:W0:Y:S01]  /*1acb0*/  LDCU UR8, c[0x0][0x39c] ;  /* 0x00007380ff0877ac */ /* 0x000e220008000800 */
[----:B------:R-:W-:-:S03]  /*1acc0*/  LEA.HI.X.SX32 R35, R33, R2, 0x1, P5 ;  /* 0x0000000221237211 */ /* 0x000fc600028f0eff */
[----:B------:R-:W-:Y:S01]  /*1acd0*/  STL [R1+0xef4], R36 ;  /* 0x000ef42401007387 */ /* 0x000fe20000100800 */
[----:B------:R-:W0:Y:S03]  /*1ace0*/  LDCU UR23, c[0x0][0x39c] ;  /* 0x00007380ff1777ac */ /* 0x000e260008000800 */
[----:B------:R-:W-:Y:S01]  /*1acf0*/  STL [R1+0xef0], R32 ;  /* 0x000ef02001007387 */ /* 0x000fe20000100800 */
[----:B------:R-:W0:Y:S03]  /*1ad00*/  LDCU UR24, c[0x0][0x39c] ;  /* 0x00007380ff1877ac */ /* 0x000e260008000800 */
[----:B------:R-:W-:Y:S01]  /*1ad10*/  STL.64 [R1+0x918], R34 ;  /* 0x0009182201007387 */ /* 0x000fe20000100a00 */
[----:B------:R-:W0:Y:S03]  /*1ad20*/  LDCU UR25, c[0x0][0x39c] ;  /* 0x00007380ff1977ac */ /* 0x000e260008000800 */
[----:B------:R-:W-:Y:S01]  /*1ad30*/  STL.64 [R1+0xee8], R30 ;  /* 0x000ee81e01007387 */ /* 0x000fe20000100a00 */
[----:B------:R-:W0:Y:S03]  /*1ad40*/  LDCU UR26, c[0x0][0x39c] ;  /* 0x00007380ff1a77ac */ /* 0x000e260008000800 */
[----:B------:R1:W-:Y:S01]  /*1ad50*/  STL.64 [R1+0xee0], R28 ;  /* 0x000ee01c01007387 */ /* 0x0003e20000100a00 */
[----:B------:R-:W0:Y:S03]  /*1ad60*/  LDCU UR27, c[0x0][0x39c] ;  /* 0x00007380ff1b77ac */ /* 0x000e260008000800 */
[----:B------:R-:W-:Y:S01]  /*1ad70*/  STL.64 [R1+0xed8], R26 ;  /* 0x000ed81a01007387 */ /* 0x000fe20000100a00 */
[----:B------:R-:W0:Y:S03]  /*1ad80*/  LDCU UR28, c[0x0][0x39c] ;  /* 0x00007380ff1c77ac */ /* 0x000e260008000800 */
[----:B------:R-:W-:Y:S01]  /*1ad90*/  STL.64 [R1+0xed0], R24 ;  /* 0x000ed01801007387 */ /* 0x000fe20000100a00 */
[----:B------:R-:W0:Y:S01]  /*1ada0*/  LDCU UR33, c[0x0][0x39c] ;  /* 0x00007380ff2177ac */ /* 0x000e220008000800 */
[----:B-1----:R-:W1:Y:S02]  /*1adb0*/  LDTM.x64 R28, tmem[UR9] ;  /* 0x00000009001c79ee */ /* 0x002e640008340000 */
[----:B------:R-:W-:Y:S01]  /*1adc0*/  STL.64 [R1+0xec8], R22 ;  /* 0x000ec81601007387 */ /* 0x000fe20000100a00 */
[----:B------:R-:W0:Y:S03]  /*1add0*/  LDCU UR34, c[0x0][0x39c] ;  /* 0x00007380ff2277ac */ /* 0x000e260008000800 */
        /* <DEDUP_REMOVED lines=18> */
[----:B-1----:R-:W-:Y:S01]  /*1af00*/  STL [R1+0x604], R29 ;  /* 0x0006041d01007387 */ /* 0x002fe20000100800 */
[----:B------:R-:W1:Y:S03]  /*1af10*/  LDCU UR77, c[0x0][0x39c] ;  /* 0x00007380ff4d77ac */ /* 0x000e660008000800 */
[----:B------:R-:W-:Y:S01]  /*1af20*/  STL.64 [R1+0x608], R30 ;  /* 0x0006081e01007387 */ /* 0x000fe20000100a00 */
[----:B------:R-:W0:Y:S03]  /*1af30*/  LDCU UR76, c[0x0][0x39c] ;  /* 0x00007380ff4c77ac */ /* 0x000e260008000800 */
[----:B------:R-:W-:Y:S01]  /*1af40*/  STL.64 [R1+0x610], R32 ;  /* 0x0006102001007387 */ /* 0x000fe20000100a00 */
[----:B------:R-:W0:Y:S03]  /*1af50*/  LDCU UR75, c[0x0][0x3b8] ;  /* 0x00007700ff4b77ac */ /* 0x000e260008000800 */
[----:B------:R1:W-:Y:S01]  /*1af60*/  STL.64 [R1+0x618], R34 ;  /* 0x0006182201007387 */ /* 0x0003e20000100a00 */
[----:B------:R-:W0:Y:S03]  /*1af70*/  LDCU UR48, c[0x0][0x3b8] ;  /* 0x00007700ff3077ac */ /* 0x000e260008000800 */
[----:B------:R0:W-:Y:S01]  /*1af80*/  STL.64 [R1+0x620], R36 ;  /* 0x0006202401007387 */ /* 0x0001e20000100a00 */
[----:B------:R-:W0:Y:S03]  /*1af90*/  LDCU UR49, c[0x0][0x3b8] ;  /* 0x00007700ff3177ac */ /* 0x000e260008000800 */
[----:B------:R-:W-:Y:S01]  /*1afa0*/  STL.64 [R1+0x628], R38 ;  /* 0x0006282601007387 */ /* 0x000fe20000100a00 */
[----:B------:R-:W0:Y:S03]  /*1afb0*/  LDCU UR32, c[0x0][0x3b8] ;  /* 0x00007700ff2077ac */ /* 0x000e260008000800 */
[----:B------:R-:W-:Y:S01]  /*1afc0*/  STL.64 [R1+0x630], R40 ;  /* 0x0006302801007387 */ /* 0x000fe20000100a00 */
[----:B-1----:R-:W-:Y:S01]  /*1afd0*/  IMAD.MOV.U32 R34, RZ, RZ, R28 ;  /* 0x000000ffff227224 */ /* 0x002fe200078e001c */
[----:B------:R-:W1:Y:S02]  /*1afe0*/  LDCU UR73, c[0x0][0x3b8] ;  /* 0x00007700ff4977ac */ /* 0x000e640008000800 */
        /* <DEDUP_REMOVED lines=43> */
[----:B------:R-:W1:Y:S03]  /*1b2a0*/  LDCU UR62, c[0x0][0x3b8] ;  /* 0x00007700ff3e77ac */ /* 0x000e660008000800 */
[----:B------:R-:W-:Y:S01]  /*1b2b0*/  STL.64 [R1+0x6e8], R86 ;  /* 0x0006e85601007387 */ /* 0x000fe20000100a00 */
[----:B------:R-:W1:Y:S03]  /*1b2c0*/  LDCU UR61, c[0x0][0x3b8] ;  /* 0x00007700ff3d77ac */ /* 0x000e660008000800 */
[----:B------:R-:W-:Y:S01]  /*1b2d0*/  STL.64 [R1+0x6f0], R88 ;  /* 0x0006f05801007387 */ /* 0x000fe20000100a00 */
[----:B------:R-:W1:Y:S03]  /*1b2e0*/  LDCU UR60, c[0x0][0x3b8] ;  /* 0x00007700ff3c77ac */ /* 0x000e660008000800 */
[----:B------:R-:W-:Y:S01]  /*1b2f0*/  STL.64 [R1+0x6f8], R90 ;  /* 0x0006f85a01007387 */ /* 0x000fe20000100a00 */
[----:B------:R-:W1:Y:S03]  /*1b300*/  LDCU UR59, c[0x0][0x3b8] ;  /* 0x00007700ff3b77ac */ /* 0x000e660008000800 */
[----:B0-----:R-:W2:Y:S01]  /*1b310*/  LDL.LU R36, [R1+0xef4] ;  /* 0x000ef40001247983 */ /* 0x001ea20000300800 */
[----:B------:R-:W0:Y:S03]  /*1b320*/  LDCU UR58, c[0x0][0x3b8] ;  /* 0x00007700ff3a77ac */ /* 0x000e260008000800 */
[----:B------:R-:W2:Y:S01]  /*1b330*/  LDL.LU R32, [R1+0xef0] ;  /* 0x000ef00001207983 */ /* 0x000ea20000300800 */
[----:B------:R-:W0:Y:S03]  /*1b340*/  LDCU UR57, c[0x0][0x3b8] ;  /* 0x00007700ff3977ac */ /* 0x000e260008000800 */
[----:B------:R-:W2:Y:S01]  /*1b350*/  LDL.LU.64 R30, [R1+0xee8] ;  /* 0x000ee800011e7983 */ /* 0x000ea20000300a00 */
[----:B------:R-:W0:Y:S03]  /*1b360*/  LDCU UR56, c[0x0][0x3b8] ;  /* 0x00007700ff3877ac */ /* 0x000e260008000800 */
[----:B------:R-:W2:Y:S01]  /*1b370*/  LDL.LU.64 R28, [R1+0xee0] ;  /* 0x000ee000011c7983 */ /* 0x000ea20000300a00 */
[----:B------:R-:W0:Y:S03]  /*1b380*/  LDCU UR55, c[0x0][0x3b8] ;  /* 0x00007700ff3777ac */ /* 0x000e260008000800 */
[----:B------:R-:W3:Y:S01]  /*1b390*/  LDL.LU.64 R26, [R1+0xed8] ;  /* 0x000ed800011a7983 */ /* 0x000ee20000300a00 */
[----:B------:R-:W0:Y:S03]  /*1b3a0*/  LDCU UR54, c[0x0][0x3b8] ;  /* 0x00007700ff3677ac */ /* 0x000e260008000800 */
[----:B------:R-:W3:Y:S01]  /*1b3b0*/  LDL.LU.64 R24, [R1+0xed0] ;  /* 0x000ed00001187983 */ /* 0x000ee20000300a00 */
[----:B------:R-:W0:Y:S03]  /*1b3c0*/  LDCU UR53, c[0x0][0x3b8] ;  /* 0x00007700ff3577ac */ /* 0x000e260008000800 */
[----:B------:R-:W3:Y:S04]  /*1b3d0*/  LDL.LU.64 R22, [R1+0xec8] ;  /* 0x000ec80001167983 */ /* 0x000ee80000300a00 */
        /* <DEDUP_REMOVED lines=8> */
[----:B------:R-:W4:Y:S04]  /*1b460*/  LDL.LU.64 R4, [R1+0xe80] ;  /* 0x000e800001047983 */ /* 0x000f280000300a00 */
[----:B------:R-:W5:Y:S01]  /*1b470*/  LDL.LU R33, [R1+0x604] ;  /* 0x0006040001217983 */ /* 0x000f620000300800 */
[----:B--2---:R-:W-:Y:S01]  /*1b480*/  LEA.HI.X.SX32 R37, R29, R2, 0x1, P0 ;  /* 0x000000021d257211 */ /* 0x004fe200000f0eff */
[----:B------:R-:W-:-:S04]  /*1b490*/  VIADD R29, R28, UR5 ;  /* 0x000000051c1d7c36 */ /* 0x000fc80008000000 */
[----:B------:R3:W-:Y:S02]  /*1b4a0*/  STL.64 [R1+0x910], R36 ;  /* 0x0009102401007387 */ /* 0x0007e40000100a00 */
[-C--:B---3--:R-:W-:Y:S02]  /*1b4b0*/  IADD3 R36, P6, PT, R6, R3.reuse, RZ ;  /* 0x0000000306247210 */ /* 0x088fe40007fde0ff */
[CC--:B----4-:R-:W-:Y:S02]  /*1b4c0*/  IADD3 R40, P0, PT, R4.reuse, R3.reuse, RZ ;  /* 0x0000000304287210 */ /* 0x0d0fe40007f1e0ff */
[----:B------:R-:W-:Y:S02]  /*1b4d0*/  IADD3 R38, P5, PT, R5, R3, RZ ;  /* 0x0000000305267210 */ /* 0x000fe40007fbe0ff */
[-C--:B------:R-:W-:Y:S01]  /*1b4e0*/  LEA.HI.X.SX32 R41, R4, R2.reuse, 0x1, P0 ;  /* 0x0000000204297211 */ /* 0x080fe200000f0eff */
[----:B------:R-:W-:Y:S01]  /*1b4f0*/  VIADD R4, R29, UR5 ;  /* 0x000000051d047c36 */ /* 0x000fe20008000000 */
[----:B------:R-:W-:-:S02]  /*1b500*/  LEA.HI.X.SX32 R39, R5, R2, 0x1, P5 ;  /* 0x0000000205277211 */ /* 0x000fc400028f0eff */
[----:B------:R-:W-:Y:S01]  /*1b510*/  LEA.HI.X.SX32 R37, R6, R2, 0x1, P6 ;  /* 0x0000000206257211 */ /* 0x000fe200030f0eff */
[----:B------:R2:W-:Y:S01]  /*1b520*/  STL.64 [R1+0x908], R40 ;  /* 0x0009082801007387 */ /* 0x0005e20000100a00 */
[----:B------:R-:W-:-:S03]  /*1b530*/  VIADD R5, R4, UR5 ;  /* 0x0000000504057c36 */ /* 0x000fc60008000000 */
[----:B------:R3:W-:Y:S01]  /*1b540*/  STL.64 [R1+0x900], R38 ;  /* 0x0009002601007387 */ /* 0x0007e20000100a00 */
[----:B------:R-:W-:-:S03]  /*1b550*/  VIADD R6, R5, UR5 ;  /* 0x0000000505067c36 */ /* 0x000fc60008000000 */
[----:B------:R4:W-:Y:S01]  /*1b560*/  STL.64 [R1+0x8f8], R36 ;  /* 0x0008f82401007387 */ /* 0x0009e20000100a00 */
[CC--:B--2---:R-:W-:Y:S02]  /*1b570*/  IADD3 R40, P0, PT, R7.reuse, R3.reuse, RZ ;  /* 0x0000000307287210 */ /* 0x0c4fe40007f1e0ff */
[-C--:B---3--:R-:W-:Y:S02]  /*1b580*/  IADD3 R38, P5, PT, R8, R3.reuse, RZ ;  /* 0x0000000308267210 */ /* 0x088fe40007fbe0ff */
[-C--:B------:R-:W-:Y:S01]  /*1b590*/  LEA.HI.X.SX32 R41, R7, R2.reuse, 0x1, P0 ;  /* 0x0000000207297211 */ /* 0x080fe200000f0eff */
[----:B------:R-:W-:Y:S01]  /*1b5a0*/  VIADD R7, R6, UR5 ;  /* 0x0000000506077c36 */ /* 0x000fe20008000000 */
[C---:B----4-:R-:W-:Y:S02]  /*1b5b0*/  IADD3 R36, P6, PT, R9.reuse, R3, RZ ;  /* 0x0000000309247210 */ /* 0x050fe40007fde0ff */
[-C--:B------:R-:W-:Y:S01]  /*1b5c0*/  LEA.HI.X.SX32 R39, R8, R2.reuse, 0x1, P5 ;  /* 0x0000000208277211 */ /* 0x080fe200028f0eff */
[----:B------:R2:W-:Y:S01]  /*1b5d0*/  STL.64 [R1+0x8f0], R40 ;  /* 0x0008f02801007387 */ /* 0x0005e20000100a00 */
[----:B------:R-:W-:Y:S01]  /*1b5e0*/  LEA.HI.X.SX32 R37, R9, R2, 0x1, P6 ;  /* 0x0000000209257211 */ /* 0x000fe200030f0eff */
[----:B------:R-:W-:-:S02]  /*1b5f0*/  VIADD R8, R7, UR5 ;  /* 0x0000000507087c36 */ /* 0x000fc40008000000 */
[----:B------:R3:W-:Y:S02]  /*1b600*/  STL.64 [R1+0x8e8], R38 ;  /* 0x0008e82601007387 */ /* 0x0007e40000100a00 */
[----:B------:R-:W-:Y:S02]  /*1b610*/  VIADD R9, R8, UR5 ;  /* 0x0000000508097c36 */ /* 0x000fe40008000000 */
[----:B------:R4:W-:Y:S01]  /*1b620*/  STL.64 [R1+0x8e0], R36 ;  /* 0x0008e02401007387 */ /* 0x0009e20000100a00 */
[CC--:B--2---:R-:W-:Y:S02]  /*1b630*/  IADD3 R40, P0, PT, R10.reuse, R3.reuse, RZ ;  /* 0x000000030a287210 */ /* 0x0c4fe40007f1e0ff */
[-C--:B---3--:R-:W-:Y:S02]  /*1b640*/  IADD3 R38, P5, PT, R11, R3.reuse, RZ ;  /* 0x000000030b267210 */ /* 0x088fe40007fbe0ff */
[----:B------:R-:W-:Y:S02]  /*1b650*/  LEA.HI.X.SX32 R41, R10, R2, 0x1, P0 ;  /* 0x000000020a297211 */ /* 0x000fe400000f0eff */
[----:B----4-:R-:W-:-:S02]  /*1b660*/  IADD3 R36, P6, PT, R12, R3, RZ ;  /* 0x000000030c247210 */ /* 0x010fc40007fde0ff */
[-C--:B------:R-:W-:Y:S01]  /*1b670*/  LEA.HI.X.SX32 R39, R11, R2.reuse, 0x1, P5 ;  /* 0x000000020b277211 */ /* 0x080fe200028f0eff */
[----:B------:R-:W-:Y:S01]  /*1b680*/  STL.64 [R1+0x8d8], R40 ;  /* 0x0008d82801007387 */ /* 0x000fe20000100a00 */
[-C--:B------:R-:W-:Y:S02]  /*1b690*/  LEA.HI.X.SX32 R37, R12, R2.reuse, 0x1, P6 ;  /* 0x000000020c257211 */ /* 0x080fe400030f0eff */
[CC--:B------:R-:W-:Y:S01]  /*1b6a0*/  IADD3 R10, P0, PT, R13.reuse, R3.reuse, RZ ;  /* 0x000000030d0a7210 */ /* 0x0c0fe20007f1e0ff */
[----:B------:R2:W-:Y:S03]  /*1b6b0*/  STL.64 [R1+0x8d0], R38 ;  /* 0x0008d02601007387 */ /* 0x0005e60000100a00 */
[----:B------:R-:W-:Y:S01]  /*1b6c0*/  LEA.HI.X.SX32 R11, R13, R2, 0x1, P0 ;  /* 0x000000020d0b7211 */ /* 0x000fe200000f0eff */
[----:B------:R3:W-:Y:S01]  /*1b6d0*/  STL.64 [R1+0x8c8], R36 ;  /* 0x0008c82401007387 */ /* 0x0007e20000100a00 */
[----:B------:R-:W-:-:S03]  /*1b6e0*/  IADD3 R12, P0, PT, R16, R3, RZ ;  /* 0x00000003100c7210 */ /* 0x000fc60007f1e0ff */
[----:B------:R4:W-:Y:S01]  /*1b6f0*/  STL.64 [R1+0x8c0], R10 ;  /* 0x0008c00a01007387 */ /* 0x0009e20000100a00 */
[-C--:B------:R-:W-:Y:S02]  /*1b700*/  LEA.HI.X.SX32 R13, R16, R2.reuse, 0x1, P0 ;  /* 0x00000002100d7211 */ /* 0x080fe400000f0eff */
[CC--:B--2---:R-:W-:Y:S02]  /*1b710*/  IADD3 R38, P5, PT, R14.reuse, R3.reuse, RZ ;  /* 0x000000030e267210 */ /* 0x0c4fe40007fbe0ff */
[CC--:B---3--:R-:W-:Y:S02]  /*1b720*/  IADD3 R36, P6, PT, R15.reuse, R3.reuse, RZ ;  /* 0x000000030f247210 */ /* 0x0c8fe40007fde0ff */
[-C--:B------:R-:W-:Y:S02]  /*1b730*/  LEA.HI.X.SX32 R39, R14, R2.reuse, 0x1, P5 ;  /* 0x000000020e277211 */ /* 0x080fe400028f0eff */
[-C--:B------:R-:W-:Y:S01]  /*1b740*/  LEA.HI.X.SX32 R37, R15, R2.reuse, 0x1, P6 ;  /* 0x000000020f257211 */ /* 0x080fe200030f0eff */
[----:B----4-:R-:W-:Y:S01]  /*1b750*/  VIADD R10, R9, UR5 ;  /* 0x00000005090a7c36 */ /* 0x010fe20008000000 */
[CC--:B------:R-:W-:Y:S01]  /*1b760*/  IADD3 R14, P0, PT, R19.reuse, R3.reuse, RZ ;  /* 0x00000003130e7210 */ /* 0x0c0fe20007f1e0ff */
[----:B------:R2:W-:Y:S02]  /*1b770*/  STL.64 [R1+0x8b8], R38 ;  /* 0x0008b82601007387 */ /* 0x0005e40000100a00 */
[----:B------:R-:W-:Y:S01]  /*1b780*/  VIADD R11, R10, UR5 ;  /* 0x000000050a0b7c36 */ /* 0x000fe20008000000 */
[----:B------:R-:W-:Y:S01]  /*1b790*/  LEA.HI.X.SX32 R15, R19, R2, 0x1, P0 ;  /* 0x00000002130f7211 */ /* 0x000fe200000f0eff */
[----:B------:R3:W-:Y:S04]  /*1b7a0*/  STL.64 [R1+0x8b0], R36 ;  /* 0x0008b02401007387 */ /* 0x0007e80000100a00 */
[----:B------:R4:W-:Y:S01]  /*1b7b0*/  STL.64 [R1+0x8a8], R12 ;  /* 0x0008a80c01007387 */ /* 0x0009e20000100a00 */
[----:B--2---:R-:W-:-:S02]  /*1b7c0*/  IADD3 R38, P5, PT, R17, R3, RZ ;  /* 0x0000000311267210 */ /* 0x004fc40007fbe0ff */
[CC--:B---3--:R-:W-:Y:S02]  /*1b7d0*/  IADD3 R36, P6, PT, R18.reuse, R3.reuse, RZ ;  /* 0x0000000312247210 */ /* 0x0c8fe40007fde0ff */
[-C--:B------:R-:W-:Y:S02]  /*1b7e0*/  LEA.HI.X.SX32 R39, R17, R2.reuse, 0x1, P5 ;  /* 0x0000000211277211 */ /* 0x080fe400028f0eff */
[-C--:B------:R-:W-:Y:S01]  /*1b7f0*/  LEA.HI.X.SX32 R37, R18, R2.reuse, 0x1, P6 ;  /* 0x0000000212257211 */ /* 0x080fe200030f0eff */
[----:B----4-:R-:W-:Y:S01]  /*1b800*/  VIADD R12, R11, UR5 ;  /* 0x000000050b0c7c36 */ /* 0x010fe20008000000 */
[CC--:B------:R-:W-:Y:S01]  /*1b810*/  IADD3 R16, P6, PT, R21.reuse, R3.reuse, RZ ;  /* 0x0000000315107210 */ /* 0x0c0fe20007fde0ff */
[----:B------:R-:W-:Y:S02]  /*1b820*/  STL.64 [R1+0x8a0], R38 ;  /* 0x0008a02601007387 */ /* 0x000fe40000100a00 */
[----:B------:R-:W-:Y:S01]  /*1b830*/  VIADD R13, R12, UR5 ;  /* 0x000000050c0d7c36 */ /* 0x000fe20008000000 */
[----:B------:R-:W-:Y:S01]  /*1b840*/  LEA.HI.X.SX32 R17, R21, R2, 0x1, P6 ;  /* 0x0000000215117211 */ /* 0x000fe200030f0eff */
[----:B------:R2:W-:Y:S01]  /*1b850*/  STL.64 [R1+0x898], R36 ;  /* 0x0008982401007387 */ /* 0x0005e20000100a00 */
[----:B------:R-:W-:-:S03]  /*1b860*/  IADD3 R18, P6, PT, R24, R3, RZ ;  /* 0x0000000318127210 */ /* 0x000fc60007fde0ff */
[----:B------:R3:W-:Y:S01]  /*1b870*/  STL.64 [R1+0x890], R14 ;  /* 0x0008900e01007387 */ /* 0x0007e20000100a00 */
[----:B------:R-:W-:-:S03]  /*1b880*/  LEA.HI.X.SX32 R19, R24, R2, 0x1, P6 ;  /* 0x0000000218137211 */ /* 0x000fc600030f0eff */
[----:B------:R4:W-:Y:S01]  /*1b890*/  STL.64 [R1+0x880], R16 ;  /* 0x0008801001007387 */ /* 0x0009e20000100a00 */
[----:B--2---:R-:W-:-:S04]  /*1b8a0*/  IADD3 R36, P5, PT, R20, R3, RZ ;  /* 0x0000000314247210 */ /* 0x004fc80007fbe0ff */
[-C--:B------:R-:W-:Y:S01]  /*1b8b0*/  LEA.HI.X.SX32 R37, R20, R2.reuse, 0x1, P5 ;  /* 0x0000000214257211 */ /* 0x080fe200028f0eff */
[----:B---3--:R-:W-:Y:S01]  /*1b8c0*/  VIADD R14, R13, UR5 ;  /* 0x000000050d0e7c36 */ /* 0x008fe20008000000 */
[CC--:B------:R-:W-:Y:S02]  /*1b8d0*/  IADD3 R20, P6, PT, R25.reuse, R3.reuse, RZ ;  /* 0x0000000319147210 */ /* 0x0c0fe40007fde0ff */
[----:B----4-:R-:W-:Y:S01]  /*1b8e0*/  IADD3 R16, P0, PT, R22, R3, RZ ;  /* 0x0000000316107210 */ /* 0x010fe20007f1e0ff */
[----:B------:R2:W-:Y:S01]  /*1b8f0*/  STL.64 [R1+0x888], R36 ;  /* 0x0008882401007387 */ /* 0x0005e20000100a00 */
[-C--:B------:R-:W-:Y:S01]  /*1b900*/  LEA.HI.X.SX32 R21, R25, R2.reuse, 0x1, P6 ;  /* 0x0000000219157211 */ /* 0x080fe200030f0eff */
[----:B------:R-:W-:Y:S01]  /*1b910*/  VIADD R15, R14, UR5 ;  /* 0x000000050e0f7c36 */ /* 0x000fe20008000000 */
[----:B------:R-:W-:-:S05]  /*1b920*/  LEA.HI.X.SX32 R17, R22, R2, 0x1, P0 ;  /* 0x0000000216117211 */ /* 0x000fca00000f0eff */
[----:B------:R3:W-:Y:S01]  /*1b930*/  STL.64 [R1+0x878], R16 ;  /* 0x0008781001007387 */ /* 0x0007e20000100a00 */
[----:B--2---:R-:W-:-:S03]  /*1b940*/  IADD3 R36, P5, PT, R23, R3, RZ ;  /* 0x0000000317247210 */ /* 0x004fc60007fbe0ff */
[----:B------:R2:W-:Y:S01]  /*1b950*/  STL.64 [R1+0x868], R18 ;  /* 0x0008681201007387 */ /* 0x0005e20000100a00 */
[-C--:B------:R-:W-:Y:S02]  /*1b960*/  LEA.HI.X.SX32 R37, R23, R2.reuse, 0x1, P5 ;  /* 0x0000000217257211 */ /* 0x080fe400028f0eff */
[CC--:B------:R-:W-:Y:S01]  /*1b970*/  IADD3 R22, P5, PT, R30.reuse, R3.reuse, RZ ;  /* 0x000000031e167210 */ /* 0x0c0fe20007fbe0ff */
[----:B---3--:R-:W-:Y:S02]  /*1b980*/  VIADD R16, R15, UR5 ;  /* 0x000000050f107c36 */ /* 0x008fe40008000000 */
[----:B------:R-:W-:Y:S01]  /*1b990*/  STL.64 [R1+0x870], R36 ;  /* 0x0008702401007387 */ /* 0x000fe20000100a00 */
[----:B------:R-:W-:Y:S02]  /*1b9a0*/  LEA.HI.X.SX32 R23, R30, R2, 0x1, P5 ;  /* 0x000000021e177211 */ /* 0x000fe400028f0eff */
[-C--:B------:R-:W-:Y:S01]  /*1b9b0*/  IADD3 R30, P5, PT, R27, R3.reuse, RZ ;  /* 0x000000031b1e7210 */ /* 0x080fe20007fbe0ff */
[----:B------:R-:W-:Y:S01]  /*1b9c0*/  VIADD R17, R16, UR5 ;  /* 0x0000000510117c36 */ /* 0x000fe20008000000 */
[----:B--2---:R-:W-:-:S04]  /*1b9d0*/  IADD3 R18, P0, PT, R31, R3, RZ ;  /* 0x000000031f127210 */ /* 0x004fc80007f1e0ff */
[-C--:B------:R-:W-:Y:S02]  /*1b9e0*/  LEA.HI.X.SX32 R19, R31, R2.reuse, 0x1, P0 ;  /* 0x000000021f137211 */ /* 0x080fe400000f0eff */
[----:B------:R-:W-:-:S03]  /*1b9f0*/  LEA.HI.X.SX32 R31, R27, R2, 0x1, P5 ;  /* 0x000000021b1f7211 */ /* 0x000fc600028f0eff */
[----:B------:R2:W-:Y:S04]  /*1ba00*/  STL.64 [R1+0x860], R18 ;  /* 0x0008601201007387 */ /* 0x0005e80000100a00 */
[----:B------:R3:W-:Y:S04]  /*1ba10*/  STL.64 [R1+0x850], R20 ;  /* 0x0008501401007387 */ /* 0x0007e80000100a00 */
[----:B------:R4:W-:Y:S01]  /*1ba20*/  STL.64 [R1+0x858], R22 ;  /* 0x0008581601007387 */ /* 0x0009e20000100a00 */
[----:B--2---:R-:W-:Y:S01]  /*1ba30*/  VIADD R18, R17, UR5 ;  /* 0x0000000511127c36 */ /* 0x004fe20008000000 */
[----:B---3--:R-:W-:-:S03]  /*1ba40*/  IADD3 R20, P0, PT, R26, R3, RZ ;  /* 0x000000031a147210 */ /* 0x008fc60007f1e0ff */
[----:B------:R-:W-:Y:S01]  /*1ba50*/  VIADD R19, R18, UR5 ;  /* 0x0000000512137c36 */ /* 0x000fe20008000000 */
[-C--:B----4-:R-:W-:Y:S02]  /*1ba60*/  IADD3 R22, P6, PT, R28, R3.reuse, RZ ;  /* 0x000000031c167210 */ /* 0x090fe40007fde0ff */
[-C--:B------:R-:W-:Y:S02]  /*1ba70*/  LEA.HI.X.SX32 R21, R26, R2.reuse, 0x1, P0 ;  /* 0x000000021a157211 */ /* 0x080fe400000f0eff */
[-C--:B------:R-:W-:Y:S02]  /*1ba80*/  LEA.HI.X.SX32 R23, R28, R2.reuse, 0x1, P6 ;  /* 0x000000021c177211 */ /* 0x080fe400030f0eff */
[CC--:B------:R-:W-:Y:S01]  /*1ba90*/  IADD3 R26, P5, PT, R4.reuse, R3.reuse, RZ ;  /* 0x00000003041a7210 */ /* 0x0c0fe20007fbe0ff */
[----:B------:R2:W-:Y:S01]  /*1baa0*/  STL.64 [R1+0x848], R20 ;  /* 0x0008481401007387 */ /* 0x0005e20000100a00 */
[C---:B------:R-:W-:Y:S02]  /*1bab0*/  IADD3 R24, P6, PT, R5.reuse, R3, RZ ;  /* 0x0000000305187210 */ /* 0x040fe40007fde0ff */
[-C--:B------:R-:W-:Y:S01]  /*1bac0*/  LEA.HI.X.SX32 R27, R4, R2.reuse, 0x1, P5 ;  /* 0x00000002041b7211 */ /* 0x080fe200028f0eff */
[----:B------:R3:W-:Y:S01]  /*1bad0*/  STL.64 [R1+0x838], R22 ;  /* 0x0008381601007387 */ /* 0x0007e20000100a00 */
[----:B------:R-:W-:-:S03]  /*1bae0*/  LEA.HI.X.SX32 R25, R5, R2, 0x1, P6 ;  /* 0x0000000205197211 */ /* 0x000fc600030f0eff */
[----:B------:R-:W-:Y:S01]  /*1baf0*/  STL.64 [R1+0x840], R30 ;  /* 0x0008401e01007387 */ /* 0x000fe20000100a00 */
[----:B--2---:R-:W-:Y:S01]  /*1bb00*/  VIADD R20, R19, UR5 ;  /* 0x0000000513147c36 */ /* 0x004fe20008000000 */
[----:B---3--:R-:W-:-:S03]  /*1bb10*/  IADD3 R22, P0, PT, R29, R3, RZ ;  /* 0x000000031d167210 */ /* 0x008fc60007f1e0ff */
[----:B------:R-:W-:Y:S01]  /*1bb20*/  VIADD R21, R20, UR5 ;  /* 0x0000000514157c36 */ /* 0x000fe20008000000 */
[----:B------:R-:W-:Y:S02]  /*1bb30*/  LEA.HI.X.SX32 R23, R29, R2, 0x1, P0 ;  /* 0x000000021d177211 */ /* 0x000fe400000f0eff */
[----:B------:R-:W-:-:S03]  /*1bb40*/  IADD3 R28, P0, PT, R6, R3, RZ ;  /* 0x00000003061c7210 */ /* 0x000fc60007f1e0ff */
[----:B------:R2:W-:Y:S01]  /*1bb50*/  STL.64 [R1+0x830], R22 ;  /* 0x0008301601007387 */ /* 0x0005e20000100a00 */
[----:B------:R-:W-:-:S03]  /*1bb60*/  LEA.HI.X.SX32 R29, R6, R2, 0x1, P0 ;  /* 0x00000002061d7211 */ /* 0x000fc600000f0eff */
[----:B------:R3:W-:Y:S04]  /*1bb70*/  STL.64 [R1+0x828], R26 ;  /* 0x0008281a01007387 */ /* 0x0007e80000100a00 */
[----:B------:R4:W-:Y:S04]  /*1bb80*/  STL.64 [R1+0x820], R24 ;  /* 0x0008201801007387 */ /* 0x0009e80000100a00 */
[----:B------:R0:W-:Y:S01]  /*1bb90*/  STL.64 [R1+0x818], R28 ;  /* 0x0008181c01007387 */ /* 0x0001e20000100a00 */
[----:B--2---:R-:W-:Y:S01]  /*1bba0*/  VIADD R22, R21, UR5 ;  /* 0x0000000515167c36 */ /* 0x004fe20008000000 */
[----:B---3--:R-:W-:-:S03]  /*1bbb0*/  IADD3 R26, P5, PT, R7, R3, RZ ;  /* 0x00000003071a7210 */ /* 0x008fc60007fbe0ff */
[----:B------:R-:W-:Y:S01]  /*1bbc0*/  VIADD R23, R22, UR5 ;  /* 0x0000000516177c36 */ /* 0x000fe20008000000 */
[----:B----4-:R-:W-:-:S03]  /*1bbd0*/  IADD3 R24, P6, PT, R8, R3, RZ ;  /* 0x0000000308187210 */ /* 0x010fc60007fde0ff */
[----:B------:R-:W-:Y:S01]  /*1bbe0*/  VIADD R5, R23, UR5 ;  /* 0x0000000517057c36 */ /* 0x000fe20008000000 */
[-C--:B------:R-:W-:Y:S02]  /*1bbf0*/  LEA.HI.X.SX32 R27, R7, R2.reuse, 0x1, P5 ;  /* 0x00000002071b7211 */ /* 0x080fe400028f0eff */
[----:B------:R-:W-:Y:S01]  /*1bc00*/  LEA.HI.X.SX32 R25, R8, R2, 0x1, P6 ;  /* 0x0000000208197211 */ /* 0x000fe200030f0eff */
[----:B------:R-:W-:Y:S01]  /*1bc10*/  VIADD R7, R5, UR5 ;  /* 0x0000000505077c36 */ /* 0x000fe20008000000 */
[----:B0-----:R-:W-:-:S03]  /*1bc20*/  IADD3 R28, P5, PT, R10, R3, RZ ;  /* 0x000000030a1c7210 */ /* 0x001fc60007fbe0ff */
[----:B------:R0:W-:Y:S01]  /*1bc30*/  STL.64 [R1+0x808], R24 ;  /* 0x0008081801007387 */ /* 0x0001e20000100a00 */
[----:B------:R-:W-:-:S03]  /*1bc40*/  LEA.HI.X.SX32 R29, R10, R2, 0x1, P5 ;  /* 0x000000020a1d7211 */ /* 0x000fc600028f0eff */
[----:B------:R2:W-:Y:S01]  /*1bc50*/  STL.64 [R1+0x810], R26 ;  /* 0x0008101a01007387 */ /* 0x0005e20000100a00 */
[-C--:B0-----:R-:W-:Y:S02]  /*1bc60*/  IADD3 R24, P0, PT, R9, R3.reuse, RZ ;  /* 0x0000000309187210 */ /* 0x081fe40007f1e0ff */
[-C--:B--2---:R-:W-:Y:S02]  /*1bc70*/  IADD3 R26, P6, PT, R11, R3.reuse, RZ ;  /* 0x000000030b1a7210 */ /* 0x084fe40007fde0ff */
[-C--:B------:R-:W-:Y:S02]  /*1bc80*/  LEA.HI.X.SX32 R25, R9, R2.reuse, 0x1, P0 ;  /* 0x0000000209197211 */ /* 0x080fe400000f0eff */
[-C--:B------:R-:W-:Y:S02]  /*1bc90*/  LEA.HI.X.SX32 R27, R11, R2.reuse, 0x1, P6 ;  /* 0x000000020b1b7211 */ /* 0x080fe400030f0eff */
[CC--:B------:R-:W-:Y:S01]  /*1bca0*/  IADD3 R8, P6, PT, R14.reuse, R3.reuse, RZ ;  /* 0x000000030e087210 */ /* 0x0c0fe20007fde0ff */
[----:B------:R0:W-:Y:S03]  /*1bcb0*/  STL.64 [R1+0x800], R24 ;  /* 0x0008001801007387 */ /* 0x0001e60000100a00 */
[----:B------:R-:W-:Y:S01]  /*1bcc0*/  LEA.HI.X.SX32 R9, R14, R2, 0x1, P6 ;  /* 0x000000020e097211 */ /* 0x000fe200030f0eff */
[----:B------:R2:W-:Y:S04]  /*1bcd0*/  STL.64 [R1+0x7f8], R28 ;  /* 0x0007f81c01007387 */ /* 0x0005e80000100a00 */
[----:B------:R3:W-:Y:S01]  /*1bce0*/  STL.64 [R1+0x7f0], R26 ;  /* 0x0007f01a01007387 */ /* 0x0007e20000100a00 */
[----:B0-----:R-:W-:Y:S01]  /*1bcf0*/  VIADD R25, R7, UR5 ;  /* 0x0000000507197c36 */ /* 0x001fe20008000000 */
[----:B--2---:R-:W-:-:S03]  /*1bd00*/  IADD3 R28, P0, PT, R12, R3, RZ ;  /* 0x000000030c1c7210 */ /* 0x004fc60007f1e0ff */
[----:B------:R-:W-:Y:S01]  /*1bd10*/  VIADD R11, R25, UR5 ;  /* 0x00000005190b7c36 */ /* 0x000fe20008000000 */
[----:B---3--:R-:W-:-:S03]  /*1bd20*/  IADD3 R26, P5, PT, R13, R3, RZ ;  /* 0x000000030d1a7210 */ /* 0x008fc60007fbe0ff */
[----:B------:R-:W-:Y:S01]  /*1bd30*/  VIADD R24, R11, UR5 ;  /* 0x000000050b187c36 */ /* 0x000fe20008000000 */
[-C--:B------:R-:W-:Y:S02]  /*1bd40*/  LEA.HI.X.SX32 R29, R12, R2.reuse, 0x1, P0 ;  /* 0x000000020c1d7211 */ /* 0x080fe400000f0eff */
[-C--:B------:R-:W-:Y:S01]  /*1bd50*/  LEA.HI.X.SX32 R27, R13, R2.reuse, 0x1, P5 ;  /* 0x000000020d1b7211 */ /* 0x080fe200028f0eff */
[----:B------:R-:W-:Y:S01]  /*1bd60*/  VIADD R14, R24, UR5 ;  /* 0x00000005180e7c36 */ /* 0x000fe20008000000 */
[CC--:B------:R-:W-:Y:S01]  /*1bd70*/  IADD3 R12, P6, PT, R17.reuse, R3.reuse, RZ ;  /* 0x00000003110c7210 */ /* 0x0c0fe20007fde0ff */
[----:B------:R-:W-:Y:S03]  /*1bd80*/  STL.64 [R1+0x7e8], R28 ;  /* 0x0007e81c01007387 */ /* 0x000fe60000100a00 */
[----:B------:R-:W-:Y:S01]  /*1bd90*/  LEA.HI.X.SX32 R13, R17, R2, 0x1, P6 ;  /* 0x00000002110d7211 */ /* 0x000fe200030f0eff */
[----:B------:R0:W-:Y:S04]  /*1bda0*/  STL.64 [R1+0x7d8], R8 ;  /* 0x0007d80801007387 */ /* 0x0001e80000100a00 */
[----:B------:R2:W-:Y:S01]  /*1bdb0*/  STL.64 [R1+0x7e0], R26 ;  /* 0x0007e01a01007387 */ /* 0x0005e20000100a00 */
[----:B0-----:R-:W-:-:S02]  /*1bdc0*/  IADD3 R8, P0, PT, R15, R3, RZ ;  /* 0x000000030f087210 */ /* 0x001fc40007f1e0ff */
[CC--:B--2---:R-:W-:Y:S02]  /*1bdd0*/  IADD3 R26, P5, PT, R16.reuse, R3.reuse, RZ ;  /* 0x00000003101a7210 */ /* 0x0c4fe40007fbe0ff */
        /* <DEDUP_REMOVED lines=10> */
[-C--:B---3--:R-:W-:Y:S02]  /*1be80*/  IADD3 R26, P6, PT, R20, R3.reuse, RZ ;  /* 0x00000003141a7210 */ /* 0x088fe40007fde0ff */
        /* <DEDUP_REMOVED lines=9> */
[----:B0-----:R-:W-:Y:S01]  /*1bf20*/  VIADD R13, R10, UR5 ;  /* 0x000000050a0d7c36 */ /* 0x001fe20008000000 */
[----:B--2---:R-:W-:-:S03]  /*1bf30*/  IADD3 R26, P0, PT, R21, R3, RZ ;  /* 0x00000003151a7210 */ /* 0x004fc60007f1e0ff */
[----:B------:R-:W-:Y:S01]  /*1bf40*/  VIADD R6, R13, UR5 ;  /* 0x000000050d067c36 */ /* 0x000fe20008000000 */
[----:B------:R-:W-:-:S03]  /*1bf50*/  LEA.HI.X.SX32 R27, R21, R2, 0x1, P0 ;  /* 0x00000002151b7211 */ /* 0x000fc600000f0eff */
[----:B------:R-:W-:Y:S01]  /*1bf60*/  VIADD R4, R6, UR5 ;  /* 0x0000000506047c36 */ /* 0x000fe20008000000 */
[CC--:B------:R-:W-:Y:S01]  /*1bf70*/  IADD3 R20, P0, PT, R5.reuse, R3.reuse, RZ ;  /* 0x0000000305147210 */ /* 0x0c0fe20007f1e0ff */
[----:B------:R-:W-:Y:S03]  /*1bf80*/  STL.64 [R1+0x7a0], R26 ;  /* 0x0007a01a01007387 */ /* 0x000fe60000100a00 */
[----:B------:R-:W-:Y:S01]  /*1bf90*/  LEA.HI.X.SX32 R21, R5, R2, 0x1, P0 ;  /* 0x0000000205157211 */ /* 0x000fe200000f0eff */
[----:B------:R-:W-:Y:S01]  /*1bfa0*/  VIADD R12, R4, UR5 ;  /* 0x00000005040c7c36 */ /* 0x000fe20008000000 */
[----:B------:R0:W-:Y:S03]  /*1bfb0*/  STL.64 [R1+0x798], R18 ;  /* 0x0007981201007387 */ /* 0x0001e60000100a00 */
[----:B------:R-:W-:Y:S01]  /*1bfc0*/  VIADD R9, R12, UR5 ;  /* 0x000000050c097c36 */ /* 0x000fe20008000000 */
[----:B------:R2:W-:Y:S04]  /*1bfd0*/  STL.64 [R1+0x790], R16 ;  /* 0x0007901001007387 */ /* 0x0005e80000100a00 */
[----:B------:R3:W-:Y:S01]  /*1bfe0*/  STL.64 [R1+0x788], R20 ;  /* 0x0007881401007387 */ /* 0x0007e20000100a00 */
[----:B0-----:R-:W-:-:S02]  /*1bff0*/  IADD3 R18, P5, PT, R7, R3, RZ ;  /* 0x0000000307127210 */ /* 0x001fc40007fbe0ff */
[-C--:B--2---:R-:W-:Y:S02]  /*1c000*/  IADD3 R16, P6, PT, R25, R3.reuse, RZ ;  /* 0x0000000319107210 */ /* 0x084fe40007fde0ff */
[-C--:B------:R-:W-:Y:S01]  /*1c010*/  LEA.HI.X.SX32 R19, R7, R2.reuse, 0x1, P5 ;  /* 0x0000000207137211 */ /* 0x080fe200028f0eff */
[----:B------:R-:W-:Y:S01]  /*1c020*/  VIADD R7, R9, UR5 ;  /* 0x0000000509077c36 */ /* 0x000fe20008000000 */
[-C--:B------:R-:W-:Y:S02]  /*1c030*/  LEA.HI.X.SX32 R17, R25, R2.reuse, 0x1, P6 ;  /* 0x0000000219117211 */ /* 0x080fe400030f0eff */
[C---:B---3--:R-:W-:Y:S01]  /*1c040*/  IADD3 R20, P0, PT, R11.reuse, R3, RZ ;  /* 0x000000030b147210 */ /* 0x048fe20007f1e0ff */
[----:B------:R0:W-:Y:S03]  /*1c050*/  STL.64 [R1+0x780], R18 ;  /* 0x0007801201007387 */ /* 0x0001e60000100a00 */
[----:B------:R-:W-:Y:S01]  /*1c060*/  LEA.HI.X.SX32 R21, R11, R2, 0x1, P0 ;  /* 0x000000020b157211 */ /* 0x000fe200000f0eff */
[----:B------:R2:W-:Y:S01]  /*1c070*/  STL.64 [R1+0x778], R16 ;  /* 0x0007781001007387 */ /* 0x0005e20000100a00 */
[----:B------:R-:W-:-:S03]  /*1c080*/  VIADD R11, R7, UR5 ;  /* 0x00000005070b7c36 */ /* 0x000fc60008000000 */
[----:B------:R3:W-:Y:S01]  /*1c090*/  STL.64 [R1+0x770], R20 ;  /* 0x0007701401007387 */ /* 0x0007e20000100a00 */
[----:B------:R-:W-:Y:S01]  /*1c0a0*/  VIADD R5, R11, UR5 ;  /* 0x000000050b057c36 */ /* 0x000fe20008000000 */
[-C--:B0-----:R-:W-:Y:S02]  /*1c0b0*/  IADD3 R18, P5, PT, R24, R3.reuse, RZ ;  /* 0x0000000318127210 */ /* 0x081fe40007fbe0ff */
[-C--:B--2---:R-:W-:Y:S02]  /*1c0c0*/  IADD3 R16, P6, PT, R14, R3.reuse, RZ ;  /* 0x000000030e107210 */ /* 0x084fe40007fde0ff */
[-C--:B------:R-:W-:Y:S02]  /*1c0d0*/  LEA.HI.X.SX32 R19, R24, R2.reuse, 0x1, P5 ;  /* 0x0000000218137211 */ /* 0x080fe400028f0eff */
[-C--:B------:R-:W-:Y:S02]  /*1c0e0*/  LEA.HI.X.SX32 R17, R14, R2.reuse, 0x1, P6 ;  /* 0x000000020e117211 */ /* 0x080fe400030f0eff */
[C---:B---3--:R-:W-:Y:S01]  /*1c0f0*/  IADD3 R20, P0, PT, R8.reuse, R3, RZ ;  /* 0x0000000308147210 */ /* 0x048fe20007f1e0ff */
[----:B------:R0:W-:Y:S03]  /*1c100*/  STL.64 [R1+0x768], R18 ;  /* 0x0007681201007387 */ /* 0x0001e60000100a00 */
[----:B------:R-:W-:Y:S01]  /*1c110*/  LEA.HI.X.SX32 R21, R8, R2, 0x1, P0 ;  /* 0x0000000208157211 */ /* 0x000fe200000f0eff */
[----:B------:R2:W-:Y:S01]  /*1c120*/  STL.64 [R1+0x760], R16 ;  /* 0x0007601001007387 */ /* 0x0005e20000100a00 */
[----:B------:R-:W-:-:S03]  /*1c130*/  VIADD R8, R5, UR5 ;  /* 0x0000000505087c36 */ /* 0x000fc60008000000 */
[----:B------:R-:W-:Y:S01]  /*1c140*/  STL.64 [R1+0x758], R20 ;  /* 0x0007581401007387 */ /* 0x000fe20000100a00 */
[CC--:B0-----:R-:W-:Y:S02]  /*1c150*/  IADD3 R18, P5, PT, R10.reuse, R3.reuse, RZ ;  /* 0x000000030a127210 */ /* 0x0c1fe40007fbe0ff */
[CC--:B--2---:R-:W-:Y:S02]  /*1c160*/  IADD3 R16, P6, PT, R13.reuse, R3.reuse, RZ ;  /* 0x000000030d107210 */ /* 0x0c4fe40007fde0ff */
[-C--:B------:R-:W-:Y:S01]  /*1c170*/  LEA.HI.X.SX32 R19, R10, R2.reuse, 0x1, P5 ;  /* 0x000000020a137211 */ /* 0x080fe200028f0eff */
[----:B------:R-:W-:Y:S01]  /*1c180*/  VIADD R10, R8, UR5 ;  /* 0x00000005080a7c36 */ /* 0x000fe20008000000 */
[-C--:B------:R-:W-:Y:S02]  /*1c190*/  LEA.HI.X.SX32 R17, R13, R2.reuse, 0x1, P6 ;  /* 0x000000020d117211 */ /* 0x080fe400030f0eff */
[CC--:B------:R-:W-:Y:S01]  /*1c1a0*/  IADD3 R14, P6, PT, R12.reuse, R3.reuse, RZ ;  /* 0x000000030c0e7210 */ /* 0x0c0fe20007fde0ff */
[----:B------:R0:W-:Y:S03]  /*1c1b0*/  STL.64 [R1+0x750], R18 ;  /* 0x0007501201007387 */ /* 0x0001e60000100a00 */
[----:B------:R-:W-:Y:S01]  /*1c1c0*/  LEA.HI.X.SX32 R15, R12, R2, 0x1, P6 ;  /* 0x000000020c0f7211 */ /* 0x000fe200030f0eff */
[----:B------:R2:W-:Y:S01]  /*1c1d0*/  STL.64 [R1+0x748], R16 ;  /* 0x0007481001007387 */ /* 0x0005e20000100a00 */
[----:B0-----:R-:W-:-:S02]  /*1c1e0*/  IADD3 R18, P0, PT, R6, R3, RZ ;  /* 0x0000000306127210 */ /* 0x001fc40007f1e0ff */
[----:B--2---:R-:W-:Y:S02]  /*1c1f0*/  IADD3 R16, P5, PT, R4, R3, RZ ;  /* 0x0000000304107210 */ /* 0x004fe40007fbe0ff */
[-C--:B------:R-:W-:Y:S01]  /*1c200*/  LEA.HI.X.SX32 R19, R6, R2.reuse, 0x1, P0 ;  /* 0x0000000206137211 */ /* 0x080fe200000f0eff */
[----:B------:R-:W-:Y:S01]  /*1c210*/  VIADD R6, R10, UR5 ;  /* 0x000000050a067c36 */ /* 0x000fe20008000000 */
[----:B------:R-:W-:-:S03]  /*1c220*/  LEA.HI.X.SX32 R17, R4, R2, 0x1, P5 ;  /* 0x0000000204117211 */ /* 0x000fc600028f0eff */
[----:B------:R0:W-:Y:S01]  /*1c230*/  STL.64 [R1+0x740], R18 ;  /* 0x0007401201007387 */ /* 0x0001e20000100a00 */
[----:B------:R-:W-:-:S03]  /*1c240*/  VIADD R4, R6, UR5 ;  /* 0x0000000506047c36 */ /* 0x000fc60008000000 */
[----:B------:R2:W-:Y:S04]  /*1c250*/  STL.64 [R1+0x738], R16 ;  /* 0x0007381001007387 */ /* 0x0005e80000100a00 */
[----:B------:R3:W-:Y:S01]  /*1c260*/  STL.64 [R1+0x730], R14 ;  /* 0x0007300e01007387 */ /* 0x0007e20000100a00 */
[-C--:B0-----:R-:W-:Y:S02]  /*1c270*/  IADD3 R18, P0, PT, R9, R3.reuse, RZ ;  /* 0x0000000309127210 */ /* 0x081fe40007f1e0ff */
[-C--:B--2---:R-:W-:Y:S02]  /*1c280*/  IADD3 R16, P5, PT, R7, R3.reuse, RZ ;  /* 0x0000000307107210 */ /* 0x084fe40007fbe0ff */
[----:B------:R-:W-:Y:S01]  /*1c290*/  LEA.HI.X.SX32 R19, R9, R2, 0x1, P0 ;  /* 0x0000000209137211 */ /* 0x000fe200000f0eff */
[----:B------:R-:W-:Y:S01]  /*1c2a0*/  VIADD R9, R4, UR5 ;  /* 0x0000000504097c36 */ /* 0x000fe20008000000 */
[----:B---3--:R-:W-:-:S02]  /*1c2b0*/  IADD3 R14, P6, PT, R11, R3, RZ ;  /* 0x000000030b0e7210 */ /* 0x008fc40007fde0ff */
[-C--:B------:R-:W-:Y:S01]  /*1c2c0*/  LEA.HI.X.SX32 R17, R7, R2.reuse, 0x1, P5 ;  /* 0x0000000207117211 */ /* 0x080fe200028f0eff */
[----:B------:R-:W-:Y:S01]  /*1c2d0*/  STL.64 [R1+0x728], R18 ;  /* 0x0007281201007387 */ /* 0x000fe20000100a00 */
[-C--:B------:R-:W-:Y:S01]  /*1c2e0*/  LEA.HI.X.SX32 R15, R11, R2.reuse, 0x1, P6 ;  /* 0x000000020b0f7211 */ /* 0x080fe200030f0eff */
[C---:B------:R-:W-:Y:S01]  /*1c2f0*/  VIADD R7, R9.reuse, UR5 ;  /* 0x0000000509077c36 */ /* 0x040fe20008000000 */
[CC--:B------:R-:W-:Y:S01]  /*1c300*/  IADD3 R12, P6, PT, R10.reuse, R3.reuse, RZ ;  /* 0x000000030a0c7210 */ /* 0x0c0fe20007fde0ff */
[----:B------:R0:W-:Y:S03]  /*1c310*/  STL.64 [R1+0x720], R16 ;  /* 0x0007201001007387 */ /* 0x0001e60000100a00 */
[----:B------:R-:W-:Y:S01]  /*1c320*/  LEA.HI.X.SX32 R13, R10, R2, 0x1, P6 ;  /* 0x000000020a0d7211 */ /* 0x000fe200030f0eff */
[----:B------:R2:W-:Y:S01]  /*1c330*/  STL.64 [R1+0x718], R14 ;  /* 0x0007180e01007387 */ /* 0x0005e20000100a00 */
[----:B------:R-:W-:-:S04]  /*1c340*/  IADD3 R86, P6, PT, R9, R3, RZ ;  /* 0x0000000309567210 */ /* 0x000fc80007fde0ff */
[-C--:B------:R-:W-:Y:S02]  /*1c350*/  LEA.HI.X.SX32 R87, R9, R2.reuse, 0x1, P6 ;  /* 0x0000000209577211 */ /* 0x080fe400030f0eff */
[CC--:B0-----:R-:W-:Y:S02]  /*1c360*/  IADD3 R16, P0, PT, R5.reuse, R3.reuse, RZ ;  /* 0x0000000305107210 */ /* 0x0c1fe40007f1e0ff */
[CC--:B--2---:R-:W-:Y:S02]  /*1c370*/  IADD3 R14, P5, PT, R8.reuse, R3.reuse, RZ ;  /* 0x00000003080e7210 */ /* 0x0c4fe40007fbe0ff */
[-C--:B------:R-:W-:Y:S01]  /*1c380*/  LEA.HI.X.SX32 R17, R5, R2.reuse, 0x1, P0 ;  /* 0x0000000205117211 */ /* 0x080fe200000f0eff */
[----:B------:R-:W-:Y:S01]  /*1c390*/  VIADD R5, R7, UR5 ;  /* 0x0000000507057c36 */ /* 0x000fe20008000000 */
[-C--:B------:R-:W-:Y:S02]  /*1c3a0*/  LEA.HI.X.SX32 R15, R8, R2.reuse, 0x1, P5 ;  /* 0x00000002080f7211 */ /* 0x080fe400028f0eff */
[-C--:B------:R-:W-:Y:S01]  /*1c3b0*/  IADD3 R90, P0, PT, R6, R3.reuse, RZ ;  /* 0x00000003065a7210 */ /* 0x080fe20007f1e0ff */
[----:B------:R-:W-:Y:S01]  /*1c3c0*/  VIADD R8, R5, UR5 ;  /* 0x0000000505087c36 */ /* 0x000fe20008000000 */
[-C--:B------:R-:W-:Y:S01]  /*1c3d0*/  IADD3 R88, P5, PT, R4, R3.reuse, RZ ;  /* 0x0000000304587210 */ /* 0x080fe20007fbe0ff */
[----:B------:R-:W-:Y:S01]  /*1c3e0*/  STL.64 [R1+0x710], R16 ;  /* 0x0007101001007387 */ /* 0x000fe20000100a00 */
[-C--:B------:R-:W-:Y:S01]  /*1c3f0*/  LEA.HI.X.SX32 R91, R6, R2.reuse, 0x1, P0 ;  /* 0x00000002065b7211 */ /* 0x080fe200000f0eff */
[----:B------:R-:W-:Y:S01]  /*1c400*/  VIADD R6, R8, UR5 ;  /* 0x0000000508067c36 */ /* 0x000fe20008000000 */
[-C--:B------:R-:W-:Y:S01]  /*1c410*/  LEA.HI.X.SX32 R89, R4, R2.reuse, 0x1, P5 ;  /* 0x0000000204597211 */ /* 0x080fe200028f0eff */
[----:B------:R-:W-:Y:S01]  /*1c420*/  STL.64 [R1+0x708], R14 ;  /* 0x0007080e01007387 */ /* 0x000fe20000100a00 */
[-C--:B------:R-:W-:Y:S01]  /*1c430*/  IADD3 R84, P0, PT, R7, R3.reuse, RZ ;  /* 0x0000000307547210 */ /* 0x080fe20007f1e0ff */
[----:B------:R-:W-:Y:S01]  /*1c440*/  VIADD R4, R6, UR5 ;  /* 0x0000000506047c36 */ /* 0x000fe20008000000 */
[-C--:B------:R-:W-:Y:S01]  /*1c450*/  IADD3 R82, P5, PT, R5, R3.reuse, RZ ;  /* 0x0000000305527210 */ /* 0x080fe20007fbe0ff */
[----:B------:R-:W-:Y:S01]  /*1c460*/  STL.64 [R1+0x700], R12 ;  /* 0x0007000c01007387 */ /* 0x000fe20000100a00 */
[-C--:B------:R-:W-:Y:S01]  /*1c470*/  LEA.HI.X.SX32 R85, R7, R2.reuse, 0x1, P0 ;  /* 0x0000000207557211 */ /* 0x080fe200000f0eff */
[----:B------:R-:W-:Y:S01]  /*1c480*/  VIADD R7, R4, UR5 ;  /* 0x0000000504077c36 */ /* 0x000fe20008000000 */
[-C--:B------:R-:W-:Y:S01]  /*1c490*/  IADD3 R80, P6, PT, R8, R3.reuse, RZ ;  /* 0x0000000308507210 */ /* 0x080fe20007fde0ff */
[----:B------:R-:W-:Y:S01]  /*1c4a0*/  STL [R1+0xe58], R90 ;  /* 0x000e585a01007387 */ /* 0x000fe20000100800 */
[----:B------:R-:W-:Y:S01]  /*1c4b0*/  LEA.HI.X.SX32 R83, R5, R2, 0x1, P5 ;  /* 0x0000000205537211 */ /* 0x000fe200028f0eff */
[----:B------:R-:W-:Y:S01]  /*1c4c0*/  VIADD R5, R7, UR5 ;  /* 0x0000000507057c36 */ /* 0x000fe20008000000 */
[-C--:B------:R-:W-:Y:S01]  /*1c4d0*/  IADD3 R78, P0, PT, R6, R3.reuse, RZ ;  /* 0x00000003064e7210 */ /* 0x080fe20007f1e0ff */
[----:B------:R-:W-:Y:S01]  /*1c4e0*/  STL [R1+0xe54], R91 ;  /* 0x000e545b01007387 */ /* 0x000fe20000100800 */
[----:B------:R-:W-:-:S02]  /*1c4f0*/  IADD3 R76, P5, PT, R4, R3, RZ ;  /* 0x00000003044c7210 */ /* 0x000fc40007fbe0ff */
[-C--:B------:R-:W-:Y:S01]  /*1c500*/  LEA.HI.X.SX32 R81, R8, R2.reuse, 0x1, P6 ;  /* 0x0000000208517211 */ /* 0x080fe200030f0eff */
[----:B------:R-:W-:Y:S01]  /*1c510*/  STL [R1+0xe50], R88 ;  /* 0x000e505801007387 */ /* 0x000fe20000100800 */
[-C--:B------:R-:W-:Y:S01]  /*1c520*/  LEA.HI.X.SX32 R79, R6, R2.reuse, 0x1, P0 ;  /* 0x00000002064f7211 */ /* 0x080fe200000f0eff */
[----:B------:R-:W-:Y:S01]  /*1c530*/  VIADD R6, R5, UR5 ;  /* 0x0000000505067c36 */ /* 0x000fe20008000000 */
[-C--:B------:R-:W-:Y:S01]  /*1c540*/  IADD3 R74, P6, PT, R7, R3.reuse, RZ ;  /* 0x00000003074a7210 */ /* 0x080fe20007fde0ff */
[----:B------:R-:W-:Y:S01]  /*1c550*/  STL [R1+0xe4c], R89 ;  /* 0x000e4c5901007387 */ /* 0x000fe20000100800 */
[-C--:B------:R-:W-:Y:S01]  /*1c560*/  LEA.HI.X.SX32 R77, R4, R2.reuse, 0x1, P5 ;  /* 0x00000002044d7211 */ /* 0x080fe200028f0eff */
[----:B------:R-:W-:Y:S01]  /*1c570*/  VIADD R4, R6, UR5 ;  /* 0x0000000506047c36 */ /* 0x000fe20008000000 */
[-C--:B------:R-:W-:Y:S01]  /*1c580*/  IADD3 R72, P5, PT, R5, R3.reuse, RZ ;  /* 0x0000000305487210 */ /* 0x080fe20007fbe0ff */
[----:B------:R-:W-:Y:S01]  /*1c590*/  STL [R1+0xe60], R86 ;  /* 0x000e605601007387 */ /* 0x000fe20000100800 */
[-C--:B------:R-:W-:Y:S01]  /*1c5a0*/  LEA.HI.X.SX32 R75, R7, R2.reuse, 0x1, P6 ;  /* 0x00000002074b7211 */ /* 0x080fe200030f0eff */
[----:B------:R-:W-:Y:S01]  /*1c5b0*/  VIADD R11, R4, UR5 ;  /* 0x00000005040b7c36 */ /* 0x000fe20008000000 */
[----:B------:R-:W-:Y:S01]  /*1c5c0*/  IADD3 R70, P6, PT, R6, R3, RZ ;  /* 0x0000000306467210 */ /* 0x000fe20007fde0ff */
[----:B------:R-:W-:Y:S01]  /*1c5d0*/  STL [R1+0xe5c], R87 ;  /* 0x000e5c5701007387 */ /* 0x000fe20000100800 */
[----:B------:R-:W-:-:S02]  /*1c5e0*/  LEA.HI.X.SX32 R73, R5, R2, 0x1, P5 ;  /* 0x0000000205497211 */ /* 0x000fc400028f0eff */
[-C--:B------:R-:W-:Y:S01]  /*1c5f0*/  LEA.HI.X.SX32 R71, R6, R2.reuse, 0x1, P6 ;  /* 0x0000000206477211 */ /* 0x080fe200030f0eff */
[----:B------:R-:W-:Y:S01]  /*1c600*/  STL [R1+0xe48], R84 ;  /* 0x000e485401007387 */ /* 0x000fe20000100800 */
[-C--:B------:R-:W-:Y:S02]  /*1c610*/  IADD3 R68, P5, PT, R4, R3.reuse, RZ ;  /* 0x0000000304447210 */ /* 0x080fe40007fbe0ff */
[----:B------:R-:W-:Y:S01]  /*1c620*/  ISETP.LT.AND P6, PT, R32, UR21, !P1 ;  /* 0x0000001520007c0c */ /* 0x000fe2000cfc1270 */
[----:B------:R-:W-:Y:S01]  /*1c630*/  STL [R1+0xe44], R85 ;  /* 0x000e445501007387 */ /* 0x000fe20000100800 */
[----:B------:R-:W-:Y:S01]  /*1c640*/  LEA.HI.X.SX32 R69, R4, R2, 0x1, P5 ;  /* 0x0000000204457211 */ /* 0x000fe200028f0eff */
[----:B------:R-:W0:Y:S01]  /*1c650*/  LDCU UR21, c[0x0][0x39c] ;  /* 0x00007380ff1577ac */ /* 0x000e220008000800 */
[----:B------:R-:W-:Y:S01]  /*1c660*/  IADD3 R92, P5, PT, R11, R3, RZ ;  /* 0x000000030b5c7210 */ /* 0x000fe20007fbe0ff */
[----:B------:R-:W-:Y:S01]  /*1c670*/  STL [R1+0xe68], R82 ;  /* 0x000e685201007387 */ /* 0x000fe20000100800 */
[C---:B------:R-:W-:Y:S01]  /*1c680*/  ISETP.LT.AND P0, PT, R0.reuse, UR14, !P1 ;  /* 0x0000000e00007c0c */ /* 0x040fe2000cf01270 */
[----:B------:R-:W-:Y:S01]  /*1c690*/  VIADD R4, R0, 0x5 ;  /* 0x0000000500047836 */ /* 0x000fe20000000000 */
[----:B------:R-:W2:Y:S01]  /*1c6a0*/  LDCU UR14, c[0x0][0x39c] ;  /* 0x00007380ff0e77ac */ /* 0x000ea20008000800 */
[----:B------:R-:W-:Y:S04]  /*1c6b0*/  STL [R1+0xe64], R83 ;  /* 0x000e645301007387 */ /* 0x000fe80000100800 */
        /* <DEDUP_REMOVED lines=14> */
[----:B---3--:R-:W3:Y:S01]  /*1c7a0*/  LDL.LU R3, [R1+0x940] ;  /* 0x0009400001037983 */ /* 0x008ee20000300800 */
[----:B-----5:R-:W-:-:S02]  /*1c7b0*/  F2FP.SATFINITE.E5M2.F32.PACK_AB_MERGE_C R72, R33, R34, RZ ;  /* 0x000000222148723e */ /* 0x020fc400048060ff */
[----:B---3--:R-:W-:Y:S02]  /*1c7c0*/  LEA.HI.X.SX32 R93, R3, R2, 0x1, P5 ;  /* 0x00000002035d7211 */ /* 0x008fe400028f0eff */
[----:B------:R-:W-:Y:S01]  /*1c7d0*/  ISETP.LT.AND P5, PT, R4, UR22, !P1 ;  /* 0x0000001604007c0c */ /* 0x000fe2000cfa1270 */
[----:B------:R-:W3:Y:S01]  /*1c7e0*/  LDCU UR22, c[0x0][0x3b8] ;  /* 0x00007700ff1677ac */ /* 0x000ee20008000800 */
[----:B------:R-:W-:Y:S01]  /*1c7f0*/  PRMT R4, R72, 0x9910, RZ ;  /* 0x0000991048047816 */ /* 0x000fe200000000ff */
[----:B------:R-:W-:Y:S04]  /*1c800*/  STL [R1+0xe20], R93 ;  /* 0x000e205d01007387 */ /* 0x000fe80000100800 */
[----:B------:R-:W-:Y:S04]  /*1c810*/  STL [R1+0xe1c], R2 ;  /* 0x000e1c0201007387 */ /* 0x000fe80000100800 */
[----:B------:R4:W-:Y:S02]  /*1c820*/  STL [R1+0xe7c], R4 ;  /* 0x000e7c0401007387 */ /* 0x0009e40000100800 */
[----:B----4-:R-:W4:Y:S02]  /*1c830*/  LDTM.x64 R4, tmem[UR9+0x40] ;  /* 0x00004009000479ee */ /* 0x010f240008340000 */
[----:B----4-:R-:W-:Y:S01]  /*1c840*/  STL.64 [R1+0x558], R26 ;  /* 0x0005581a01007387 */ /* 0x010fe20000100a00 */
[----:B------:R-:W-:-:S02]  /*1c850*/  IMAD.MOV.U32 R78, RZ, RZ, R4 ;  /* 0x000000ffff4e7224 */ /* 0x000fc400078e0004 */
[----:B------:R-:W-:Y:S01]  /*1c860*/  IMAD.MOV.U32 R79, RZ, RZ, R5 ;  /* 0x000000ffff4f7224 */ /* 0x000fe200078e0005 */
[----:B------:R-:W-:Y:S01]  /*1c870*/  STL.64 [R1+0x560], R28 ;  /* 0x0005601c01007387 */ /* 0x000fe20000100a00 */
[----:B------:R-:W-:Y:S02]  /*1c880*/  IMAD.MOV.U32 R82, RZ, RZ, R6 ;  /* 0x000000ffff527224 */ /* 0x000fe400078e0006 */
[----:B------:R-:W-:Y:S01]  /*1c890*/  IMAD.MOV.U32 R83, RZ, RZ, R7 ;  /* 0x000000ffff537224 */ /* 0x000fe200078e0007 */
[----:B------:R-:W-:Y:S01]  /*1c8a0*/  STL.64 [R1+0x568], R30 ;  /* 0x0005681e01007387 */ /* 0x000fe20000100a00 */
[----:B------:R-:W-:Y:S02]  /*1c8b0*/  IMAD.MOV.U32 R86, RZ, RZ, R8 ;  /* 0x000000ffff567224 */ /* 0x000fe400078e0008 */
[----:B------:R-:W-:Y:S01]  /*1c8c0*/  IMAD.MOV.U32 R87, RZ, RZ, R9 ;  /* 0x000000ffff577224 */ /* 0x000fe200078e0009 */
[----:B------:R-:W-:Y:S01]  /*1c8d0*/  STL.64 [R1+0x570], R32 ;  /* 0x0005702001007387 */ /* 0x000fe20000100a00 */
        /* <DEDUP_REMOVED lines=23> */
[----:B------:R-:W-:Y:S04]  /*1ca50*/  STL.64 [R1+0x5b0], R48 ;  /* 0x0005b03001007387 */ /* 0x000fe80000100a00 */
        /* <DEDUP_REMOVED lines=8> */
[----:B------:R4:W-:Y:S02]  /*1cae0*/  STL.64 [R1+0x5f8], R66 ;  /* 0x0005f84201007387 */ /* 0x0009e40000100a00 */
[----:B----4-:R-:W4:Y:S02]  /*1caf0*/  LDTM.x64 R4, tmem[UR9+0x80] ;  /* 0x00008009000479ee */ /* 0x010f240008340000 */
[----:B----4-:R4:W-:Y:S04]  /*1cb00*/  STL.64 [R1+0x400], R4 ;  /* 0x0004000401007387 */ /* 0x0109e80000100a00 */
        /* <DEDUP_REMOVED lines=30> */
[----:B------:R5:W-:Y:S04]  /*1ccf0*/  STL.64 [R1+0x4f8], R66 ;  /* 0x0004f84201007387 */ /* 0x000be80000100a00 */
[----:B----4-:R-:W4:Y:S02]  /*1cd00*/  LDL.LU R4, [R1+0xe7c] ;  /* 0x000e7c0001047983 */ /* 0x010f240000300800 */
[----:B----4-:R-:W-:-:S02]  /*1cd10*/  IMAD.MOV.U32 R73, RZ, RZ, R4 ;  /* 0x000000ffff497224 */ /* 0x010fc400078e0004 */
[----:B-----5:R-:W4:Y:S02]  /*1cd20*/  LDTM.x64 R4, tmem[UR9+0xc0] ;  /* 0x0000c009000479ee */ /* 0x020f240008340000 */
[----:B----4-:R-:W-:Y:S04]  /*1cd30*/  STL.64 [R1+0x300], R4 ;  /* 0x0003000401007387 */ /* 0x010fe80000100a00 */
        /* <DEDUP_REMOVED lines=98> */
[----:B----4-:R-:W-:Y:S04]  /*1d360*/  STL.64 [R1], R4 ;  /* 0x0000000401007387 */ /* 0x010fe80000100a00 */
        /* <DEDUP_REMOVED lines=31> */
[----:B----4-:R-:W4:Y:S01]  /*1d560*/  LDTM.x64 R4, tmem[UR9+0x1c0] ;  /* 0x0001c009000479ee */ /* 0x010f220008340000 */
[----:B------:R-:W-:Y:S01]  /*1d570*/  NOP ;  /* 0x0000000000007918 */ /* 0x000fe20000000000 */
[----:B------:R-:W5:Y:S01]  /*1d580*/  LDCU UR9, c[0x0][0x39c] ;  /* 0x00007380ff0977ac */ /* 0x000f620008000800 */
[----:B----4-:R4:W-:Y:S02]  /*1d590*/  STL.64 [R1+0xdd0], R4 ;  /* 0x000dd00401007387 */ /* 0x0109e40000100a00 */
[----:B----4-:R-:W-:-:S02]  /*1d5a0*/  IMAD.MOV.U32 R4, RZ, RZ, R72 ;  /* 0x000000ffff047224 */ /* 0x010fc400078e0048 */
[----:B------:R-:W4:Y:S04]  /*1d5b0*/  LDL.LU R72, [R1+0xe78] ;  /* 0x000e780001487983 */ /* 0x000f280000300800 */
[----:B------:R-:W2:Y:S04]  /*1d5c0*/  LDL.LU R5, [R1+0x60c] ;  /* 0x00060c0001057983 */ /* 0x000ea80000300800 */
[----:B------:R0:W-:Y:S04]  /*1d5d0*/  STL.64 [R1+0xdc8], R6 ;  /* 0x000dc80601007387 */ /* 0x0001e80000100a00 */
[----:B0-----:R-:W2:Y:S01]  /*1d5e0*/  LDL.LU R7, [R1+0x608] ;  /* 0x0006080001077983 */ /* 0x001ea20000300800 */
[----:B------:R-:W-:-:S03]  /*1d5f0*/  IMAD.MOV.U32 R6, RZ, RZ, R4 ;  /* 0x000000ffff067224 */ /* 0x000fc600078e0004 */
[----:B------:R0:W-:Y:S04]  /*1d600*/  STL.64 [R1+0xdc0], R8 ;  /* 0x000dc00801007387 */ /* 0x0001e80000100a00 */
[----:B0-----:R-:W2:Y:S04]  /*1d610*/  LDL.LU R8, [R1+0x614] ;  /* 0x0006140001087983 */ /* 0x001ea80000300800 */
[----:B------:R0:W-:Y:S04]  /*1d620*/  STL.64 [R1+0xdb8], R10 ;  /* 0x000db80a01007387 */ /* 0x0001e80000100a00 */
[----:B0-----:R-:W2:Y:S04]  /*1d630*/  LDL.LU R11, [R1+0x610] ;  /* 0x00061000010b7983 */ /* 0x001ea80000300800 */
[----:B------:R0:W-:Y:S04]  /*1d640*/  STL.64 [R1+0xdb0], R12 ;  /* 0x000db00c01007387 */ /* 0x0001e80000100a00 */
[----:B0-----:R-:W2:Y:S04]  /*1d650*/  LDL.LU.64 R12, [R1+0x928] ;  /* 0x00092800010c7983 */ /* 0x001ea80000300a00 */
[----:B------:R0:W-:Y:S04]  /*1d660*/  STL.64 [R1+0xda8], R14 ;  /* 0x000da80e01007387 */ /* 0x0001e80000100a00 */
[----:B0-----:R-:W2:Y:S04]  /*1d670*/  LDL.LU.64 R14, [R1+0x930] ;  /* 0x00093000010e7983 */ /* 0x001ea80000300a00 */
[----:B------:R0:W-:Y:S04]  /*1d680*/  STL.64 [R1+0xda0], R16 ;  /* 0x000da01001007387 */ /* 0x0001e80000100a00 */
[----:B0-----:R-:W2:Y:S04]  /*1d690*/  LDL.LU.64 R16, [R1+0x938] ;  /* 0x0009380001107983 */ /* 0x001ea80000300a00 */
[----:B------:R0:W-:Y:S04]  /*1d6a0*/  STL.64 [R1+0xd98], R18 ;  /* 0x000d981201007387 */ /* 0x0001e80000100a00 */
[----:B0-----:R-:W3:Y:S04]  /*1d6b0*/  LDL.LU.64 R18, [R1+0x920] ;  /* 0x0009200001127983 */ /* 0x001ee80000300a00 */
        /* <DEDUP_REMOVED lines=13> */
[----:B------:R-:W-:Y:S01]  /*1d790*/  STL.64 [R1+0xd28], R46 ;  /* 0x000d282e01007387 */ /* 0x000fe20000100a00 */
[----:B------:R-:W-:-:S03]  /*1d7a0*/  VIADD R4, R0, 0x6 ;  /* 0x0000000600047836 */ /* 0x000fc60000000000 */
        /* <DEDUP_REMOVED lines=10> */
[----:B--2---:R0:W-:Y:S01]  /*1d850*/  @P0 STG.E.U8 desc[UR18][R16.64], R6 ;  /* 0x0000000610000986 */ /* 0x0041e2000c101112 */
[----:B------:R-:W-:Y:S01]  /*1d860*/  ISETP.LT.AND P0, PT, R4, UR4, !P1 ;  /* 0x0000000404007c0c */ /* 0x000fe2000cf01270 */
[----:B------:R-:W2:Y:S01]  /*1d870*/  LDCU UR4, c[0x0][0x39c] ;  /* 0x00007380ff0477ac */ /* 0x000ea20008000800 */
[----:B------:R-:W-:-:S05]  /*1d880*/  SHF.R.S32.HI R4, RZ, 0x8, R73 ;  /* 0x00000008ff047819 */ /* 0x000fca0000011449 */
[----:B------:R1:W-:Y:S04]  /*1d890*/  @P2 STG.E.U8 desc[UR18][R14.64], R4 ;  /* 0x000000040e002986 */ /* 0x0003e8000c101112 */
[----:B0-----:R-:W4:Y:S04]  /*1d8a0*/  LDL.LU.64 R16, [R1+0x918] ;  /* 0x0009180001107983 */ /* 0x001f280000300a00 */
[----:B------:R-:W5:Y:S04]  /*1d8b0*/  LDL.LU R73, [R1+0xe74] ;  /* 0x000e740001497983 */ /* 0x000f680000300800 */
[----:B------:R-:W5:Y:S04]  /*1d8c0*/  LDL.LU R9, [R1+0x618] ;  /* 0x0006180001097983 */ /* 0x000f680000300800 */
[----:B------:R-:W5:Y:S04]  /*1d8d0*/  LDL.LU R6, [R1+0x61c] ;  /* 0x00061c0001067983 */ /* 0x000f680000300800 */
[----:B-1----:R-:W5:Y:S01]  /*1d8e0*/  LDL.LU.64 R14, [R1+0x910] ;  /* 0x00091000010e7983 */ /* 0x002f620000300a00 */
[----:B------:R-:W-:Y:S01]  /*1d8f0*/  F2FP.SATFINITE.E5M2.F32.PACK_AB_MERGE_C R7, R5, R7, RZ ;  /* 0x000000070507723e */ /* 0x000fe200048060ff */
[----:B------:R-:W-:-:S03]  /*1d900*/  VIADD R5, R0, 0x7 ;  /* 0x0000000700057836 */ /* 0x000fc60000000000 */
[----:B------:R-:W-:Y:S01]  /*1d910*/  PRMT R4, R7, 0x9910, RZ ;  /* 0x0000991007047816 */ /* 0x000fe200000000ff */
[----:B------:R0:W-:Y:S01]  /*1d920*/  @P3 STG.E.U8 desc[UR18][R12.64], R7 ;  /* 0x000000070c003986 */ /* 0x0001e2000c101112 */
[----:B------:R-:W-:Y:S01]  /*1d930*/  ISETP.LT.AND P2, PT, R5, UR6, !P1 ;  /* 0x0000000605007c0c */ /* 0x000fe2000cf41270 */
[----:B------:R-:W1:Y:S01]  /*1d940*/  LDCU UR6, c[0x0][0x39c] ;  /* 0x00007380ff0677ac */ /* 0x000e620008000800 */
[----:B------:R-:W-:Y:S01]  /*1d950*/  VIADD R5, R0, 0x8 ;  /* 0x0000000800057836 */ /* 0x000fe20000000000 */
[----:B------:R-:W-:Y:S02]  /*1d960*/  SHF.R.S32.HI R4, RZ, 0x8, R4 ;  /* 0x00000008ff047819 */ /* 0x000fe40000011404 */
[----:B------:R-:W-:Y:S01]  /*1d970*/  F2FP.SATFINITE.E5M2.F32.PACK_AB_MERGE_C R10, R8, R11, RZ ;  /* 0x0000000b080a723e */ /* 0x000fe200048060ff */
[----:B0-----:R-:W5:Y:S01]  /*1d980*/  LDL.LU.64 R12, [R1+0x908] ;  /* 0x00090800010c7983 */ /* 0x001f620000300a00 */
[----:B------:R-:W-:Y:S01]  /*1d990*/  ISETP.LT.AND P3, PT, R5, UR8, !P1 ;  /* 0x0000000805007c0c */ /* 0x000fe2000cf61270 */
[----:B------:R-:W-:Y:S01]  /*1d9a0*/  VIADD R8, R0, 0x9 ;  /* 0x0000000900087836 */ /* 0x000fe20000000000 */
[----:B------:R-:W0:Y:S01]  /*1d9b0*/  LDCU UR8, c[0x0][0x39c] ;  /* 0x00007380ff0877ac */ /* 0x000e220008000800 */
[----:B------:R-:W5:Y:S04]  /*1d9c0*/  LDL.LU R7, [R1+0x620] ;  /* 0x0006200001077983 */ /* 0x000f680000300800 */
[----:B------:R-:W5:Y:S04]  /*1d9d0*/  LDL.LU R5, [R1+0x624] ;  /* 0x0006240001057983 */ /* 0x000f680000300800 */
[----:B---3--:R3:W-:Y:S01]  /*1d9e0*/  @P4 STG.E.U8 desc[UR18][R18.64], R4 ;  /* 0x0000000412004986 */ /* 0x0087e2000c101112 */
[----:B--2---:R-:W-:Y:S01]  /*1d9f0*/  ISETP.LT.AND P4, PT, R8, UR4, !P1 ;  /* 0x0000000408007c0c */ /* 0x004fe2000cf81270 */
[----:B------:R-:W-:Y:S01]  /*1da00*/  VIADD R8, R0, 0xa ;  /* 0x0000000a00087836 */ /* 0x000fe20000000000 */
[----:B------:R-:W2:Y:S01]  /*1da10*/  LDCU UR4, c[0x0][0x39c] ;  /* 0x00007380ff0477ac */ /* 0x000ea20008000800 */
[----:B---3--:R-:W3:Y:S01]  /*1da20*/  LDL.LU.64 R18, [R1+0x900] ;  /* 0x0009000001127983 */ /* 0x008ee20000300a00 */
[----:B------:R-:W-:-:S04]  /*1da30*/  PRMT R4, R10, 0x9910, RZ ;  /* 0x000099100a047816 */ /* 0x000fc800000000ff */
[----:B------:R-:W-:Y:S01]  /*1da40*/  SHF.R.S32.HI R4, RZ, 0x8, R4 ;  /* 0x00000008ff047819 */ /* 0x000fe20000011404 */
[----:B----4-:R4:W-:Y:S01]  /*1da50*/  @P6 STG.E.U8 desc[UR18][R16.64], R10 ;  /* 0x0000000a10006986 */ /* 0x0109e2000c101112 */
[----:B-1----:R-:W-:Y:S01]  /*1da60*/  ISETP.LT.AND P6, PT, R8, UR6, !P1 ;  /* 0x0000000608007c0c */ /* 0x002fe2000cfc1270 */
[----:B------:R-:W1:Y:S02]  /*1da70*/  LDCU UR6, c[0x0][0x39c] ;  /* 0x00007380ff0677ac */ /* 0x000e640008000800 */
[----:B----4-:R-:W4:Y:S04]  /*1da80*/  LDL.LU.64 R16, [R1+0x8f8] ;  /* 0x0008f80001107983 */ /* 0x010f280000300a00 */
[----:B------:R-:W4:Y:S04]  /*1da90*/  LDL.LU R11, [R1+0x628] ;  /* 0x00062800010b7983 */ /* 0x000f280000300800 */
[----:B------:R-:W4:Y:S04]  /*1daa0*/  LDL.LU R8, [R1+0x62c] ;  /* 0x00062c0001087983 */ /* 0x000f280000300800 */
[----:B-----5:R5:W-:Y:S04]  /*1dab0*/  @P5 STG.E.U8 desc[UR18][R14.64], R4 ;  /* 0x000000040e005986 */ /* 0x020be8000c101112 */
[----:B-----5:R-:W5:Y:S01]  /*1dac0*/  LDL.LU.64 R14, [R1+0x8f0] ;  /* 0x0008f000010e7983 */ /* 0x020f620000300a00 */
[----:B------:R-:W-:Y:S01]  /*1dad0*/  F2FP.SATFINITE.E5M2.F32.PACK_AB_MERGE_C R9, R6, R9, RZ ;  /* 0x000000090609723e */ /* 0x000fe200048060ff */
[----:B------:R-:W-:-:S03]  /*1dae0*/  VIADD R6, R0, 0xb ;  /* 0x0000000b00067836 */ /* 0x000fc60000000000 */
[----:B------:R-:W-:Y:S01]  /*1daf0*/  PRMT R4, R9, 0x9910, RZ ;  /* 0x0000991009047816 */ /* 0x000fe200000000ff */
[----:B------:R1:W-:Y:S01]  /*1db00*/  @P0 STG.E.U8 desc[UR18][R12.64], R9 ;  /* 0x000000090c000986 */ /* 0x0003e2000c101112 */
[----:B0-----:R-:W-:Y:S01]  /*1db10*/  ISETP.LT.AND P5, PT, R6, UR8, !P1 ;  /* 0x0000000806007c0c */ /* 0x001fe2000cfa1270 */
[----:B------:R-:W0:Y:S01]  /*1db20*/  LDCU UR8, c[0x0][0x39c] ;  /* 0x00007380ff0877ac */ /* 0x000e220008000800 */
[----:B------:R-:W-:Y:S01]  /*1db30*/  VIADD R6, R0, 0xc ;  /* 0x0000000c00067836 */ /* 0x000fe20000000000 */
[----:B------:R-:W-:Y:S02]  /*1db40*/  SHF.R.S32.HI R4, RZ, 0x8, R4 ;  /* 0x00000008ff047819 */ /* 0x000fe40000011404 */
[----:B------:R-:W-:Y:S01]  /*1db50*/  F2FP.SATFINITE.E5M2.F32.PACK_AB_MERGE_C R7, R5, R7, RZ ;  /* 0x000000070507723e */ /* 0x000fe200048060ff */
[----:B-1----:R-:W5:Y:S01]  /*1db60*/  LDL.LU.64 R12, [R1+0x8e8] ;  /* 0x0008e800010c7983 */ /* 0x002f620000300a00 */
[----:B--2---:R-:W-:Y:S01]  /*1db70*/  ISETP.LT.AND P0, PT, R6, UR4, !P1 ;  /* 0x0000000406007c0c */ /* 0x004fe2000cf01270 */
[C---:B------:R-:W-:Y:S01]  /*1db80*/  VIADD R5, R0.reuse, 0xd ;  /* 0x0000000d00057836 */ /* 0x040fe20000000000 */
[----:B------:R-:W1:Y:S01]  /*1db90*/  LDCU UR4, c[0x0][0x39c] ;  /* 0x00007380ff0477ac */ /* 0x000e620008000800 */
[----:B------:R-:W2:Y:S04]  /*1dba0*/  LDL.LU R9, [R1+0x630] ;  /* 0x0006300001097983 */ /* 0x000ea80000300800 */
[----:B------:R-:W2:Y:S04]  /*1dbb0*/  LDL.LU R6, [R1+0x634] ;  /* 0x0006340001067983 */ /* 0x000ea80000300800 */
[----:B---3--:R3:W-:Y:S01]  /*1dbc0*/  @P2 STG.E.U8 desc[UR18][R18.64], R4 ;  /* 0x0000000412002986 */ /* 0x0087e2000c101112 */
[----:B------:R-:W-:Y:S01]  /*1dbd0*/  ISETP.LT.AND P2, PT, R5, UR6, !P1 ;  /* 0x0000000605007c0c */ /* 0x000fe2000cf41270 */
[----:B------:R-:W-:Y:S01]  /*1dbe0*/  VIADD R5, R0, 0xe ;  /* 0x0000000e00057836 */ /* 0x000fe20000000000 */
[----:B------:R-:W0:Y:S01]  /*1dbf0*/  LDCU UR6, c[0x0][0x39c] ;  /* 0x00007380ff0677ac */ /* 0x000e220008000800 */
[----:B---3--:R-:W3:Y:S01]  /*1dc00*/  LDL.LU.64 R18, [R1+0x8e0] ;  /* 0x0008e00001127983 */ /* 0x008ee20000300a00 */
[----:B------:R-:W-:-:S04]  /*1dc10*/  PRMT R4, R7, 0x9910, RZ ;  /* 0x0000991007047816 */ /* 0x000fc800000000ff */
[----:B------:R-:W-:Y:S01]  /*1dc20*/  SHF.R.S32.HI R4, RZ, 0x8, R4 ;  /* 0x00000008ff047819 */ /* 0x000fe20000011404 */
[----:B----4-:R4:W-:Y:S01]  /*1dc30*/  @P3 STG.E.U8 desc[UR18][R16.64], R7 ;  /* 0x0000000710003986 */ /* 0x0109e2000c101112 */
[----:B0-----:R-:W-:Y:S01]  /*1dc40*/  ISETP.LT.AND P3, PT, R5, UR8, !P1 ;  /* 0x0000000805007c0c */ /* 0x001fe2000cf61270 */
[----:B------:R-:W0:Y:S02]  /*1dc50*/  LDCU UR8, c[0x0][0x39c] ;  /* 0x00007380ff0877ac */ /* 0x000e240008000800 */
        /* <DEDUP_REMOVED lines=9> */
[----:B-1----:R-:W-:Y:S01]  /*1dcf0*/  ISETP.LT.AND P4, PT, R8, UR4, !P1 ;  /* 0x0000000408007c0c */ /* 0x002fe2000cf81270 */
[----:B------:R-:W1:Y:S01]  /*1dd00*/  LDCU UR4, c[0x0][0x39c] ;  /* 0x00007380ff0477ac */ /* 0x000e620008000800 */
[----:B------:R-:W-:Y:S01]  /*1dd10*/  VIADD R8, R0, 0x10 ;  /* 0x0000001000087836 */ /* 0x000fe20000000000 */
[----:B------:R-:W-:Y:S01]  /*1dd20*/  SHF.R.S32.HI R4, RZ, 0x8, R4 ;  /* 0x00000008ff047819 */ /* 0x000fe20000011404 */
[----:B0-----:R-:W5:Y:S03]  /*1dd30*/  LDL.LU.64 R12, [R1+0x8c8] ;  /* 0x0008c800010c7983 */ /* 0x001f660000300a00 */
[----:B------:R-:W-:Y:S01]  /*1dd40*/  ISETP.LT.AND P6, PT, R8, UR6, !P1 ;  /* 0x0000000608007c0c */ /* 0x000fe2000cfc1270 */
[----:B------:R-:W0:Y:S01]  /*1dd50*/  LDCU UR6, c[0x0][0x39c] ;  /* 0x00007380ff0677ac */ /* 0x000e220008000800 */
[----:B--2---:R-:W-:Y:S01]  /*1dd60*/  F2FP.SATFINITE.E5M2.F32.PACK_AB_MERGE_C R9, R6, R9, RZ ;  /* 0x000000090609723e */ /* 0x004fe200048060ff */
[----:B------:R-:W2:Y:S01]  /*1dd70*/  LDL.LU R11, [R1+0x640] ;  /* 0x00064000010b7983 */ /* 0x000ea20000300800 */
[----:B------:R-:W-:-:S03]  /*1dd80*/  VIADD R6, R0, 0x11 ;  /* 0x0000001100067836 */ /* 0x000fc60000000000 */
        /* <DEDUP_REMOVED lines=23> */
[----:B------:R-:W-:Y:S01]  /*1df00*/  SHF.R.S32.HI R4, RZ, 0x8, R4 ;  /* 0x00000008ff047819 */ /* 0x000fe20000011404 */
[----:B-1----:R-:W5:Y:S03]  /*1df10*/  LDL.LU.64 R12, [R1+0x8a8] ;  /* 0x0008a800010c7983 */ /* 0x002f660000300a00 */
[----:B------:R-:W-:Y:S01]  /*1df20*/  ISETP.LT.AND P3, PT, R5, UR8, !P1 ;  /* 0x0000000805007c0c */ /* 0x000fe2000cf61270 */
[----:B------:R-:W1:Y:S01]  /*1df30*/  LDCU UR8, c[0x0][0x39c] ;  /* 0x00007380ff0877ac */ /* 0x000e620008000800 */
        /* <DEDUP_REMOVED lines=290> */
[----:B------:R-:W-:-:S02]  /*1f160*/  VIADD R6, R0, 0x3b ;  /* 0x0000003b00067836 */ /* 0x000fc40000000000 */
[----:B------:R-:W5:Y:S03]  /*1f170*/  LDL.LU.64 R20, [R1+0x768] ;  /* 0x0007680001147983 */ /* 0x000f660000300a00 */
[----:B0-----:R-:W-:Y:S01]  /*1f180*/  ISETP.LT.AND P5, PT, R6, UR8, !P1 ;  /* 0x0000000806007c0c */ /* 0x001fe2000cfa1270 */
[----:B------:R-:W-:Y:S01]  /*1f190*/  VIADD R6, R0, 0x3c ;  /* 0x0000003c00067836 */ /* 0x000fe20000000000 */
[----:B------:R-:W-:Y:S01]  /*1f1a0*/  PRMT R4, R9, 0x9910, RZ ;  /* 0x0000991009047816 */ /* 0x000fe200000000ff */
[----:B------:R0:W-:Y:S01]  /*1f1b0*/  @P0 STG.E.U8 desc[UR18][R10.64], R9 ;  /* 0x000000090a000986 */ /* 0x0001e2000c101112 */
[----:B------:R-:W1:Y:S02]  /*1f1c0*/  LDCU UR8, c[0x0][0x39c] ;  /* 0x00007380ff0877ac */ /* 0x000e640008000800 */
[----:B------:R-:W-:Y:S02]  /*1f1d0*/  ISETP.LT.AND P0, PT, R6, UR4, !P1 ;  /* 0x0000000406007c0c */ /* 0x000fe4000cf01270 */
[----:B------:R-:W-:Y:S01]  /*1f1e0*/  SHF.R.S32.HI R4, RZ, 0x8, R4 ;  /* 0x00000008ff047819 */ /* 0x000fe20000011404 */
[----:B------:R-:W1:Y:S01]  /*1f1f0*/  LDCU UR4, c[0x0][0x39c] ;  /* 0x00007380ff0477ac */ /* 0x000e620008000800 */
[----:B--2---:R-:W-:Y:S01]  /*1f200*/  F2FP.SATFINITE.E5M2.F32.PACK_AB_MERGE_C R5, R5, R7, RZ ;  /* 0x000000070505723e */ /* 0x004fe200048060ff */
[----:B0-----:R-:W2:Y:S04]  /*1f210*/  LDL.LU R9, [R1+0x6f0] ;  /* 0x0006f00001097983 */ /* 0x001ea80000300800 */
[----:B------:R-:W2:Y:S01]  /*1f220*/  LDL.LU R6, [R1+0x6f4] ;  /* 0x0006f40001067983 */ /* 0x000ea20000300800 */
[----:B------:R-:W-:-:S03]  /*1f230*/  VIADD R7, R0, 0x3d ;  /* 0x0000003d00077836 */ /* 0x000fc60000000000 */
[----:B------:R-:W2:Y:S04]  /*1f240*/  LDL.LU.64 R10, [R1+0x760] ;  /* 0x00076000010a7983 */ /* 0x000ea80000300a00 */
[----:B---3--:R0:W-:Y:S01]  /*1f250*/  @P2 STG.E.U8 desc[UR18][R18.64], R4 ;  /* 0x0000000412002986 */ /* 0x0081e2000c101112 */
[----:B-1----:R-:W-:Y:S01]  /*1f260*/  ISETP.LT.AND P2, PT, R7, UR6, !P1 ;  /* 0x0000000607007c0c */ /* 0x002fe2000cf41270 */
[----:B------:R-:W1:Y:S01]  /*1f270*/  LDCU UR6, c[0x0][0x39c] ;  /* 0x00007380ff0677ac */ /* 0x000e620008000800 */
[----:B0-----:R-:W-:Y:S01]  /*1f280*/  PRMT R4, R5, 0x9910, RZ ;  /* 0x0000991005047816 */ /* 0x001fe200000000ff */
[----:B------:R-:W3:Y:S03]  /*1f290*/  LDL.LU.64 R18, [R1+0x758] ;  /* 0x0007580001127983 */ /* 0x000ee60000300a00 */
[----:B------:R-:W-:Y:S01]  /*1f2a0*/  SHF.R.S32.HI R4, RZ, 0x8, R4 ;  /* 0x00000008ff047819 */ /* 0x000fe20000011404 */
[----:B------:R-:W3:Y:S04]  /*1f2b0*/  LDL.LU R7, [R1+0x6f8] ;  /* 0x0006f80001077983 */ /* 0x000ee80000300800 */
[----:B----4-:R0:W-:Y:S04]  /*1f2c0*/  @P3 STG.E.U8 desc[UR18][R16.64], R5 ;  /* 0x0000000510003986 */ /* 0x0101e8000c101112 */
[----:B0-----:R-:W4:Y:S04]  /*1f2d0*/  LDL.LU R5, [R1+0x6fc] ;  /* 0x0006fc0001057983 */ /* 0x001f280000300800 */
[----:B------:R-:W4:Y:S04]  /*1f2e0*/  LDL.LU.64 R16, [R1+0x750] ;  /* 0x0007500001107983 */ /* 0x000f280000300a00 */
[----:B-----5:R0:W-:Y:S04]  /*1f2f0*/  @P4 STG.E.U8 desc[UR18][R14.64], R4 ;  /* 0x000000040e004986 */ /* 0x0201e8000c101112 */
[----:B0-----:R-:W5:Y:S01]  /*1f300*/  LDL.LU.64 R14, [R1+0x748] ;  /* 0x00074800010e7983 */ /* 0x001f620000300a00 */
[----:B------:R-:W-:-:S05]  /*1f310*/  VIADD R12, R0, 0x3e ;  /* 0x0000003e000c7836 */ /* 0x000fca0000000000 */
[----:B------:R-:W-:Y:S01]  /*1f320*/  ISETP.LT.AND P3, PT, R12, UR8, !P1 ;  /* 0x000000080c007c0c */ /* 0x000fe2000cf61270 */
[----:B------:R-:W0:Y:S01]  /*1f330*/  LDCU UR8, c[0x0][0x39c] ;  /* 0x00007380ff0877ac */ /* 0x000e220008000800 */
[----:B------:R-:W-:Y:S01]  /*1f340*/  F2FP.SATFINITE.E5M2.F32.PACK_AB_MERGE_C R12, R8, R13, RZ ;  /* 0x0000000d080c723e */ /* 0x000fe200048060ff */
[----:B------:R-:W-:-:S05]  /*1f350*/  VIADD R8, R0, 0x3f ;  /* 0x0000003f00087836 */ /* 0x000fca0000000000 */
[----:B------:R-:W-:Y:S01]  /*1f360*/  ISETP.LT.AND P4, PT, R8, UR4, !P1 ;  /* 0x0000000408007c0c */ /* 0x000fe2000cf81270 */
[----:B------:R-:W0:Y:S01]  /*1f370*/  LDCU UR4, c[0x0][0x39c] ;  /* 0x00007380ff0477ac */ /* 0x000e220008000800 */
[----:B------:R-:W-:Y:S01]  /*1f380*/  VIADD R8, R0, 0x40 ;  /* 0x0000004000087836 */ /* 0x000fe20000000000 */
[----:B------:R-:W-:Y:S01]  /*1f390*/  PRMT R4, R12, 0x9910, RZ ;  /* 0x000099100c047816 */ /* 0x000fe200000000ff */
[----:B------:R0:W-:Y:S03]  /*1f3a0*/  @P6 STG.E.U8 desc[UR18][R20.64], R12 ;  /* 0x0000000c14006986 */ /* 0x0001e6000c101112 */
[----:B-1----:R-:W-:Y:S01]  /*1f3b0*/  ISETP.LT.AND P6, PT, R8, UR6, !P1 ;  /* 0x0000000608007c0c */ /* 0x002fe2000cfc1270 */
[----:B------:R-:W1:Y:S01]  /*1f3c0*/  LDCU UR6, c[0x0][0x39c] ;  /* 0x00007380ff0677ac */ /* 0x000e620008000800 */
[----:B------:R-:W-:Y:S02]  /*1f3d0*/  SHF.R.S32.HI R4, RZ, 0x8, R4 ;  /* 0x00000008ff047819 */ /* 0x000fe40000011404 */
[----:B--2---:R-:W-:Y:S01]  /*1f3e0*/  F2FP.SATFINITE.E5M2.F32.PACK_AB_MERGE_C R8, R6, R9, RZ ;  /* 0x000000090608723e */ /* 0x004fe200048060ff */
[----:B------:R-:W-:Y:S01]  /*1f3f0*/  VIADD R6, R0, 0x41 ;  /* 0x0000004100067836 */ /* 0x000fe20000000000 */
[----:B0-----:R-:W2:Y:S04]  /*1f400*/  LDL.LU.64 R12, [R1+0x740] ;  /* 0x00074000010c7983 */ /* 0x001ea80000300a00 */
[----:B------:R0:W-:Y:S01]  /*1f410*/  @P5 STG.E.U8 desc[UR18][R10.64], R4 ;  /* 0x000000040a005986 */ /* 0x0001e2000c101112 */
[----:B------:R-:W-:Y:S01]  /*1f420*/  ISETP.LT.AND P5, PT, R6, UR8, !P1 ;  /* 0x0000000806007c0c */ /* 0x000fe2000cfa1270 */
[----:B------:R-:W-:Y:S01]  /*1f430*/  VIADD R6, R0, 0x42 ;  /* 0x0000004200067836 */ /* 0x000fe20000000000 */
[----:B------:R-:W1:Y:S01]  /*1f440*/  LDCU UR8, c[0x0][0x39c] ;  /* 0x00007380ff0877ac */ /* 0x000e620008000800 */
[----:B---3--:R3:W-:Y:S03]  /*1f450*/  @P0 STG.E.U8 desc[UR18][R18.64], R8 ;  /* 0x0000000812000986 */ /* 0x0087e6000c101112 */
[----:B------:R-:W-:Y:S01]  /*1f460*/  ISETP.LT.AND P0, PT, R6, UR4, !P1 ;  /* 0x0000000406007c0c */ /* 0x000fe2000cf01270 */
[----:B------:R-:W1:Y:S01]  /*1f470*/  LDCU UR4, c[0x0][0x39c] ;  /* 0x00007380ff0477ac */ /* 0x000e620008000800 */
[----:B0-----:R-:W2:Y:S01]  /*1f480*/  LDL.LU.64 R10, [R1+0x738] ;  /* 0x00073800010a7983 */ /* 0x001ea20000300a00 */
[----:B------:R-:W-:-:S03]  /*1f490*/  PRMT R4, R8, 0x9910, RZ ;  /* 0x0000991008047816 */ /* 0x000fc600000000ff */
[----:B---3--:R-:W3:Y:S01]  /*1f4a0*/  LDL.LU.64 R8, [R1+0x730] ;  /* 0x0007300001087983 */ /* 0x008ee20000300a00 */
[----:B------:R-:W-:-:S03]  /*1f4b0*/  SHF.R.S32.HI R4, RZ, 0x8, R4 ;  /* 0x00000008ff047819 */ /* 0x000fc60000011404 */
[----:B------:R-:W3:Y:S01]  /*1f4c0*/  LDL.LU.64 R18, [R1+0x728] ;  /* 0x0007280001127983 */ /* 0x000ee20000300a00 */
[----:B----4-:R-:W-:-:S03]  /*1f4d0*/  F2FP.SATFINITE.E5M2.F32.PACK_AB_MERGE_C R6, R5, R7, RZ ;  /* 0x000000070506723e */ /* 0x010fc600048060ff */
[----:B------:R0:W-:Y:S02]  /*1f4e0*/  @P2 STG.E.U8 desc[UR18][R16.64], R4 ;  /* 0x0000000410002986 */ /* 0x0001e4000c101112 */
[----:B0-----:R-:W-:Y:S02]  /*1f4f0*/  PRMT R4, R6, 0x9910, RZ ;  /* 0x0000991006047816 */ /* 0x001fe400000000ff */
[----:B------:R-:W4:Y:S04]  /*1f500*/  LDL.LU.64 R16, [R1+0x720] ;  /* 0x0007200001107983 */ /* 0x000f280000300a00 */
[----:B-----5:R0:W-:Y:S02]  /*1f510*/  @P3 STG.E.U8 desc[UR18][R14.64], R6 ;  /* 0x000000060e003986 */ /* 0x0201e4000c101112 */
[----:B0-----:R-:W-:-:S02]  /*1f520*/  F2FP.SATFINITE.E5M2.F32.PACK_AB_MERGE_C R6, R79, R78, RZ ;  /* 0x0000004e4f06723e */ /* 0x001fc400048060ff */
[----:B------:R-:W5:Y:S04]  /*1f530*/  LDL.LU R78, [R1+0xe70] ;  /* 0x000e7000014e7983 */ /* 0x000f680000300800 */
[----:B------:R-:W5:Y:S04]  /*1f540*/  LDL.LU R79, [R1+0xe6c] ;  /* 0x000e6c00014f7983 */ /* 0x000f680000300800 */
[----:B------:R-:W5:Y:S01]  /*1f550*/  LDL.LU.64 R14, [R1+0x718] ;  /* 0x00071800010e7983 */ /* 0x000f620000300a00 */
[----:B------:R-:W-:Y:S01]  /*1f560*/  SHF.R.S32.HI R4, RZ, 0x8, R4 ;  /* 0x00000008ff047819 */ /* 0x000fe20000011404 */
[----:B------:R-:W-:-:S04]  /*1f570*/  VIADD R5, R0, 0x43 ;  /* 0x0000004300057836 */ /* 0x000fc80000000000 */
[----:B--2---:R0:W-:Y:S01]  /*1f580*/  @P4 STG.E.U8 desc[UR18][R12.64], R4 ;  /* 0x000000040c004986 */ /* 0x0041e2000c101112 */
[----:B-1----:R-:W-:Y:S01]  /*1f590*/  ISETP.LT.AND P2, PT, R5, UR6, !P1 ;  /* 0x0000000605007c0c */ /* 0x002fe2000cf41270 */
[----:B------:R-:W-:Y:S01]  /*1f5a0*/  VIADD R5, R0, 0x44 ;  /* 0x0000004400057836 */ /* 0x000fe20000000000 */
[----:B------:R-:W1:Y:S01]  /*1f5b0*/  LDCU UR6, c[0x0][0x39c] ;  /* 0x00007380ff0677ac */ /* 0x000e620008000800 */
[----:B0-----:R-:W-:Y:S01]  /*1f5c0*/  PRMT R4, R6, 0x9910, RZ ;  /* 0x0000991006047816 */ /* 0x001fe200000000ff */
[----:B------:R-:W2:Y:S03]  /*1f5d0*/  LDL.LU.64 R12, [R1+0x710] ;  /* 0x00071000010c7983 */ /* 0x000ea60000300a00 */
[----:B------:R-:W-:Y:S01]  /*1f5e0*/  SHF.R.S32.HI R4, RZ, 0x8, R4 ;  /* 0x00000008ff047819 */ /* 0x000fe20000011404 */
[----:B------:R0:W-:Y:S01]  /*1f5f0*/  @P6 STG.E.U8 desc[UR18][R10.64], R6 ;  /* 0x000000060a006986 */ /* 0x0001e2000c101112 */
[----:B------:R-:W-:Y:S01]  /*1f600*/  ISETP.LT.AND P3, PT, R5, UR8, !P1 ;  /* 0x0000000805007c0c */ /* 0x000fe2000cf61270 */
[----:B------:R-:W1:Y:S02]  /*1f610*/  LDCU UR8, c[0x0][0x39c] ;  /* 0x00007380ff0877ac */ /* 0x000e640008000800 */
[----:B---3--:R3:W-:Y:S01]  /*1f620*/  @P5 STG.E.U8 desc[UR18][R8.64], R4 ;  /* 0x0000000408005986 */ /* 0x0087e2000c101112 */
[----:B0-----:R-:W-:-:S03]  /*1f630*/  F2FP.SATFINITE.E5M2.F32.PACK_AB_MERGE_C R6, R83, R82, RZ ;  /* 0x000000525306723e */ /* 0x001fc600048060ff */
[----:B------:R-:W2:Y:S01]  /*1f640*/  LDL.LU R82, [R1+0xe68] ;  /* 0x000e680001527983 */ /* 0x000ea20000300800 */
[----:B---3--:R-:W-:-:S03]  /*1f650*/  PRMT R4, R6, 0x9910, RZ ;  /* 0x0000991006047816 */ /* 0x008fc600000000ff */
[----:B------:R-:W3:Y:S04]  /*1f660*/  LDL.LU R83, [R1+0xe64] ;  /* 0x000e640001537983 */ /* 0x000ee80000300800 */
[----:B------:R-:W3:Y:S01]  /*1f670*/  LDL.LU.64 R10, [R1+0x708] ;  /* 0x00070800010a7983 */ /* 0x000ee20000300a00 */
[----:B------:R-:W-:-:S03]  /*1f680*/  SHF.R.S32.HI R4, RZ, 0x8, R4 ;  /* 0x00000008ff047819 */ /* 0x000fc60000011404 */
[----:B------:R0:W-:Y:S04]  /*1f690*/  @P0 STG.E.U8 desc[UR18][R18.64], R6 ;  /* 0x0000000612000986 */ /* 0x0001e8000c101112 */
[----:B------:R-:W3:Y:S01]  /*1f6a0*/  LDL.LU.64 R8, [R1+0x700] ;  /* 0x0007000001087983 */ /* 0x000ee20000300a00 */
[----:B0-----:R-:W-:-:S03]  /*1f6b0*/  F2FP.SATFINITE.E5M2.F32.PACK_AB_MERGE_C R6, R87, R86, RZ ;  /* 0x000000565706723e */ /* 0x001fc600048060ff */
[----:B------:R-:W3:Y:S04]  /*1f6c0*/  LDL.LU R86, [R1+0xe60] ;  /* 0x000e600001567983 */ /* 0x000ee80000300800 */
[----:B------:R-:W3:Y:S04]  /*1f6d0*/  LDL.LU R87, [R1+0xe5c] ;  /* 0x000e5c0001577983 */ /* 0x000ee80000300800 */
[----:B----4-:R0:W-:Y:S02]  /*1f6e0*/  @P2 STG.E.U8 desc[UR18][R16.64], R4 ;  /* 0x0000000410002986 */ /* 0x0101e4000c101112 */
[----:B0-----:R-:W-:-:S02]  /*1f6f0*/  PRMT R4, R6, 0x9910, RZ ;  /* 0x0000991006047816 */ /* 0x001fc400000000ff */
[----:B-----5:R0:W-:Y:S02]  /*1f700*/  @P3 STG.E.U8 desc[UR18][R14.64], R6 ;  /* 0x000000060e003986 */ /* 0x0201e4000c101112 */
[----:B0-----:R-:W-:Y:S02]  /*1f710*/  F2FP.SATFINITE.E5M2.F32.PACK_AB_MERGE_C R6, R91, R90, RZ ;  /* 0x0000005a5b06723e */ /* 0x001fe400048060ff */
[----:B------:R-:W4:Y:S04]  /*1f720*/  LDL.LU R90, [R1+0xe58] ;  /* 0x000e5800015a7983 */ /* 0x000f280000300800 */
[----:B------:R-:W4:Y:S01]  /*1f730*/  LDL.LU R91, [R1+0xe54] ;  /* 0x000e5400015b7983 */ /* 0x000f220000300800 */
[----:B------:R-:W-:-:S05]  /*1f740*/  VIADD R5, R0, 0x45 ;  /* 0x0000004500057836 */ /* 0x000fca0000000000 */
[----:B------:R-:W-:Y:S01]  /*1f750*/  ISETP.LT.AND P4, PT, R5, UR4, !P1 ;  /* 0x0000000405007c0c */ /* 0x000fe2000cf81270 */
[----:B------:R-:W0:Y:S01]  /*1f760*/  LDCU UR4, c[0x0][0x39c] ;  /* 0x00007380ff0477ac */ /* 0x000e220008000800 */
[----:B------:R-:W-:-:S05]  /*1f770*/  VIADD R5, R0, 0x46 ;  /* 0x0000004600057836 */ /* 0x000fca0000000000 */
[----:B-1----:R-:W-:Y:S01]  /*1f780*/  ISETP.LT.AND P6, PT, R5, UR6, !P1 ;  /* 0x0000000605007c0c */ /* 0x002fe2000cfc1270 */
[C---:B------:R-:W-:Y:S01]  /*1f790*/  VIADD R5, R0.reuse, 0x47 ;  /* 0x0000004700057836 */ /* 0x040fe20000000000 */
[----:B------:R-:W-:Y:S01]  /*1f7a0*/  SHF.R.S32.HI R4, RZ, 0x8, R4 ;  /* 0x00000008ff047819 */ /* 0x000fe20000011404 */
[----:B------:R-:W1:Y:S03]  /*1f7b0*/  LDCU UR6, c[0x0][0x39c] ;  /* 0x00007380ff0677ac */ /* 0x000e660008000800 */
[----:B------:R-:W-:Y:S01]  /*1f7c0*/  ISETP.LT.AND P5, PT, R5, UR8, !P1 ;  /* 0x0000000805007c0c */ /* 0x000fe2000cfa1270 */
[----:B------:R-:W-:Y:S01]  /*1f7d0*/  VIADD R5, R0, 0x48 ;  /* 0x0000004800057836 */ /* 0x000fe20000000000 */
[----:B--2---:R2:W-:Y:S01]  /*1f7e0*/  @P4 STG.E.U8 desc[UR18][R12.64], R4 ;  /* 0x000000040c004986 */ /* 0x0045e2000c101112 */
[----:B------:R-:W5:Y:S03]  /*1f7f0*/  LDCU UR8, c[0x0][0x39c] ;  /* 0x00007380ff0877ac */ /* 0x000f660008000800 */
[----:B0-----:R-:W-:Y:S01]  /*1f800*/  ISETP.LT.AND P0, PT, R5, UR4, !P1 ;  /* 0x0000000405007c0c */ /* 0x001fe2000cf01270 */
[----:B------:R-:W0:Y:S01]  /*1f810*/  LDCU UR4, c[0x0][0x39c] ;  /* 0x00007380ff0477ac */ /* 0x000e220008000800 */
[----:B---3--:R3:W-:Y:S01]  /*1f820*/  @P6 STG.E.U8 desc[UR18][R10.64], R6 ;  /* 0x000000060a006986 */ /* 0x0087e2000c101112 */
[----:B--2---:R-:W-:-:S02]  /*1f830*/  PRMT R4, R6, 0x9910, RZ ;  /* 0x0000991006047816 */ /* 0x004fc400000000ff */
[----:B---3--:R-:W-:Y:S02]  /*1f840*/  F2FP.SATFINITE.E5M2.F32.PACK_AB_MERGE_C R6, R89, R88, RZ ;  /* 0x000000585906723e */ /* 0x008fe400048060ff */
[----:B------:R-:W2:Y:S01]  /*1f850*/  LDL.LU R88, [R1+0xe50] ;  /* 0x000e500001587983 */ /* 0x000ea20000300800 */
[----:B------:R-:W-:-:S03]  /*1f860*/  SHF.R.S32.HI R4, RZ, 0x8, R4 ;  /* 0x00000008ff047819 */ /* 0x000fc60000011404 */
[----:B------:R-:W2:Y:S04]  /*1f870*/  LDL.LU R89, [R1+0xe4c] ;  /* 0x000e4c0001597983 */ /* 0x000ea80000300800 */
[----:B------:R-:W-:Y:S01]  /*1f880*/  @P5 STG.E.U8 desc[UR18][R8.64], R4 ;  /* 0x0000000408005986 */ /* 0x000fe2000c101112 */
[----:B------:R-:W-:-:S03]  /*1f890*/  VIADD R5, R0, 0x49 ;  /* 0x0000004900057836 */ /* 0x000fc60000000000 */
[----:B----4-:R3:W-:Y:S02]  /*1f8a0*/  @P0 STG.E.U8 desc[UR18][R90.64], R6 ;  /* 0x000000065a000986 */ /* 0x0107e4000c101112 */
[----:B---3--:R-:W-:Y:S02]  /*1f8b0*/  F2FP.SATFINITE.E5M2.F32.PACK_AB_MERGE_C R91, R85, R84, RZ ;  /* 0x00000054555b723e */ /* 0x008fe400048060ff */
[----:B------:R-:W3:Y:S04]  /*1f8c0*/  LDL.LU R84, [R1+0xe48] ;  /* 0x000e480001547983 */ /* 0x000ee80000300800 */
[----:B------:R-:W3:Y:S01]  /*1f8d0*/  LDL.LU R85, [R1+0xe44] ;  /* 0x000e440001557983 */ /* 0x000ee20000300800 */
[----:B-1----:R-:W-:Y:S01]  /*1f8e0*/  ISETP.LT.AND P2, PT, R5, UR6, !P1 ;  /* 0x0000000605007c0c */ /* 0x002fe2000cf41270 */
[----:B------:R-:W1:Y:S01]  /*1f8f0*/  LDCU UR6, c[0x0][0x39c] ;  /* 0x00007380ff0677ac */ /* 0x000e620008000800 */
[----:B------:R-:W-:-:S05]  /*1f900*/  VIADD R5, R0, 0x4a ;  /* 0x0000004a00057836 */ /* 0x000fca0000000000 */
[----:B-----5:R-:W-:Y:S01]  /*1f910*/  ISETP.LT.AND P3, PT, R5, UR8, !P1 ;  /* 0x0000000805007c0c */ /* 0x020fe2000cf61270 */
[----:B------:R-:W4:Y:S01]  /*1f920*/  LDCU UR8, c[0x0][0x39c] ;  /* 0x00007380ff0877ac */ /* 0x000f220008000800 */
[----:B------:R-:W-:-:S05]  /*1f930*/  VIADD R5, R0, 0x4b ;  /* 0x0000004b00057836 */ /* 0x000fca0000000000 */
[----:B0-----:R-:W-:Y:S01]  /*1f940*/  ISETP.LT.AND P4, PT, R5, UR4, !P1 ;  /* 0x0000000405007c0c */ /* 0x001fe2000cf81270 */
[----:B------:R-:W-:Y:S01]  /*1f950*/  VIADD R5, R0, 0x4c ;  /* 0x0000004c00057836 */ /* 0x000fe20000000000 */
[----:B------:R-:W-:Y:S01]  /*1f960*/  PRMT R4, R6, 0x9910, RZ ;  /* 0x0000991006047816 */ /* 0x000fe200000000ff */
[----:B------:R-:W0:Y:S03]  /*1f970*/  LDCU UR4, c[0x0][0x39c] ;  /* 0x00007380ff0477ac */ /* 0x000e260008000800 */
[----:B-1----:R-:W-:Y:S01]  /*1f980*/  ISETP.LT.AND P6, PT, R5, UR6, !P1 ;  /* 0x0000000605007c0c */ /* 0x002fe2000cfc1270 */
[C---:B------:R-:W-:Y:S01]  /*1f990*/  VIADD R5, R0.reuse, 0x4d ;  /* 0x0000004d00057836 */ /* 0x040fe20000000000 */
[----:B------:R-:W-:Y:S01]  /*1f9a0*/  SHF.R.S32.HI R4, RZ, 0x8, R4 ;  /* 0x00000008ff047819 */ /* 0x000fe20000011404 */
[----:B------:R-:W1:Y:S03]  /*1f9b0*/  LDCU UR6, c[0x0][0x39c] ;  /* 0x00007380ff0677ac */ /* 0x000e660008000800 */
[----:B----4-:R-:W-:Y:S01]  /*1f9c0*/  ISETP.LT.AND P5, PT, R5, UR8, !P1 ;  /* 0x0000000805007c0c */ /* 0x010fe2000cfa1270 */
[----:B------:R-:W4:Y:S01]  /*1f9d0*/  LDCU UR8, c[0x0][0x39c] ;  /* 0x00007380ff0877ac */ /* 0x000f220008000800 */
[----:B--2---:R2:W-:Y:S04]  /*1f9e0*/  @P2 STG.E.U8 desc[UR18][R88.64], R4 ;  /* 0x0000000458002986 */ /* 0x0045e8000c101112 */
[----:B------:R5:W-:Y:S01]  /*1f9f0*/  @P3 STG.E.U8 desc[UR18][R86.64], R91 ;  /* 0x0000005b56003986 */ /* 0x000be2000c101112 */
[----:B--2---:R-:W-:Y:S01]  /*1fa00*/  VIADD R88, R0, 0x50 ;  /* 0x0000005000587836 */ /* 0x004fe20000000000 */
[----:B------:R-:W-:-:S02]  /*1fa10*/  PRMT R89, R91, 0x9910, RZ ;  /* 0x000099105b597816 */ /* 0x000fc400000000ff */
[----:B-----5:R-:W-:Y:S02]  /*1fa20*/  F2FP.SATFINITE.E5M2.F32.PACK_AB_MERGE_C R87, R81, R80, RZ ;  /* 0x000000505157723e */ /* 0x020fe400048060ff */
[----:B------:R-:W2:Y:S01]  /*1fa30*/  LDL.LU R80, [R1+0xe40] ;  /* 0x000e400001507983 */ /* 0x000ea20000300800 */
[----:B----4-:R-:W-:Y:S01]  /*1fa40*/  ISETP.LT.AND P3, PT, R88, UR8, !P1 ;  /* 0x0000000858007c0c */ /* 0x010fe2000cf61270 */
[C---:B------:R-:W-:Y:S02]  /*1fa50*/  VIADD R5, R0.reuse, 0x4e ;  /* 0x0000004e00057836 */ /* 0x040fe40000000000 */
[----:B------:R-:W2:Y:S01]  /*1fa60*/  LDL.LU R81, [R1+0xe3c] ;  /* 0x000e3c0001517983 */ /* 0x000ea20000300800 */
[----:B------:R-:W-:Y:S01]  /*1fa70*/  SHF.R.S32.HI R88, RZ, 0x8, R89 ;  /* 0x00000008ff587819 */ /* 0x000fe20000011459 */
[----:B------:R-:W-:Y:S01]  /*1fa80*/  VIADD R90, R0, 0x4f ;  /* 0x0000004f005a7836 */ /* 0x000fe20000000000 */
[----:B------:R-:W4:Y:S03]  /*1fa90*/  LDCU UR8, c[0x0][0x39c] ;  /* 0x00007380ff0877ac */ /* 0x000f260008000800 */
[----:B---3--:R-:W-:Y:S04]  /*1faa0*/  @P4 STG.E.U8 desc[UR18][R84.64], R88 ;  /* 0x0000005854004986 */ /* 0x008fe8000c101112 */
[----:B------:R3:W-:Y:S02]  /*1fab0*/  @P6 STG.E.U8 desc[UR18][R82.64], R87 ;  /* 0x0000005752006986 */ /* 0x0007e4000c101112 */
[----:B---3--:R-:W-:-:S02]  /*1fac0*/  F2FP.SATFINITE.E5M2.F32.PACK_AB_MERGE_C R83, R77, R76, RZ ;  /* 0x0000004c4d53723e */ /* 0x008fc400048060ff */
[----:B------:R-:W3:Y:S04]  /*1fad0*/  LDL.LU R76, [R1+0xe38] ;  /* 0x000e3800014c7983 */ /* 0x000ee80000300800 */
[----:B------:R-:W3:Y:S01]  /*1fae0*/  LDL.LU R77, [R1+0xe34] ;  /* 0x000e3400014d7983 */ /* 0x000ee20000300800 */
[----:B0-----:R-:W-:Y:S01]  /*1faf0*/  ISETP.LT.AND P0, PT, R5, UR4, !P1 ;  /* 0x0000000405007c0c */ /* 0x001fe2000cf01270 */
[----:B------:R-:W0:Y:S01]  /*1fb00*/  LDCU UR4, c[0x0][0x39c] ;  /* 0x00007380ff0477ac */ /* 0x000e220008000800 */
[----:B-1----:R-:W-:Y:S01]  /*1fb10*/  ISETP.LT.AND P2, PT, R90, UR6, !P1 ;  /* 0x000000065a007c0c */ /* 0x002fe2000cf41270 */
[----:B------:R-:W1:Y:S01]  /*1fb20*/  LDCU UR6, c[0x0][0x39c] ;  /* 0x00007380ff0677ac */ /* 0x000e620008000800 */
[C---:B------:R-:W-:Y:S02]  /*1fb30*/  VIADD R86, R0.reuse, 0x51 ;  /* 0x0000005100567836 */ /* 0x040fe40000000000 */
[----:B------:R-:W-:Y:S01]  /*1fb40*/  VIADD R84, R0, 0x52 ;  /* 0x0000005200547836 */ /* 0x000fe20000000000 */
[----:B------:R-:W-:-:S02]  /*1fb50*/  PRMT R85, R87, 0x9910, RZ ;  /* 0x0000991057557816 */ /* 0x000fc400000000ff */
[----:B0-----:R-:W-:Y:S01]  /*1fb60*/  ISETP.LT.AND P4, PT, R86, UR4, !P1 ;  /* 0x0000000456007c0c */ /* 0x001fe2000cf81270 */
[----:B------:R-:W0:Y:S01]  /*1fb70*/  LDCU UR4, c[0x0][0x39c] ;  /* 0x00007380ff0477ac */ /* 0x000e220008000800 */
[----:B-1----:R-:W-:Y:S01]  /*1fb80*/  ISETP.LT.AND P6, PT, R84, UR6, !P1 ;  /* 0x0000000654007c0c */ /* 0x002fe2000cfc1270 */
[----:B------:R-:W1:Y:S01]  /*1fb90*/  LDCU UR6, c[0x0][0x39c] ;  /* 0x00007380ff0677ac */ /* 0x000e620008000800 */
[----:B------:R-:W-:-:S05]  /*1fba0*/  SHF.R.S32.HI R84, RZ, 0x8, R85 ;  /* 0x00000008ff547819 */ /* 0x000fca0000011455 */
[----:B--2---:R2:W-:Y:S04]  /*1fbb0*/  @P5 STG.E.U8 desc[UR18][R80.64], R84 ;  /* 0x0000005450005986 */ /* 0x0045e8000c101112 */
[----:B------:R5:W-:Y:S01]  /*1fbc0*/  @P0 STG.E.U8 desc[UR18][R78.64], R83 ;  /* 0x000000534e000986 */ /* 0x000be2000c101112 */
[----:B--2---:R-:W-:Y:S01]  /*1fbd0*/  VIADD R80, R0, 0x54 ;  /* 0x0000005400507836 */ /* 0x004fe20000000000 */
[----:B------:R-:W-:Y:S02]  /*1fbe0*/  PRMT R81, R83, 0x9910, RZ ;  /* 0x0000991053517816 */ /* 0x000fe400000000ff */
[----:B-----5:R-:W-:Y:S02]  /*1fbf0*/  F2FP.SATFINITE.E5M2.F32.PACK_AB_MERGE_C R79, R75, R74, RZ ;  /* 0x0000004a4b4f723e */ /* 0x020fe400048060ff */
[----:B------:R-:W2:Y:S01]  /*1fc00*/  LDL.LU R74, [R1+0xe30] ;  /* 0x000e3000014a7983 */ /* 0x000ea20000300800 */
[----:B0-----:R-:W-:Y:S01]  /*1fc10*/  ISETP.LT.AND P0, PT, R80, UR4, !P1 ;  /* 0x0000000450007c0c */ /* 0x001fe2000cf01270 */
[----:B------:R-:W-:-:S02]  /*1fc20*/  VIADD R78, R0, 0x55 ;  /* 0x00000055004e7836 */ /* 0x000fc40000000000 */
[----:B------:R-:W2:Y:S01]  /*1fc30*/  LDL.LU R75, [R1+0xe2c] ;  /* 0x000e2c00014b7983 */ /* 0x000ea20000300800 */
[----:B------:R-:W-:Y:S01]  /*1fc40*/  SHF.R.S32.HI R80, RZ, 0x8, R81 ;  /* 0x00000008ff507819 */ /* 0x000fe20000011451 */
[----:B------:R-:W0:Y:S04]  /*1fc50*/  LDCU UR4, c[0x0][0x39c] ;  /* 0x00007380ff0477ac */ /* 0x000e280008000800 */
[----:B---3--:R3:W-:Y:S02]  /*1fc60*/  @P2 STG.E.U8 desc[UR18][R76.64], R80 ;  /* 0x000000504c002986 */ /* 0x0087e4000c101112 */
[----:B---3--:R-:W-:Y:S02]  /*1fc70*/  F2FP.SATFINITE.E5M2.F32.PACK_AB_MERGE_C R77, R71, R70, RZ ;  /* 0x00000046474d723e */ /* 0x008fe400048060ff */
[----:B------:R-:W3:Y:S04]  /*1fc80*/  LDL.LU R70, [R1+0xe28] ;  /* 0x000e280001467983 */ /* 0x000ee80000300800 */
[----:B------:R-:W3:Y:S01]  /*1fc90*/  LDL.LU R71, [R1+0xe24] ;  /* 0x000e240001477983 */ /* 0x000ee20000300800 */
[----:B------:R-:W-:-:S02]  /*1fca0*/  PRMT R76, R79, 0x9910, RZ ;  /* 0x000099104f4c7816 */ /* 0x000fc400000000ff */
[----:B-1----:R-:W-:Y:S01]  /*1fcb0*/  ISETP.LT.AND P2, PT, R78, UR6, !P1 ;  /* 0x000000064e007c0c */ /* 0x002fe2000cf41270 */
[----:B------:R-:W-:Y:S01]  /*1fcc0*/  VIADD R82, R0, 0x53 ;  /* 0x0000005300527836 */ /* 0x000fe20000000000 */
[----:B------:R-:W1:Y:S01]  /*1fcd0*/  LDCU UR6, c[0x0][0x39c] ;  /* 0x00007380ff0677ac */ /* 0x000e620008000800 */
[----:B------:R-:W-:Y:S01]  /*1fce0*/  IMAD.MOV.U32 R78, RZ, RZ, R76 ;  /* 0x000000ffff4e7224 */ /* 0x000fe200078e004c */
[----:B--2---:R2:W-:Y:S04]  /*1fcf0*/  @P3 STG.E.U8 desc[UR18][R74.64], R79 ;  /* 0x0000004f4a003986 */ /* 0x0045e8000c101112 */
[----:B--2---:R-:W-:-:S05]  /*1fd00*/  SHF.R.S32.HI R75, RZ, 0x8, R78 ;  /* 0x00000008ff4b7819 */ /* 0x004fca000001144e */
[----:B------:R2:W-:Y:S02]  /*1fd10*/  @P4 STG.E.U8 desc[UR18][R72.64], R75 ;  /* 0x0000004b48004986 */ /* 0x0005e4000c101112 */
[----:B--2---:R-:W-:Y:S02]  /*1fd20*/  VIADD R72, R0, 0x58 ;  /* 0x0000005800487836 */ /* 0x004fe40000000000 */
[----:B---3--:R2:W-:Y:S03]  /*1fd30*/  @P6 STG.E.U8 desc[UR18][R70.64], R77 ;  /* 0x0000004d46006986 */ /* 0x0085e6000c101112 */
[----:B0-----:R-:W-:Y:S02]  /*1fd40*/  ISETP.LT.AND P6, PT, R72, UR4, !P1 ;  /* 0x0000000448007c0c */ /* 0x001fe4000cfc1270 */
[----:B----4-:R-:W-:Y:S01]  /*1fd50*/  ISETP.LT.AND P5, PT, R82, UR8, !P1 ;  /* 0x0000000852007c0c */ /* 0x010fe2000cfa1270 */
[----:B------:R-:W0:Y:S01]  /*1fd60*/  LDCU UR8, c[0x0][0x39c] ;  /* 0x00007380ff0877ac */ /* 0x000e220008000800 */
[----:B------:R-:W-:-:S02]  /*1fd70*/  F2FP.SATFINITE.E5M2.F32.PACK_AB_MERGE_C R72, R2, R93, RZ ;  /* 0x0000005d0248723e */ /* 0x000fc400048060ff */
[----:B------:R-:W3:Y:S01]  /*1fd80*/  LDL.LU R93, [R1+0xe20] ;  /* 0x000e2000015d7983 */ /* 0x000ee20000300800 */
[----:B------:R-:W-:Y:S01]  /*1fd90*/  VIADD R76, R0, 0x56 ;  /* 0x00000056004c7836 */ /* 0x000fe20000000000 */
[----:B------:R-:W4:Y:S02]  /*1fda0*/  LDCU UR4, c[0x0][0x39c] ;  /* 0x00007380ff0477ac */ /* 0x000f240008000800 */
[----:B------:R-:W5:Y:S01]  /*1fdb0*/  LDL.LU R2, [R1+0xe1c] ;  /* 0x000e1c0001027983 */ /* 0x000f620000300800 */
[----:B--2---:R-:W-:-:S03]  /*1fdc0*/  VIADD R71, R3, UR5 ;  /* 0x0000000503477c36 */ /* 0x004fc60008000000 */
[----:B------:R-:W2:Y:S04]  /*1fdd0*/  LDL.LU R3, [R1+0xe18] ;  /* 0x000e180001037983 */ /* 0x000ea80000300800 */
[----:B------:R-:W4:Y:S04]  /*1fde0*/  LDL.LU R40, [R1+0x558] ;  /* 0x0005580001287983 */ /* 0x000f280000300800 */
        /* <DEDUP_REMOVED lines=10> */
[----:B------:R-:W4:Y:S01]  /*1fe90*/  LDL.LU R31, [R1+0x584] ;  /* 0x00058400011f7983 */ /* 0x000f220000300800 */
[----:B0-----:R-:W-:Y:S01]  /*1fea0*/  ISETP.LT.AND P3, PT, R76, UR8, !P1 ;  /* 0x000000084c007c0c */ /* 0x001fe2000cf61270 */
[----:B------:R-:W0:Y:S01]  /*1feb0*/  LDCU UR8, c[0x0][0x39c] ;  /* 0x00007380ff0877ac */ /* 0x000e220008000800 */
[----:B------:R-:W-:Y:S01]  /*1fec0*/  PRMT R76, R77, 0x9910, RZ ;  /* 0x000099104d4c7816 */ /* 0x000fe200000000ff */
[----:B------:R-:W-:Y:S01]  /*1fed0*/  VIADD R74, R0, 0x57 ;  /* 0x00000057004a7836 */ /* 0x000fe20000000000 */
[----:B------:R-:W4:Y:S03]  /*1fee0*/  LDL.LU R28, [R1+0x590] ;  /* 0x00059000011c7983 */ /* 0x000f260000300800 */
[----:B------:R-:W-:Y:S01]  /*1fef0*/  IMAD.MOV.U32 R73, RZ, RZ, R76 ;  /* 0x000000ffff497224 */ /* 0x000fe200078e004c */
[----:B------:R-:W-:Y:S01]  /*1ff00*/  ISETP.LT.AND P4, PT, R74, UR9, !P1 ;  /* 0x000000094a007c0c */ /* 0x000fe2000cf81270 */
[----:B------:R-:W4:Y:S01]  /*1ff10*/  LDL.LU R29, [R1+0x594] ;  /* 0x00059400011d7983 */ /* 0x000f220000300800 */
[----:B------:R-:W0:Y:S02]  /*1ff20*/  LDCU UR9, c[0x0][0x39c] ;  /* 0x00007380ff0977ac */ /* 0x000e240008000800 */
[----:B------:R-:W-:Y:S01]  /*1ff30*/  SHF.R.S32.HI R70, RZ, 0x8, R73 ;  /* 0x00000008ff467819 */ /* 0x000fe20000011449 */
[----:B------:R-:W4:Y:S01]  /*1ff40*/  LDL.LU R26, [R1+0x598] ;  /* 0x00059800011a7983 */ /* 0x000f220000300800 */
[----:B------:R-:W-:-:S03]  /*1ff50*/  PRMT R73, R72, 0x9910, RZ ;  /* 0x0000991048497816 */ /* 0x000fc600000000ff */
[----:B------:R0:W-:Y:S04]  /*1ff60*/  @P5 STG.E.U8 desc[UR18][R68.64], R70 ;  /* 0x0000004644005986 */ /* 0x0001e8000c101112 */
[----:B------:R-:W4:Y:S04]  /*1ff70*/  LDL.LU R27, [R1+0x59c] ;  /* 0x00059c00011b7983 */ /* 0x000f280000300800 */
[----:B------:R-:W4:Y:S01]  /*1ff80*/  LDL.LU R24, [R1+0x5a0] ;  /* 0x0005a00001187983 */ /* 0x000f220000300800 */
[----:B0-----:R-:W-:-:S03]  /*1ff90*/  VIADD R70, R0, 0x59 ;  /* 0x0000005900467836 */ /* 0x001fc60000000000 */
        /* <DEDUP_REMOVED lines=21> */
[----:B---3--:R0:W-:Y:S01]  /*200f0*/  @P0 STG.E.U8 desc[UR18][R92.64], R72 ;  /* 0x000000485c000986 */ /* 0x0081e2000c101112 */
[----:B------:R-:W-:-:S02]  /*20100*/  ISETP.LT.AND P0, PT, R70, UR8, !P1 ;  /* 0x0000000846007c0c */ /* 0x000fc4000cf01270 */
[CC--:B--2---:R-:W-:Y:S02]  /*20110*/  IADD3 R68, P5, PT, R71.reuse, R3.reuse, RZ ;  /* 0x0000000347447210 */ /* 0x0c4fe40007fbe0ff */
[----:B0-----:R-:W-:Y:S01]  /*20120*/  SHF.R.S32.HI R72, RZ, 0x8, R73 ;  /* 0x00000008ff487819 */ /* 0x001fe20000011449 */
[----:B------:R-:W-:Y:S01]  /*20130*/  VIADD R70, R0, 0x5a ;  /* 0x0000005a00467836 */ /* 0x000fe20000000000 */
[C---:B-----5:R-:W-:Y:S01]  /*20140*/  LEA.HI.X.SX32 R69, R71.reuse, R2, 0x1, P5 ;  /* 0x0000000247457211 */ /* 0x060fe200028f0eff */
[----:B------:R-:W-:Y:S01]  /*20150*/  VIADD R71, R71, UR5 ;  /* 0x0000000547477c36 */ /* 0x000fe20008000000 */
[----:B------:R-:W0:Y:S03]  /*20160*/  LDCU UR8, c[0x0][0x39c] ;  /* 0x00007380ff0877ac */ /* 0x000e260008000800 */
[----:B------:R2:W-:Y:S01]  /*20170*/  @P2 STG.E.U8 desc[UR18][R68.64], R72 ;  /* 0x0000004844002986 */ /* 0x0005e2000c101112 */
[----:B-1----:R-:W-:Y:S01]  /*20180*/  ISETP.LT.AND P5, PT, R70, UR6, !P1 ;  /* 0x0000000646007c0c */ /* 0x002fe2000cfa1270 */
[----:B------:R-:W-:Y:S01]  /*20190*/  VIADD R70, R0, 0x5b ;  /* 0x0000005b00467836 */ /* 0x000fe20000000000 */
[----:B------:R-:W1:Y:S01]  /*201a0*/  LDCU UR6, c[0x0][0x39c] ;  /* 0x00007380ff0677ac */ /* 0x000e620008000800 */
[----:B--2---:R-:W-:-:S02]  /*201b0*/  IADD3 R68, P2, PT, R71, R3, RZ ;  /* 0x0000000347447210 */ /* 0x004fc40007f5e0ff */
[----:B----4-:R-:W-:Y:S02]  /*201c0*/  F2FP.SATFINITE.E5M2.F32.PACK_AB_MERGE_C R72, R41, R40, RZ ;  /* 0x000000282948723e */ /* 0x010fe400048060ff */
[C---:B------:R-:W-:Y:S01]  /*201d0*/  LEA.HI.X.SX32 R69, R71.reuse, R2, 0x1, P2 ;  /* 0x0000000247457211 */ /* 0x040fe200010f0eff */
[----:B------:R-:W-:Y:S01]  /*201e0*/  VIADD R71, R71, UR5 ;  /* 0x0000000547477c36 */ /* 0x000fe20008000000 */
[----:B------:R-:W-:Y:S01]  /*201f0*/  ISETP.LT.AND P2, PT, R70, UR4, !P1 ;  /* 0x0000000446007c0c */ /* 0x000fe2000cf41270 */
[----:B------:R-:W2:Y:S01]  /*20200*/  LDCU UR4, c[0x0][0x39c] ;  /* 0x00007380ff0477ac */ /* 0x000ea20008000800 */
[----:B------:R-:W-:Y:S01]  /*20210*/  PRMT R75, R72, 0x9910, RZ ;  /* 0x00009910484b7816 */ /* 0x000fe200000000ff */
[----:B------:R3:W-:Y:S01]  /*20220*/  @P3 STG.E.U8 desc[UR18][R68.64], R72 ;  /* 0x0000004844003986 */ /* 0x0007e2000c101112 */
[----:B------:R-:W-:Y:S02]  /*20230*/  IADD3 R70, P3, PT, R71, R3, RZ ;  /* 0x0000000347467210 */ /* 0x000fe40007f7e0ff */
[----:B------:R-:W-:-:S02]  /*20240*/  SHF.R.S32.HI R75, RZ, 0x8, R75 ;  /* 0x00000008ff4b7819 */ /* 0x000fc4000001144b */
[----:B------:R-:W-:Y:S01]  /*20250*/  F2FP.SATFINITE.E5M2.F32.PACK_AB_MERGE_C R74, R39, R38, RZ ;  /* 0x00000026274a723e */ /* 0x000fe200048060ff */
[C---:B---3--:R-:W-:Y:S01]  /*20260*/  VIADD R72, R71.reuse, UR5 ;  /* 0x0000000547487c36 */ /* 0x048fe20008000000 */
[----:B------:R-:W-:-:S04]  /*20270*/  LEA.HI.X.SX32 R71, R71, R2, 0x1, P3 ;  /* 0x0000000247477211 */ /* 0x000fc800018f0eff */
[----:B------:R-:W-:Y:S01]  /*20280*/  IADD3 R68, P3, PT, R72, R3, RZ ;  /* 0x0000000348447210 */ /* 0x000fe20007f7e0ff */
[----:B------:R3:W-:Y:S01]  /*20290*/  @P4 STG.E.U8 desc[UR18][R70.64], R75 ;  /* 0x0000004b46004986 */ /* 0x0007e2000c101112 */
[----:B------:R-:W-:Y:S02]  /*202a0*/  VIADD R73, R0, 0x5c ;  /* 0x0000005c00497836 */ /* 0x000fe40000000000 */
[----:B------:R-:W-:Y:S02]  /*202b0*/  LEA.HI.X.SX32 R69, R72, R2, 0x1, P3 ;  /* 0x0000000248457211 */ /* 0x000fe400018f0eff */
[----:B---3--:R-:W-:Y:S01]  /*202c0*/  PRMT R70, R74, 0x9910, RZ ;  /* 0x000099104a467816 */ /* 0x008fe200000000ff */
[----:B------:R-:W-:Y:S02]  /*202d0*/  VIADD R71, R72, UR5 ;  /* 0x0000000548477c36 */ /* 0x000fe40008000000 */
[----:B------:R3:W-:Y:S01]  /*202e0*/  @P6 STG.E.U8 desc[UR18][R68.64], R74 ;  /* 0x0000004a44006986 */ /* 0x0007e2000c101112 */
[----:B-1----:R-:W-:Y:S01]  /*202f0*/  ISETP.LT.AND P3, PT, R73, UR6, !P1 ;  /* 0x0000000649007c0c */ /* 0x002fe2000cf61270 */
[----:B------:R-:W1:Y:S01]  /*20300*/  LDCU UR6, c[0x0][0x39c] ;  /* 0x00007380ff0677ac */ /* 0x000e620008000800 */
[----:B------:R-:W-:-:S02]  /*20310*/  IMAD.MOV.U32 R72, RZ, RZ, R70 ;  /* 0x000000ffff487224 */ /* 0x000fc400078e0046 */
[----:B------:R-:W-:-:S03]  /*20320*/  VIADD R70, R0, 0x5d ;  /* 0x0000005d00467836 */ /* 0x000fc60000000000 */
[----:B------:R-:W-:Y:S02]  /*20330*/  SHF.R.S32.HI R72, RZ, 0x8, R72 ;  /* 0x00000008ff487819 */ /* 0x000fe40000011448 */
[----:B---3--:R-:W-:-:S04]  /*20340*/  IADD3 R68, P4, PT, R71, R3, RZ ;  /* 0x0000000347447210 */ /* 0x008fc80007f9e0ff */
[C---:B------:R-:W-:Y:S01]  /*20350*/  LEA.HI.X.SX32 R69, R71.reuse, R2, 0x1, P4 ;  /* 0x0000000247457211 */ /* 0x040fe200020f0eff */
[----:B------:R-:W-:Y:S01]  /*20360*/  VIADD R71, R71, UR5 ;  /* 0x0000000547477c36 */ /* 0x000fe20008000000 */
[----:B--2---:R-:W-:Y:S01]  /*20370*/  ISETP.LT.AND P4, PT, R70, UR4, !P1 ;  /* 0x0000000446007c0c */ /* 0x004fe2000cf81270 */
[----:B------:R-:W2:Y:S02]  /*20380*/  LDCU UR4, c[0x0][0x39c] ;  /* 0x00007380ff0477ac */ /* 0x000ea40008000800 */
[----:B------:R3:W-:Y:S01]  /*20390*/  @P0 STG.E.U8 desc[UR18][R68.64], R72 ;  /* 0x0000004844000986 */ /* 0x0007e2000c101112 */
[----:B------:R-:W-:Y:S02]  /*203a0*/  IADD3 R70, P0, PT, R71, R3, RZ ;  /* 0x0000000347467210 */ /* 0x000fe40007f1e0ff */
[----:B------:R-:W-:Y:S01]  /*203b0*/  F2FP.SATFINITE.E5M2.F32.PACK_AB_MERGE_C R73, R37, R36, RZ ;  /* 0x000000242549723e */ /* 0x000fe200048060ff */
[C---:B---3--:R-:W-:Y:S02]  /*203c0*/  VIADD R68, R0.reuse, 0x5e ;  /* 0x0000005e00447836 */ /* 0x048fe40000000000 */
[C---:B------:R-:W-:Y:S01]  /*203d0*/  VIADD R72, R71.reuse, UR5 ;  /* 0x0000000547487c36 */ /* 0x040fe20008000000 */
[----:B------:R-:W-:Y:S01]  /*203e0*/  LEA.HI.X.SX32 R71, R71, R2, 0x1, P0 ;  /* 0x0000000247477211 */ /* 0x000fe200000f0eff */
[----:B------:R-:W-:Y:S01]  /*203f0*/  VIADD R69, R0, 0x5f ;  /* 0x0000005f00457836 */ /* 0x000fe20000000000 */
[----:B0-----:R-:W-:Y:S01]  /*20400*/  ISETP.LT.AND P0, PT, R68, UR8, !P1 ;  /* 0x0000000844007c0c */ /* 0x001fe2000cf01270 */
[----:B------:R-:W0:Y:S01]  /*20410*/  LDCU UR8, c[0x0][0x39c] ;  /* 0x00007380ff0877ac */ /* 0x000e220008000800 */
[----:B------:R-:W-:-:S02]  /*20420*/  PRMT R74, R73, 0x9910, RZ ;  /* 0x00009910494a7816 */ /* 0x000fc400000000ff */
[CC--:B------:R-:W-:Y:S01]  /*20430*/  IADD3 R68, P6, PT, R72.reuse, R3.reuse, RZ ;  /* 0x0000000348447210 */ /* 0x0c0fe20007fde0ff */
[----:B------:R3:W-:Y:S01]  /*20440*/  @P5 STG.E.U8 desc[UR18][R70.64], R73 ;  /* 0x0000004946005986 */ /* 0x0007e2000c101112 */
[----:B-1----:R-:W-:Y:S01]  /*20450*/  ISETP.LT.AND P5, PT, R69, UR6, !P1 ;  /* 0x0000000645007c0c */ /* 0x002fe2000cfa1270 */
[----:B------:R-:W1:Y:S01]  /*20460*/  LDCU UR6, c[0x0][0x39c] ;  /* 0x00007380ff0677ac */ /* 0x000e620008000800 */
[C---:B------:R-:W-:Y:S02]  /*20470*/  LEA.HI.X.SX32 R69, R72.reuse, R2, 0x1, P6 ;  /* 0x0000000248457211 */ /* 0x040fe400030f0eff */
[----:B---3--:R-:W-:Y:S01]  /*20480*/  SHF.R.S32.HI R73, RZ, 0x8, R74 ;  /* 0x00000008ff497819 */ /* 0x008fe2000001144a */
[----:B------:R-:W-:Y:S02]  /*20490*/  VIADD R71, R72, UR5 ;  /* 0x0000000548477c36 */ /* 0x000fe40008000000 */
[----:B------:R-:W-:Y:S02]  /*204a0*/  VIADD R70, R0, 0x60 ;  /* 0x0000006000467836 */ /* 0x000fe40000000000 */
[----:B------:R3:W-:Y:S03]  /*204b0*/  @P2 STG.E.U8 desc[UR18][R68.64], R73 ;  /* 0x0000004944002986 */ /* 0x0007e6000c101112 */
[----:B--2---:R-:W-:Y:S01]  /*204c0*/  ISETP.LT.AND P2, PT, R70, UR4, !P1 ;  /* 0x0000000446007c0c */ /* 0x004fe2000cf41270 */
[----:B------:R-:W-:Y:S01]  /*204d0*/  VIADD R72, R0, 0x61 ;  /* 0x0000006100487836 */ /* 0x000fe20000000000 */
[----:B------:R-:W-:Y:S01]  /*204e0*/  F2FP.SATFINITE.E5M2.F32.PACK_AB_MERGE_C R70, R35, R34, RZ ;  /* 0x000000222346723e */ /* 0x000fe200048060ff */
[----:B------:R-:W2:Y:S01]  /*204f0*/  LDCU UR4, c[0x0][0x39c] ;  /* 0x00007380ff0477ac */ /* 0x000ea20008000800 */
[----:B---3--:R-:W-:-:S04]  /*20500*/  IADD3 R68, P6, PT, R71, R3, RZ ;  /* 0x0000000347447210 */ /* 0x008fc80007fde0ff */
[C---:B------:R-:W-:Y:S01]  /*20510*/  LEA.HI.X.SX32 R69, R71.reuse, R2, 0x1, P6 ;  /* 0x0000000247457211 */ /* 0x040fe200030f0eff */
[----:B------:R-:W-:Y:S01]  /*20520*/  VIADD R71, R71, UR5 ;  /* 0x0000000547477c36 */ /* 0x000fe20008000000 */
[----:B------:R-:W-:-:S03]  /*20530*/  PRMT R74, R70, 0x9910, RZ ;  /* 0x00009910464a7816 */ /* 0x000fc600000000ff */
[----:B------:R3:W-:Y:S01]  /*20540*/  @P3 STG.E.U8 desc[UR18][R68.64], R70 ;  /* 0x0000004644003986 */ /* 0x0007e2000c101112 */
[----:B0-----:R-:W-:Y:S01]  /*20550*/  ISETP.LT.AND P3, PT, R72, UR8, !P1 ;  /* 0x0000000848007c0c */ /* 0x001fe2000cf61270 */
[C---:B------:R-:W-:Y:S01]  /*20560*/  VIADD R72, R71.reuse, UR5 ;  /* 0x0000000547487c36 */ /* 0x040fe20008000000 */
[----:B------:R-:W-:Y:S01]  /*20570*/  SHF.R.S32.HI R74, RZ, 0x8, R74 ;  /* 0x00000008ff4a7819 */ /* 0x000fe2000001144a */
[----:B------:R-:W-:Y:S01]  /*20580*/  VIADD R73, R0, 0x63 ;  /* 0x0000006300497836 */ /* 0x000fe20000000000 */
[----:B------:R-:W0:Y:S01]  /*20590*/  LDCU UR8, c[0x0][0x39c] ;  /* 0x00007380ff0877ac */ /* 0x000e220008000800 */
[----:B---3--:R-:W-:-:S04]  /*205a0*/  IADD3 R70, P6, PT, R71, R3, RZ ;  /* 0x0000000347467210 */ /* 0x008fc80007fde0ff */
[----:B------:R-:W-:-:S05]  /*205b0*/  LEA.HI.X.SX32 R71, R71, R2, 0x1, P6 ;  /* 0x0000000247477211 */ /* 0x000fca00030f0eff */
[----:B------:R3:W-:Y:S02]  /*205c0*/  @P4 STG.E.U8 desc[UR18][R70.64], R74 ;  /* 0x0000004a46004986 */ /* 0x0007e4000c101112 */
[----:B---3--:R-:W-:Y:S02]  /*205d0*/  F2FP.SATFINITE.E5M2.F32.PACK_AB_MERGE_C R74, R31, R30, RZ ;  /* 0x0000001e1f4a723e */ /* 0x008fe400048060ff */
[----:B------:R-:W3:Y:S04]  /*205e0*/  LDL.LU R30, [R1+0x588] ;  /* 0x00058800011e7983 */ /* 0x000ee80000300800 */
[----:B------:R-:W3:Y:S01]  /*205f0*/  LDL.LU R31, [R1+0x58c] ;  /* 0x00058c00011f7983 */ /* 0x000ee20000300800 */
[----:B------:R-:W-:Y:S01]  /*20600*/  VIADD R69, R0, 0x62 ;  /* 0x0000006200457836 */ /* 0x000fe20000000000 */
[----:B------:R-:W-:-:S02]  /*20610*/  IADD3 R68, P6, PT, R72, R3, RZ ;  /* 0x0000000348447210 */ /* 0x000fc40007fde0ff */
[----:B------:R-:W-:Y:S01]  /*20620*/  F2FP.SATFINITE.E5M2.F32.PACK_AB_MERGE_C R70, R33, R32, RZ ;  /* 0x000000202146723e */ /* 0x000fe200048060ff */
[C---:B------:R-:W-:Y:S01]  /*20630*/  VIADD R71, R72.reuse, UR5 ;  /* 0x0000000548477c36 */ /* 0x040fe20008000000 */
[----:B-1----:R-:W-:Y:S01]  /*20640*/  ISETP.LT.AND P4, PT, R69, UR6, !P1 ;  /* 0x0000000645007c0c */ /* 0x002fe2000cf81270 */
[----:B------:R-:W1:Y:S01]  /*20650*/  LDCU UR6, c[0x0][0x39c] ;  /* 0x00007380ff0677ac */ /* 0x000e620008000800 */
[----:B------:R-:W-:Y:S02]  /*20660*/  LEA.HI.X.SX32 R69, R72, R2, 0x1, P6 ;  /* 0x0000000248457211 */ /* 0x000fe400030f0eff */
[----:B--2---:R-:W-:Y:S01]  /*20670*/  ISETP.LT.AND P6, PT, R73, UR4, !P1 ;  /* 0x0000000449007c0c */ /* 0x004fe2000cfc1270 */
[----:B------:R-:W2:Y:S01]  /*20680*/  LDCU UR4, c[0x0][0x39c] ;  /* 0x00007380ff0477ac */ /* 0x000ea20008000800 */
[----:B------:R-:W-:Y:S01]  /*20690*/  PRMT R72, R70, 0x9910, RZ ;  /* 0x0000991046487816 */ /* 0x000fe200000000ff */
[----:B------:R4:W-:Y:S01]  /*206a0*/  @P0 STG.E.U8 desc[UR18][R68.64], R70 ;  /* 0x0000004644000986 */ /* 0x0009e2000c101112 */
[----:B------:R-:W-:-:S03]  /*206b0*/  VIADD R73, R0, 0x64 ;  /* 0x0000006400497836 */ /* 0x000fc60000000000 */
[----:B----4-:R-:W-:Y:S01]  /*206c0*/  IMAD.MOV.U32 R69, RZ, RZ, R72 ;  /* 0x000000ffff457224 */ /* 0x010fe200078e0048 */
[C---:B------:R-:W-:Y:S01]  /*206d0*/  IADD3 R70, P0, PT, R71.reuse, R3, RZ ;  /* 0x0000000347467210 */ /* 0x040fe20007f1e0ff */
[----:B------:R-:W-:-:S03]  /*206e0*/  VIADD R72, R71, UR5 ;  /* 0x0000000547487c36 */ /* 0x000fc60008000000 */
[----:B------:R-:W-:Y:S02]  /*206f0*/  LEA.HI.X.SX32 R71, R71, R2, 0x1, P0 ;  /* 0x0000000247477211 */ /* 0x000fe400000f0eff */
[----:B------:R-:W-:Y:S02]  /*20700*/  SHF.R.S32.HI R69, RZ, 0x8, R69 ;  /* 0x00000008ff457819 */ /* 0x000fe40000011445 */
[----:B------:R-:W-:-:S03]  /*20710*/  IADD3 R68, P0, PT, R72, R3, RZ ;  /* 0x0000000348447210 */ /* 0x000fc60007f1e0ff */
[----:B------:R4:W-:Y:S02]  /*20720*/  @P5 STG.E.U8 desc[UR18][R70.64], R69 ;  /* 0x0000004546005986 */ /* 0x0009e4000c101112 */
[C---:B----4-:R-:W-:Y:S01]  /*20730*/  LEA.HI.X.SX32 R69, R72.reuse, R2, 0x1, P0 ;  /* 0x0000000248457211 */ /* 0x050fe200000f0eff */
[----:B------:R-:W-:Y:S01]  /*20740*/  VIADD R71, R72, UR5 ;  /* 0x0000000548477c36 */ /* 0x000fe20008000000 */
[----:B--2---:R-:W-:Y:S01]  /*20750*/  ISETP.LT.AND P0, PT, R73, UR4, !P1 ;  /* 0x0000000449007c0c */ /* 0x004fe2000cf01270 */
[----:B------:R-:W2:Y:S01]  /*20760*/  LDCU UR4, c[0x0][0x39c] ;  /* 0x00007380ff0477ac */ /* 0x000ea20008000800 */
[----:B------:R-:W-:Y:S01]  /*20770*/  PRMT R73, R74, 0x9910, RZ ;  /* 0x000099104a497816 */ /* 0x000fe200000000ff */
[----:B------:R4:W-:Y:S01]  /*20780*/  @P2 STG.E.U8 desc[UR18][R68.64], R74 ;  /* 0x0000004a44002986 */ /* 0x0009e2000c101112 */
[C---:B------:R-:W-:Y:S01]  /*20790*/  IADD3 R70, P2, PT, R71.reuse, R3, RZ ;  /* 0x0000000347467210 */ /* 0x040fe20007f5e0ff */
[----:B------:R-:W-:Y:S01]  /*207a0*/  VIADD R72, R71, UR5 ;  /* 0x0000000547487c36 */ /* 0x000fe20008000000 */
[----:B------:R-:W-:-:S02]  /*207b0*/  SHF.R.S32.HI R73, RZ, 0x8, R73 ;  /* 0x00000008ff497819 */ /* 0x000fc40000011449 */
[----:B------:R-:W-:Y:S01]  /*207c0*/  LEA.HI.X.SX32 R71, R71, R2, 0x1, P2 ;  /* 0x0000000247477211 */ /* 0x000fe200010f0eff */
[C---:B----4-:R-:W-:Y:S02]  /*207d0*/  VIADD R68, R0.reuse, 0x65 ;  /* 0x0000006500447836 */ /* 0x050fe40000000000 */
[----:B------:R-:W-:-:S03]  /*207e0*/  VIADD R69, R0, 0x66 ;  /* 0x0000006600457836 */ /* 0x000fc60000000000 */
[----:B0-----:R-:W-:Y:S01]  /*207f0*/  ISETP.LT.AND P2, PT, R68, UR8, !P1 ;  /* 0x0000000844007c0c */ /* 0x001fe2000cf41270 */
[----:B------:R0:W-:Y:S01]  /*20800*/  @P3 STG.E.U8 desc[UR18][R70.64], R73 ;  /* 0x0000004946003986 */ /* 0x0001e2000c101112 */
[C---:B------:R-:W-:Y:S01]  /*20810*/  IADD3 R68, P5, PT, R72.reuse, R3, RZ ;  /* 0x0000000348447210 */ /* 0x040fe20007fbe0ff */
[----:B------:R-:W4:Y:S01]  /*20820*/  LDCU UR8, c[0x0][0x39c] ;  /* 0x00007380ff0877ac */ /* 0x000f220008000800 */
[----:B-1----:R-:W-:Y:S02]  /*20830*/  ISETP.LT.AND P3, PT, R69, UR6, !P1 ;  /* 0x0000000645007c0c */ /* 0x002fe4000cf61270 */
[----:B------:R-:W-:Y:S01]  /*20840*/  LEA.HI.X.SX32 R69, R72, R2, 0x1, P5 ;  /* 0x0000000248457211 */ /* 0x000fe200028f0eff */
[----:B------:R-:W1:Y:S01]  /*20850*/  LDCU UR6, c[0x0][0x39c] ;  /* 0x00007380ff0677ac */ /* 0x000e620008000800 */
[----:B0-----:R-:W-:Y:S02]  /*20860*/  VIADD R70, R0, 0x67 ;  /* 0x0000006700467836 */ /* 0x001fe40000000000 */
[----:B------:R-:W-:-:S03]  /*20870*/  VIADD R71, R72, UR5 ;  /* 0x0000000548477c36 */ /* 0x000fc60008000000 */
[----:B--2---:R-:W-:Y:S01]  /*20880*/  ISETP.LT.AND P5, PT, R70, UR4, !P1 ;  /* 0x0000000446007c0c */ /* 0x004fe2000cfa1270 */
[----:B------:R-:W-:Y:S01]  /*20890*/  VIADD R72, R71, UR5 ;  /* 0x0000000547487c36 */ /* 0x000fe20008000000 */
[----:B------:R-:W0:Y:S01]  /*208a0*/  LDCU UR4, c[0x0][0x39c] ;  /* 0x00007380ff0477ac */ /* 0x000e220008000800 */
[----:B------:R-:W-:Y:S02]  /*208b0*/  F2FP.SATFINITE.E5M2.F32.PACK_AB_MERGE_C R74, R29, R28, RZ ;  /* 0x0000001c1d4a723e */ /* 0x000fe400048060ff */
[----:B---3--:R-:W-:-:S05]  /*208c0*/  F2FP.SATFINITE.E5M2.F32.PACK_AB_MERGE_C R73, R31, R30, RZ ;  /* 0x0000001e1f49723e */ /* 0x008fca00048060ff */
[----:B------:R2:W-:Y:S01]  /*208d0*/  @P4 STG.E.U8 desc[UR18][R68.64], R73 ;  /* 0x0000004944004986 */ /* 0x0005e2000c101112 */
[-C--:B------:R-:W-:Y:S02]  /*208e0*/  IADD3 R70, P4, PT, R71, R3.reuse, RZ ;  /* 0x0000000347467210 */ /* 0x080fe40007f9e0ff */
[----:B------:R-:W-:Y:S02]  /*208f0*/  PRMT R75, R73, 0x9910, RZ ;  /* 0x00009910494b7816 */ /* 0x000fe400000000ff */
[----:B------:R-:W-:Y:S02]  /*20900*/  LEA.HI.X.SX32 R71, R71, R2, 0x1, P4 ;  /* 0x0000000247477211 */ /* 0x000fe400020f0eff */
[----:B------:R-:W-:Y:S02]  /*20910*/  SHF.R.S32.HI R75, RZ, 0x8, R75 ;  /* 0x00000008ff4b7819 */ /* 0x000fe4000001144b */
[----:B--2---:R-:W-:-:S03]  /*20920*/  IADD3 R68, P4, PT, R72, R3, RZ ;  /* 0x0000000348447210 */ /* 0x004fc60007f9e0ff */
[----:B------:R2:W-:Y:S01]  /*20930*/  @P6 STG.E.U8 desc[UR18][R70.64], R75 ;  /* 0x0000004b46006986 */ /* 0x0005e2000c101112 */
[----:B------:R-:W-:-:S05]  /*20940*/  LEA.HI.X.SX32 R69, R72, R2, 0x1, P4 ;  /* 0x0000000248457211 */ /* 0x000fca00020f0eff */
[----:B------:R3:W-:Y:S01]  /*20950*/  @P0 STG.E.U8 desc[UR18][R68.64], R74 ;  /* 0x0000004a44000986 */ /* 0x0007e2000c101112 */
[----:B--2---:R-:W-:Y:S01]  /*20960*/  VIADD R70, R72, UR5 ;  /* 0x0000000548467c36 */ /* 0x004fe20008000000 */
[----:B------:R-:W-:Y:S01]  /*20970*/  PRMT R72, R74, 0x9910, RZ ;  /* 0x000099104a487816 */ /* 0x000fe200000000ff */
[C---:B------:R-:W-:Y:S02]  /*20980*/  VIADD R71, R0.reuse, 0x6a ;  /* 0x0000006a00477836 */ /* 0x040fe40000000000 */
[----:B---3--:R-:W-:Y:S01]  /*20990*/  VIADD R69, R0, 0x69 ;  /* 0x0000006900457836 */ /* 0x008fe20000000000 */
[----:B------:R-:W-:Y:S02]  /*209a0*/  IADD3 R68, P0, PT, R70, R3, RZ ;  /* 0x0000000346447210 */ /* 0x000fe40007f1e0ff */
[----:B------:R-:W-:Y:S02]  /*209b0*/  SHF.R.S32.HI R72, RZ, 0x8, R72 ;  /* 0x00000008ff487819 */ /* 0x000fe40000011448 */
[----:B-1----:R-:W-:Y:S01]  /*209c0*/  ISETP.LT.AND P6, PT, R69, UR6, !P1 ;  /* 0x0000000645007c0c */ /* 0x002fe2000cfc1270 */
[----:B------:R-:W-:Y:S01]  /*209d0*/  VIADD R73, R0, 0x68 ;  /* 0x0000006800497836 */ /* 0x000fe20000000000 */
[C---:B------:R-:W-:Y:S01]  /*209e0*/  LEA.HI.X.SX32 R69, R70.reuse, R2, 0x1, P0 ;  /* 0x0000000246457211 */ /* 0x040fe200000f0eff */
[----:B------:R-:W1:Y:S01]  /*209f0*/  LDCU UR6, c[0x0][0x39c] ;  /* 0x00007380ff0677ac */ /* 0x000e620008000800 */
[----:B0-----:R-:W-:Y:S01]  /*20a00*/  ISETP.LT.AND P0, PT, R71, UR4, !P1 ;  /* 0x0000000447007c0c */ /* 0x001fe2000cf01270 */
[----:B------:R-:W-:-:S02]  /*20a10*/  VIADD R71, R70, UR5 ;  /* 0x0000000546477c36 */ /* 0x000fc40008000000 */
[----:B------:R0:W-:Y:S01]  /*20a20*/  @P2 STG.E.U8 desc[UR18][R68.64], R72 ;  /* 0x0000004844002986 */ /* 0x0001e2000c101112 */
[----:B----4-:R-:W-:Y:S01]  /*20a30*/  ISETP.LT.AND P4, PT, R73, UR8, !P1 ;  /* 0x0000000849007c0c */ /* 0x010fe2000cf81270 */
[----:B------:R-:W2:Y:S01]  /*20a40*/  LDCU UR8, c[0x0][0x39c] ;  /* 0x00007380ff0877ac */ /* 0x000ea20008000800 */
[----:B------:R-:W-:Y:S02]  /*20a50*/  IADD3 R70, P2, PT, R71, R3, RZ ;  /* 0x0000000347467210 */ /* 0x000fe40007f5e0ff */
[----:B------:R-:W-:Y:S01]  /*20a60*/  F2FP.SATFINITE.E5M2.F32.PACK_AB_MERGE_C R74, R27, R26, RZ ;  /* 0x0000001a1b4a723e */ /* 0x000fe200048060ff */
[----:B------:R-:W3:Y:S01]  /*20a70*/  LDCU UR4, c[0x0][0x39c] ;  /* 0x00007380ff0477ac */ /* 0x000ee20008000800 */
[C---:B0-----:R-:W-:Y:S01]  /*20a80*/  VIADD R72, R71.reuse, UR5 ;  /* 0x0000000547487c36 */ /* 0x041fe20008000000 */
[----:B------:R-:W-:Y:S02]  /*20a90*/  LEA.HI.X.SX32 R71, R71, R2, 0x1, P2 ;  /* 0x0000000247477211 */ /* 0x000fe400010f0eff */
[----:B------:R-:W-:-:S02]  /*20aa0*/  PRMT R75, R74, 0x9910, RZ ;  /* 0x000099104a4b7816 */ /* 0x000fc400000000ff */
[C---:B------:R-:W-:Y:S01]  /*20ab0*/  IADD3 R68, P2, PT, R72.reuse, R3, RZ ;  /* 0x0000000348447210 */ /* 0x040fe20007f5e0ff */
[----:B------:R0:W-:Y:S03]  /*20ac0*/  @P3 STG.E.U8 desc[UR18][R70.64], R74 ;  /* 0x0000004a46003986 */ /* 0x0001e6000c101112 */
[----:B------:R-:W-:Y:S01]  /*20ad0*/  LEA.HI.X.SX32 R69, R72, R2, 0x1, P2 ;  /* 0x0000000248457211 */ /* 0x000fe200010f0eff */
[----:B------:R-:W-:Y:S01]  /*20ae0*/  VIADD R73, R0, 0x6b ;  /* 0x0000006b00497836 */ /* 0x000fe20000000000 */
[----:B0-----:R-:W-:Y:S01]  /*20af0*/  SHF.R.S32.HI R74, RZ, 0x8, R75 ;  /* 0x00000008ff4a7819 */ /* 0x001fe2000001144b */
[----:B------:R-:W-:Y:S02]  /*20b00*/  VIADD R71, R72, UR5 ;  /* 0x0000000548477c36 */ /* 0x000fe40008000000 */
[----:B------:R-:W-:Y:S02]  /*20b10*/  VIADD R70, R0, 0x6c ;  /* 0x0000006c00467836 */ /* 0x000fe40000000000 */
[----:B------:R0:W-:Y:S01]  /*20b20*/  @P5 STG.E.U8 desc[UR18][R68.64], R74 ;  /* 0x0000004a44005986 */ /* 0x0001e2000c101112 */
[----:B------:R-:W-:-:S02]  /*20b30*/  F2FP.SATFINITE.E5M2.F32.PACK_AB_MERGE_C R72, R25, R24, RZ ;  /* 0x000000181948723e */ /* 0x000fc400048060ff */
[----:B--2---:R-:W-:Y:S01]  /*20b40*/  ISETP.LT.AND P2, PT, R73, UR8, !P1 ;  /* 0x0000000849007c0c */ /* 0x004fe2000cf41270 */
[----:B------:R-:W2:Y:S01]  /*20b50*/  LDCU UR8, c[0x0][0x39c] ;  /* 0x00007380ff0877ac */ /* 0x000ea20008000800 */
[----:B-1----:R-:W-:Y:S01]  /*20b60*/  ISETP.LT.AND P3, PT, R70, UR6, !P1 ;  /* 0x0000000646007c0c */ /* 0x002fe2000cf61270 */
[----:B------:R-:W-:Y:S01]  /*20b70*/  VIADD R70, R0, 0x6d ;  /* 0x0000006d00467836 */ /* 0x000fe20000000000 */
[----:B------:R-:W-:Y:S01]  /*20b80*/  PRMT R73, R72, 0x9910, RZ ;  /* 0x0000991048497816 */ /* 0x000fe200000000ff */
[----:B------:R-:W1:Y:S01]  /*20b90*/  LDCU UR6, c[0x0][0x39c] ;  /* 0x00007380ff0677ac */ /* 0x000e620008000800 */
[----:B0-----:R-:W-:-:S04]  /*20ba0*/  IADD3 R68, P5, PT, R71, R3, RZ ;  /* 0x0000000347447210 */ /* 0x001fc80007fbe0ff */
[CC--:B------:R-:W-:Y:S01]  /*20bb0*/  LEA.HI.X.SX32 R69, R71.reuse, R2.reuse, 0x1, P5 ;  /* 0x0000000247457211 */ /* 0x0c0fe200028f0eff */
[----:B------:R-:W-:Y:S01]  /*20bc0*/  VIADD R71, R71, UR5 ;  /* 0x0000000547477c36 */ /* 0x000fe20008000000 */
[----:B---3--:R-:W-:Y:S01]  /*20bd0*/  ISETP.LT.AND P5, PT, R70, UR4, !P1 ;  /* 0x0000000446007c0c */ /* 0x008fe2000cfa1270 */
[----:B------:R-:W0:Y:S02]  /*20be0*/  LDCU UR4, c[0x0][0x39c] ;  /* 0x00007380ff0477ac */ /* 0x000e240008000800 */
[----:B------:R3:W-:Y:S01]  /*20bf0*/  @P4 STG.E.U8 desc[UR18][R68.64], R72 ;  /* 0x0000004844004986 */ /* 0x0007e2000c101112 */
[C---:B------:R-:W-:Y:S01]  /*20c00*/  IADD3 R70, P4, PT, R71.reuse, R3, RZ ;  /* 0x0000000347467210 */ /* 0x040fe20007f9e0ff */
[----:B---3--:R-:W-:Y:S02]  /*20c10*/  IMAD.MOV.U32 R69, RZ, RZ, R73 ;  /* 0x000000ffff457224 */ /* 0x008fe400078e0049 */
[C---:B------:R-:W-:Y:S01]  /*20c20*/  VIADD R72, R71.reuse, UR5 ;  /* 0x0000000547487c36 */ /* 0x040fe20008000000 */
[----:B------:R-:W-:-:S02]  /*20c30*/  LEA.HI.X.SX32 R71, R71, R2, 0x1, P4 ;  /* 0x0000000247477211 */ /* 0x000fc400020f0eff */
[----:B------:R-:W-:Y:S02]  /*20c40*/  SHF.R.S32.HI R69, RZ, 0x8, R69 ;  /* 0x00000008ff457819 */ /* 0x000fe40000011445 */
[-C--:B------:R-:W-:Y:S01]  /*20c50*/  IADD3 R68, P4, PT, R72, R3.reuse, RZ ;  /* 0x0000000348447210 */ /* 0x080fe20007f9e0ff */
[----:B------:R-:W-:Y:S01]  /*20c60*/  VIADD R73, R0, 0x6e ;  /* 0x0000006e00497836 */ /* 0x000fe20000000000 */
[----:B------:R-:W-:Y:S01]  /*20c70*/  F2FP.SATFINITE.E5M2.F32.PACK_AB_MERGE_C R74, R23, R22, RZ ;  /* 0x00000016174a723e */ /* 0x000fe200048060ff */
[----:B------:R3:W-:Y:S02]  /*20c80*/  @P6 STG.E.U8 desc[UR18][R70.64], R69 ;  /* 0x0000004546006986 */ /* 0x0007e4000c101112 */
[C---:B---3--:R-:W-:Y:S01]  /*20c90*/  LEA.HI.X.SX32 R69, R72.reuse, R2, 0x1, P4 ;  /* 0x0000000248457211 */ /* 0x048fe200020f0eff */
[----:B------:R-:W-:Y:S01]  /*20ca0*/  VIADD R71, R72, UR5 ;  /* 0x0000000548477c36 */ /* 0x000fe20008000000 */
[----:B-1----:R-:W-:Y:S01]  /*20cb0*/  ISETP.LT.AND P4, PT, R73, UR6, !P1 ;  /* 0x0000000649007c0c */ /* 0x002fe2000cf81270 */
[----:B------:R-:W1:Y:S01]  /*20cc0*/  LDCU UR6, c[0x0][0x39c] ;  /* 0x00007380ff0677ac */ /* 0x000e620008000800 */
[----:B------:R-:W-:Y:S01]  /*20cd0*/  PRMT R73, R74, 0x9910, RZ ;  /* 0x000099104a497816 */ /* 0x000fe200000000ff */
[----:B------:R3:W-:Y:S01]  /*20ce0*/  @P0 STG.E.U8 desc[UR18][R68.64], R74 ;  /* 0x0000004a44000986 */ /* 0x0007e2000c101112 */
[C---:B------:R-:W-:Y:S01]  /*20cf0*/  IADD3 R70, P0, PT, R71.reuse, R3, RZ ;  /* 0x0000000347467210 */ /* 0x040fe20007f1e0ff */
[----:B------:R-:W-:Y:S01]  /*20d00*/  VIADD R72, R71, UR5 ;  /* 0x0000000547487c36 */ /* 0x000fe20008000000 */
[----:B------:R-:W-:-:S02]  /*20d10*/  SHF.R.S32.HI R73, RZ, 0x8, R73 ;  /* 0x00000008ff497819 */ /* 0x000fc40000011449 */
[----:B------:R-:W-:Y:S01]  /*20d20*/  LEA.HI.X.SX32 R71, R71, R2, 0x1, P0 ;  /* 0x0000000247477211 */ /* 0x000fe200000f0eff */
[C---:B---3--:R-:W-:Y:S02]  /*20d30*/  VIADD R68, R0.reuse, 0x6f ;  /* 0x0000006f00447836 */ /* 0x048fe40000000000 */
[----:B------:R-:W-:-:S03]  /*20d40*/  VIADD R69, R0, 0x70 ;  /* 0x0000007000457836 */ /* 0x000fc60000000000 */
[----:B0-----:R-:W-:Y:S01]  /*20d50*/  ISETP.LT.AND P0, PT, R68, UR4, !P1 ;  /* 0x0000000444007c0c */ /* 0x001fe2000cf01270 */
[----:B------:R0:W-:Y:S01]  /*20d60*/  @P2 STG.E.U8 desc[UR18][R70.64], R73 ;  /* 0x0000004946002986 */ /* 0x0001e2000c101112 */
[C---:B------:R-:W-:Y:S01]  /*20d70*/  IADD3 R68, P6, PT, R72.reuse, R3, RZ ;  /* 0x0000000348447210 */ /* 0x040fe20007fde0ff */
[----:B------:R-:W3:Y:S01]  /*20d80*/  LDCU UR4, c[0x0][0x39c] ;  /* 0x00007380ff0477ac */ /* 0x000ee20008000800 */
[----:B------:R-:W-:Y:S02]  /*20d90*/  ISETP.LT.AND P2, PT, R69, UR7, !P1 ;  /* 0x0000000745007c0c */ /* 0x000fe4000cf41270 */
[----:B------:R-:W-:Y:S01]  /*20da0*/  LEA.HI.X.SX32 R69, R72, R2, 0x1, P6 ;  /* 0x0000000248457211 */ /* 0x000fe200030f0eff */
[----:B------:R-:W4:Y:S01]  /*20db0*/  LDCU UR7, c[0x0][0x39c] ;  /* 0x00007380ff0777ac */ /* 0x000f220008000800 */
[----:B0-----:R-:W-:Y:S01]  /*20dc0*/  VIADD R70, R0, 0x71 ;  /* 0x0000007100467836 */ /* 0x001fe20000000000 */
[----:B------:R-:W-:Y:S01]  /*20dd0*/  F2FP.SATFINITE.E5M2.F32.PACK_AB_MERGE_C R73, R21, R20, RZ ;  /* 0x000000141549723e */ /* 0x000fe200048060ff */
[----:B------:R-:W-:-:S03]  /*20de0*/  VIADD R71, R72, UR5 ;  /* 0x0000000548477c36 */ /* 0x000fc60008000000 */
[----:B-1----:R-:W-:Y:S01]  /*20df0*/  ISETP.LT.AND P6, PT, R70, UR6, !P1 ;  /* 0x0000000646007c0c */ /* 0x002fe2000cfc1270 */
[----:B------:R0:W-:Y:S01]  /*20e00*/  @P3 STG.E.U8 desc[UR18][R68.64], R73 ;  /* 0x0000004944003986 */ /* 0x0001e2000c101112 */
[CC--:B------:R-:W-:Y:S01]  /*20e10*/  IADD3 R70, P3, PT, R71.reuse, R3.reuse, RZ ;  /* 0x0000000347467210 */ /* 0x0c0fe20007f7e0ff */
[----:B------:R-:W-:Y:S01]  /*20e20*/  VIADD R72, R71, UR5 ;  /* 0x0000000547487c36 */ /* 0x000fe20008000000 */
[----:B------:R-:W-:Y:S01]  /*20e30*/  PRMT R75, R73, 0x9910, RZ ;  /* 0x00009910494b7816 */ /* 0x000fe200000000ff */
[----:B------:R-:W1:Y:S01]  /*20e40*/  LDCU UR6, c[0x0][0x39c] ;  /* 0x00007380ff0677ac */ /* 0x000e620008000800 */
[----:B------:R-:W-:Y:S02]  /*20e50*/  LEA.HI.X.SX32 R71, R71, R2, 0x1, P3 ;  /* 0x0000000247477211 */ /* 0x000fe400018f0eff */
[----:B------:R-:W-:Y:S02]  /*20e60*/  SHF.R.S32.HI R75, RZ, 0x8, R75 ;  /* 0x00000008ff4b7819 */ /* 0x000fe4000001144b */
[----:B0-----:R-:W-:-:S02]  /*20e70*/  IADD3 R68, P3, PT, R72, R3, RZ ;  /* 0x0000000348447210 */ /* 0x001fc40007f7e0ff */
[----:B------:R-:W-:Y:S02]  /*20e80*/  F2FP.SATFINITE.E5M2.F32.PACK_AB_MERGE_C R74, R19, R18, RZ ;  /* 0x00000012134a723e */ /* 0x000fe400048060ff */
[C---:B------:R-:W-:Y:S01]  /*20e90*/  LEA.HI.X.SX32 R69, R72.reuse, R2, 0x1, P3 ;  /* 0x0000000248457211 */ /* 0x040fe200018f0eff */
[----:B------:R0:W-:Y:S04]  /*20ea0*/  @P5 STG.E.U8 desc[UR18][R70.64], R75 ;  /* 0x0000004b46005986 */ /* 0x0001e8000c101112 */
[----:B------:R5:W-:Y:S01]  /*20eb0*/  @P4 STG.E.U8 desc[UR18][R68.64], R74 ;  /* 0x0000004a44004986 */ /* 0x000be2000c101112 */
[----:B0-----:R-:W-:Y:S01]  /*20ec0*/  VIADD R70, R72, UR5 ;  /* 0x0000000548467c36 */ /* 0x001fe20008000000 */
[----:B------:R-:W-:Y:S01]  /*20ed0*/  PRMT R72, R74, 0x9910, RZ ;  /* 0x000099104a487816 */ /* 0x000fe200000000ff */
[----:B------:R-:W-:-:S02]  /*20ee0*/  VIADD R71, R0, 0x74 ;  /* 0x0000007400477836 */ /* 0x000fc40000000000 */
[----:B-----5:R-:W-:Y:S01]  /*20ef0*/  VIADD R69, R0, 0x73 ;  /* 0x0000007300457836 */ /* 0x020fe20000000000 */
[----:B------:R-:W-:Y:S02]  /*20f00*/  IADD3 R68, P5, PT, R70, R3, RZ ;  /* 0x0000000346447210 */ /* 0x000fe40007fbe0ff */
[----:B------:R-:W-:Y:S02]  /*20f10*/  SHF.R.S32.HI R72, RZ, 0x8, R72 ;  /* 0x00000008ff487819 */ /* 0x000fe40000011448 */
[----:B-1----:R-:W-:Y:S01]  /*20f20*/  ISETP.LT.AND P4, PT, R69, UR6, !P1 ;  /* 0x0000000645007c0c */ /* 0x002fe2000cf81270 */
[----:B------:R-:W-:Y:S01]  /*20f30*/  VIADD R73, R0, 0x72 ;  /* 0x0000007200497836 */ /* 0x000fe20000000000 */
[C---:B------:R-:W-:Y:S01]  /*20f40*/  LEA.HI.X.SX32 R69, R70.reuse, R2, 0x1, P5 ;  /* 0x0000000246457211 */ /* 0x040fe200028f0eff */
[----:B------:R-:W0:Y:S01]  /*20f50*/  LDCU UR6, c[0x0][0x39c] ;  /* 0x00007380ff0677ac */ /* 0x000e220008000800 */
[----:B----4-:R-:W-:Y:S01]  /*20f60*/  ISETP.LT.AND P5, PT, R71, UR7, !P1 ;  /* 0x0000000747007c0c */ /* 0x010fe2000cfa1270 */
[----:B------:R-:W-:-:S02]  /*20f70*/  VIADD R71, R70, UR5 ;  /* 0x0000000546477c36 */ /* 0x000fc40008000000 */
[----:B------:R1:W-:Y:S01]  /*20f80*/  @P0 STG.E.U8 desc[UR18][R68.64], R72 ;  /* 0x0000004844000986 */ /* 0x0003e2000c101112 */
[----:B---3--:R-:W-:Y:S01]  /*20f90*/  ISETP.LT.AND P3, PT, R73, UR4, !P1 ;  /* 0x0000000449007c0c */ /* 0x008fe2000cf61270 */
[----:B------:R-:W3:Y:S01]  /*20fa0*/  LDCU UR4, c[0x0][0x39c] ;  /* 0x00007380ff0477ac */ /* 0x000ee20008000800 */
[----:B------:R-:W-:Y:S02]  /*20fb0*/  IADD3 R70, P0, PT, R71, R3, RZ ;  /* 0x0000000347467210 */ /* 0x000fe40007f1e0ff */
[----:B------:R-:W-:Y:S01]  /*20fc0*/  F2FP.SATFINITE.E5M2.F32.PACK_AB_MERGE_C R74, R17, R16, RZ ;  /* 0x00000010114a723e */ /* 0x000fe200048060ff */
[----:B------:R-:W4:Y:S01]  /*20fd0*/  LDCU UR7, c[0x0][0x39c] ;  /* 0x00007380ff0777ac */ /* 0x000f220008000800 */
[C---:B-1----:R-:W-:Y:S01]  /*20fe0*/  VIADD R72, R71.reuse, UR5 ;  /* 0x0000000547487c36 */ /* 0x042fe20008000000 */
[----:B------:R-:W-:Y:S02]  /*20ff0*/  LEA.HI.X.SX32 R71, R71, R2, 0x1, P0 ;  /* 0x0000000247477211 */ /* 0x000fe400000f0eff */
[----:B------:R-:W-:-:S02]  /*21000*/  PRMT R75, R74, 0x9910, RZ ;  /* 0x000099104a4b7816 */ /* 0x000fc400000000ff */
[CC--:B------:R-:W-:Y:S01]  /*21010*/  IADD3 R68, P0, PT, R72.reuse, R3.reuse, RZ ;  /* 0x0000000348447210 */ /* 0x0c0fe20007f1e0ff */
[----:B------:R1:W-:Y:S03]  /*21020*/  @P2 STG.E.U8 desc[UR18][R70.64], R74 ;  /* 0x0000004a46002986 */ /* 0x0003e6000c101112 */
[----:B------:R-:W-:Y:S01]  /*21030*/  LEA.HI.X.SX32 R69, R72, R2, 0x1, P0 ;  /* 0x0000000248457211 */ /* 0x000fe200000f0eff */
[----:B------:R-:W-:Y:S01]  /*21040*/  VIADD R73, R0, 0x75 ;  /* 0x0000007500497836 */ /* 0x000fe20000000000 */
[----:B-1----:R-:W-:Y:S01]  /*21050*/  SHF.R.S32.HI R74, RZ, 0x8, R75 ;  /* 0x00000008ff4a7819 */ /* 0x002fe2000001144b */
[----:B------:R-:W-:Y:S02]  /*21060*/  VIADD R71, R72, UR5 ;  /* 0x0000000548477c36 */ /* 0x000fe40008000000 */
[----:B------:R-:W-:Y:S02]  /*21070*/  VIADD R70, R0, 0x76 ;  /* 0x0000007600467836 */ /* 0x000fe40000000000 */
[----:B------:R1:W-:Y:S01]  /*21080*/  @P6 STG.E.U8 desc[UR18][R68.64], R74 ;  /* 0x0000004a44006986 */ /* 0x0003e2000c101112 */
[----:B---3--:R-:W-:Y:S01]  /*21090*/  ISETP.LT.AND P0, PT, R73, UR4, !P1 ;  /* 0x0000000449007c0c */ /* 0x008fe2000cf01270 */
[----:B------:R-:W3:Y:S01]  /*210a0*/  LDCU UR4, c[0x0][0x39c] ;  /* 0x00007380ff0477ac */ /* 0x000ee20008000800 */
[----:B0-----:R-:W-:Y:S01]  /*210b0*/  ISETP.LT.AND P6, PT, R70, UR6, !P1 ;  /* 0x0000000646007c0c */ /* 0x001fe2000cfc1270 */
[----:B------:R-:W-:Y:S01]  /*210c0*/  VIADD R70, R0, 0x77 ;  /* 0x0000007700467836 */ /* 0x000fe20000000000 */
[----:B------:R-:W-:Y:S01]  /*210d0*/  F2FP.SATFINITE.E5M2.F32.PACK_AB_MERGE_C R72, R15, R14, RZ ;  /* 0x0000000e0f48723e */ /* 0x000fe200048060ff */
[----:B------:R-:W0:Y:S01]  /*210e0*/  LDCU UR6, c[0x0][0x39c] ;  /* 0x00007380ff0677ac */ /* 0x000e220008000800 */
[----:B-1----:R-:W-:-:S04]  /*210f0*/  IADD3 R68, P2, PT, R71, R3, RZ ;  /* 0x0000000347447210 */ /* 0x002fc80007f5e0ff */
[C---:B------:R-:W-:Y:S01]  /*21100*/  LEA.HI.X.SX32 R69, R71.reuse, R2, 0x1, P2 ;  /* 0x0000000247457211 */ /* 0x040fe200010f0eff */
[----:B------:R-:W-:Y:S01]  /*21110*/  VIADD R71, R71, UR5 ;  /* 0x0000000547477c36 */ /* 0x000fe20008000000 */
[----:B----4-:R-:W-:Y:S02]  /*21120*/  ISETP.LT.AND P2, PT, R70, UR7, !P1 ;  /* 0x0000000746007c0c */ /* 0x010fe4000cf41270 */
[----:B------:R-:W-:Y:S01]  /*21130*/  F2FP.SATFINITE.E5M2.F32.PACK_AB_MERGE_C R74, R13, R12, RZ ;  /* 0x0000000c0d4a723e */ /* 0x000fe200048060ff */
[----:B------:R1:W-:Y:S01]  /*21140*/  @P3 STG.E.U8 desc[UR18][R68.64], R72 ;  /* 0x0000004844003986 */ /* 0x0003e2000c101112 */
[----:B------:R-:W-:Y:S01]  /*21150*/  PRMT R75, R72, 0x9910, RZ ;  /* 0x00009910484b7816 */ /* 0x000fe200000000ff */
[----:B------:R-:W-:Y:S01]  /*21160*/  VIADD R73, R0, 0x78 ;  /* 0x0000007800497836 */ /* 0x000fe20000000000 */
[C---:B------:R-:W-:Y:S01]  /*21170*/  IADD3 R70, P3, PT, R71.reuse, R3, RZ ;  /* 0x0000000347467210 */ /* 0x040fe20007f7e0ff */
[----:B------:R-:W4:Y:S01]  /*21180*/  LDCU UR7, c[0x0][0x39c] ;  /* 0x00007380ff0777ac */ /* 0x000f220008000800 */
[----:B------:R-:W-:Y:S01]  /*21190*/  SHF.R.S32.HI R75, RZ, 0x8, R75 ;  /* 0x00000008ff4b7819 */ /* 0x000fe2000001144b */
[C---:B-1----:R-:W-:Y:S01]  /*211a0*/  VIADD R72, R71.reuse, UR5 ;  /* 0x0000000547487c36 */ /* 0x042fe20008000000 */
[----:B------:R-:W-:-:S04]  /*211b0*/  LEA.HI.X.SX32 R71, R71, R2, 0x1, P3 ;  /* 0x0000000247477211 */ /* 0x000fc800018f0eff */
[C---:B------:R-:W-:Y:S01]  /*211c0*/  IADD3 R68, P3, PT, R72.reuse, R3, RZ ;  /* 0x0000000348447210 */ /* 0x040fe20007f7e0ff */
[----:B------:R1:W-:Y:S03]  /*211d0*/  @P4 STG.E.U8 desc[UR18][R70.64], R75 ;  /* 0x0000004b46004986 */ /* 0x0003e6000c101112 */
[----:B------:R-:W-:Y:S02]  /*211e0*/  LEA.HI.X.SX32 R69, R72, R2, 0x1, P3 ;  /* 0x0000000248457211 */ /* 0x000fe400018f0eff */
[----:B---3--:R-:W-:Y:S01]  /*211f0*/  ISETP.LT.AND P3, PT, R73, UR4, !P1 ;  /* 0x0000000449007c0c */ /* 0x008fe2000cf61270 */
[----:B------:R-:W3:Y:S01]  /*21200*/  LDCU UR4, c[0x0][0x39c] ;  /* 0x00007380ff0477ac */ /* 0x000ee20008000800 */
[----:B-1----:R-:W-:Y:S01]  /*21210*/  PRMT R70, R74, 0x9910, RZ ;  /* 0x000099104a467816 */ /* 0x002fe200000000ff */
[----:B------:R-:W-:Y:S01]  /*21220*/  VIADD R71, R72, UR5 ;  /* 0x0000000548477c36 */ /* 0x000fe20008000000 */
[----:B------:R1:W-:Y:S03]  /*21230*/  @P5 STG.E.U8 desc[UR18][R68.64], R74 ;  /* 0x0000004a44005986 */ /* 0x0003e6000c101112 */
[----:B------:R-:W-:-:S02]  /*21240*/  IMAD.MOV.U32 R72, RZ, RZ, R70 ;  /* 0x000000ffff487224 */ /* 0x000fc400078e0046 */
[----:B------:R-:W-:-:S03]  /*21250*/  VIADD R70, R0, 0x79 ;  /* 0x0000007900467836 */ /* 0x000fc60000000000 */
[----:B------:R-:W-:Y:S02]  /*21260*/  SHF.R.S32.HI R72, RZ, 0x8, R72 ;  /* 0x00000008ff487819 */ /* 0x000fe40000011448 */
[----:B-1----:R-:W-:-:S04]  /*21270*/  IADD3 R68, P4, PT, R71, R3, RZ ;  /* 0x0000000347447210 */ /* 0x002fc80007f9e0ff */
[C---:B------:R-:W-:Y:S01]  /*21280*/  LEA.HI.X.SX32 R69, R71.reuse, R2, 0x1, P4 ;  /* 0x0000000247457211 */ /* 0x040fe200020f0eff */
[----:B------:R-:W-:Y:S01]  /*21290*/  VIADD R71, R71, UR5 ;  /* 0x0000000547477c36 */ /* 0x000fe20008000000 */
[----:B0-----:R-:W-:Y:S01]  /*212a0*/  ISETP.LT.AND P4, PT, R70, UR6, !P1 ;  /* 0x0000000646007c0c */ /* 0x001fe2000cf81270 */
[----:B------:R-:W0:Y:S02]  /*212b0*/  LDCU UR6, c[0x0][0x39c] ;  /* 0x00007380ff0677ac */ /* 0x000e240008000800 */
[----:B------:R1:W-:Y:S01]  /*212c0*/  @P0 STG.E.U8 desc[UR18][R68.64], R72 ;  /* 0x0000004844000986 */ /* 0x0003e2000c101112 */
[----:B------:R-:W-:Y:S02]  /*212d0*/  IADD3 R70, P0, PT, R71, R3, RZ ;  /* 0x0000000347467210 */ /* 0x000fe40007f1e0ff */
[----:B------:R-:W-:Y:S01]  /*212e0*/  F2FP.SATFINITE.E5M2.F32.PACK_AB_MERGE_C R73, R11, R10, RZ ;  /* 0x0000000a0b49723e */ /* 0x000fe200048060ff */
[C---:B-1----:R-:W-:Y:S02]  /*212f0*/  VIADD R68, R0.reuse, 0x7a ;  /* 0x0000007a00447836 */ /* 0x042fe40000000000 */
[C---:B------:R-:W-:Y:S01]  /*21300*/  VIADD R72, R71.reuse, UR5 ;  /* 0x0000000547487c36 */ /* 0x040fe20008000000 */
[----:B------:R-:W-:Y:S01]  /*21310*/  LEA.HI.X.SX32 R71, R71, R2, 0x1, P0 ;  /* 0x0000000247477211 */ /* 0x000fe200000f0eff */
[----:B------:R-:W-:Y:S01]  /*21320*/  VIADD R69, R0, 0x7b ;  /* 0x0000007b00457836 */ /* 0x000fe20000000000 */
[----:B---3--:R-:W-:Y:S01]  /*21330*/  ISETP.LT.AND P0, PT, R68, UR4, !P1 ;  /* 0x0000000444007c0c */ /* 0x008fe2000cf01270 */
[----:B------:R-:W1:Y:S01]  /*21340*/  LDCU UR4, c[0x0][0x39c] ;  /* 0x00007380ff0477ac */ /* 0x000e620008000800 */
[----:B------:R-:W-:-:S02]  /*21350*/  PRMT R74, R73, 0x9910, RZ ;  /* 0x00009910494a7816 */ /* 0x000fc400000000ff */
[CC--:B------:R-:W-:Y:S01]  /*21360*/  IADD3 R68, P5, PT, R72.reuse, R3.reuse, RZ ;  /* 0x0000000348447210 */ /* 0x0c0fe20007fbe0ff */
[----:B------:R3:W-:Y:S01]  /*21370*/  @P6 STG.E.U8 desc[UR18][R70.64], R73 ;  /* 0x0000004946006986 */ /* 0x0007e2000c101112 */
[----:B----4-:R-:W-:Y:S01]  /*21380*/  ISETP.LT.AND P6, PT, R69, UR7, !P1 ;  /* 0x0000000745007c0c */ /* 0x010fe2000cfc1270 */
[----:B------:R-:W4:Y:S01]  /*21390*/  LDCU UR7, c[0x0][0x39c] ;  /* 0x00007380ff0777ac */ /* 0x000f220008000800 */
[C---:B------:R-:W-:Y:S02]  /*213a0*/  LEA.HI.X.SX32 R69, R72.reuse, R2, 0x1, P5 ;  /* 0x0000000248457211 */ /* 0x040fe400028f0eff */
[----:B---3--:R-:W-:Y:S01]  /*213b0*/  SHF.R.S32.HI R73, RZ, 0x8, R74 ;  /* 0x00000008ff497819 */ /* 0x008fe2000001144a */
[----:B------:R-:W-:Y:S02]  /*213c0*/  VIADD R71, R72, UR5 ;  /* 0x0000000548477c36 */ /* 0x000fe40008000000 */
[----:B------:R-:W-:Y:S02]  /*213d0*/  VIADD R70, R0, 0x7c ;  /* 0x0000007c00467836 */ /* 0x000fe40000000000 */
[----:B------:R3:W-:Y:S03]  /*213e0*/  @P2 STG.E.U8 desc[UR18][R68.64], R73 ;  /* 0x0000004944002986 */ /* 0x0007e6000c101112 */
[----:B0-----:R-:W-:Y:S01]  /*213f0*/  ISETP.LT.AND P2, PT, R70, UR6, !P1 ;  /* 0x0000000646007c0c */ /* 0x001fe2000cf41270 */
[----:B------:R-:W-:Y:S01]  /*21400*/  VIADD R72, R0, 0x7d ;  /* 0x0000007d00487836 */ /* 0x000fe20000000000 */
[----:B------:R-:W-:Y:S01]  /*21410*/  F2FP.SATFINITE.E5M2.F32.PACK_AB_MERGE_C R70, R9, R8, RZ ;  /* 0x000000080946723e */ /* 0x000fe200048060ff */
[----:B------:R-:W0:Y:S01]  /*21420*/  LDCU UR6, c[0x0][0x39c] ;  /* 0x00007380ff0677ac */ /* 0x000e220008000800 */
[----:B---3--:R-:W-:-:S04]  /*21430*/  IADD3 R68, P5, PT, R71, R3, RZ ;  /* 0x0000000347447210 */ /* 0x008fc80007fbe0ff */
[C---:B------:R-:W-:Y:S01]  /*21440*/  LEA.HI.X.SX32 R69, R71.reuse, R2, 0x1, P5 ;  /* 0x0000000247457211 */ /* 0x040fe200028f0eff */
[----:B------:R-:W-:Y:S01]  /*21450*/  VIADD R71, R71, UR5 ;  /* 0x0000000547477c36 */ /* 0x000fe20008000000 */
[----:B------:R-:W-:-:S03]  /*21460*/  PRMT R74, R70, 0x9910, RZ ;  /* 0x00009910464a7816 */ /* 0x000fc600000000ff */
[----:B------:R3:W-:Y:S01]  /*21470*/  @P3 STG.E.U8 desc[UR18][R68.64], R70 ;  /* 0x0000004644003986 */ /* 0x0007e2000c101112 */
[----:B-1----:R-:W-:Y:S01]  /*21480*/  ISETP.LT.AND P3, PT, R72, UR4, !P1 ;  /* 0x0000000448007c0c */ /* 0x002fe2000cf61270 */
[C---:B------:R-:W-:Y:S01]  /*21490*/  VIADD R72, R71.reuse, UR5 ;  /* 0x0000000547487c36 */ /* 0x040fe20008000000 */
[----:B------:R-:W-:Y:S01]  /*214a0*/  SHF.R.S32.HI R74, RZ, 0x8, R74 ;  /* 0x00000008ff4a7819 */ /* 0x000fe2000001144a */
[----:B------:R-:W1:Y:S01]  /*214b0*/  LDCU UR4, c[0x0][0x39c] ;  /* 0x00007380ff0477ac */ /* 0x000e620008000800 */
[----:B---3--:R-:W-:-:S04]  /*214c0*/  IADD3 R70, P5, PT, R71, R3, RZ ;  /* 0x0000000347467210 */ /* 0x008fc80007fbe0ff */
[----:B------:R-:W-:-:S05]  /*214d0*/  LEA.HI.X.SX32 R71, R71, R2, 0x1, P5 ;  /* 0x0000000247477211 */ /* 0x000fca00028f0eff */
[----:B------:R3:W-:Y:S02]  /*214e0*/  @P4 STG.E.U8 desc[UR18][R70.64], R74 ;  /* 0x0000004a46004986 */ /* 0x0007e4000c101112 */
[----:B---3--:R-:W-:Y:S02]  /*214f0*/  F2FP.SATFINITE.E5M2.F32.PACK_AB_MERGE_C R74, R5, R4, RZ ;  /* 0x00000004054a723e */ /* 0x008fe400048060ff */
[----:B------:R-:W3:Y:S04]  /*21500*/  LDL.LU R4, [R1+0x5f8] ;  /* 0x0005f80001047983 */ /* 0x000ee80000300800 */
[----:B------:R-:W3:Y:S04]  /*21510*/  LDL.LU R5, [R1+0x5fc] ;  /* 0x0005fc0001057983 */ /* 0x000ee80000300800 */
[----:B------:R-:W5:Y:S04]  /*21520*/  LDL.LU R40, [R1+0x400] ;  /* 0x0004000001287983 */ /* 0x000f680000300800 */
[----:B------:R-:W5:Y:S04]  /*21530*/  LDL.LU R41, [R1+0x404] ;  /* 0x0004040001297983 */ /* 0x000f680000300800 */
[----:B------:R-:W2:Y:S04]  /*21540*/  LDL.LU R38, [R1+0x408] ;  /* 0x0004080001267983 */ /* 0x000ea80000300800 */
        /* <DEDUP_REMOVED lines=12> */
[----:B------:R-:W2:Y:S01]  /*21610*/  LDL.LU R27, [R1+0x43c] ;  /* 0x00043c00011b7983 */ /* 0x000ea20000300800 */
[----:B------:R-:W-:Y:S01]  /*21620*/  VIADD R69, R0, 0x7e ;  /* 0x0000007e00457836 */ /* 0x000fe20000000000 */
[----:B------:R-:W-:-:S02]  /*21630*/  IADD3 R68, P5, PT, R72, R3, RZ ;  /* 0x0000000348447210 */ /* 0x000fc40007fbe0ff */
[----:B------:R-:W-:Y:S01]  /*21640*/  F2FP.SATFINITE.E5M2.F32.PACK_AB_MERGE_C R70, R7, R6, RZ ;  /* 0x000000060746723e */ /* 0x000fe200048060ff */
[----:B------:R-:W-:Y:S01]  /*21650*/  VIADD R71, R72, UR5 ;  /* 0x0000000548477c36 */ /* 0x000fe20008000000 */
[----:B----4-:R-:W-:Y:S01]  /*21660*/  ISETP.LT.AND P4, PT, R69, UR7, !P1 ;  /* 0x0000000745007c0c */ /* 0x010fe2000cf81270 */
[----:B------:R-:W-:Y:S01]  /*21670*/  VIADD R73, R0, 0x7f ;  /* 0x0000007f00497836 */ /* 0x000fe20000000000 */
[-C--:B------:R-:W-:Y:S01]  /*21680*/  LEA.HI.X.SX32 R69, R72, R2.reuse, 0x1, P5 ;  /* 0x0000000248457211 */ /* 0x080fe200028f0eff */
[----:B------:R-:W4:Y:S01]  /*21690*/  LDCU UR7, c[0x0][0x39c] ;  /* 0x00007380ff0777ac */ /* 0x000f220008000800 */
[----:B------:R-:W-:Y:S01]  /*216a0*/  PRMT R72, R70, 0x9910, RZ ;  /* 0x0000991046487816 */ /* 0x000fe200000000ff */
[----:B------:R-:W2:Y:S04]  /*216b0*/  LDL.LU R24, [R1+0x448] ;  /* 0x0004480001187983 */ /* 0x000ea80000300800 */
[----:B------:R1:W-:Y:S01]  /*216c0*/  @P0 STG.E.U8 desc[UR18][R68.64], R70 ;  /* 0x0000004644000986 */ /* 0x0003e2000c101112 */
[----:B0-----:R-:W-:Y:S01]  /*216d0*/  ISETP.LT.AND P5, PT, R73, UR6, !P1 ;  /* 0x0000000649007c0c */ /* 0x001fe2000cfa1270 */
[----:B------:R-:W0:Y:S01]  /*216e0*/  LDCU UR6, c[0x0][0x39c] ;  /* 0x00007380ff0677ac */ /* 0x000e220008000800 */
[----:B------:R-:W-:Y:S01]  /*216f0*/  VIADD R73, R0, 0x80 ;  /* 0x0000008000497836 */ /* 0x000fe20000000000 */
[----:B------:R-:W2:Y:S04]  /*21700*/  LDL.LU R25, [R1+0x44c] ;  /* 0x00044c0001197983 */ /* 0x000ea80000300800 */
[----:B------:R-:W2:Y:S01]  /*21710*/  LDL.LU R22, [R1+0x458] ;  /* 0x0004580001167983 */ /* 0x000ea20000300800 */
[----:B-1----:R-:W-:Y:S01]  /*21720*/  IMAD.MOV.U32 R69, RZ, RZ, R72 ;  /* 0x000000ffff457224 */ /* 0x002fe200078e0048 */
[C---:B------:R-:W-:Y:S01]  /*21730*/  IADD3 R70, P0, PT, R71.reuse, R3, RZ ;  /* 0x0000000347467210 */ /* 0x040fe20007f1e0ff */
[C---:B------:R-:W-:Y:S01]  /*21740*/  VIADD R72, R71.reuse, UR5 ;  /* 0x0000000547487c36 */ /* 0x040fe20008000000 */
[----:B------:R-:W2:Y:S02]  /*21750*/  LDL.LU R23, [R1+0x45c] ;  /* 0x00045c0001177983 */ /* 0x000ea40000300800 */
[----:B------:R-:W-:-:S02]  /*21760*/  LEA.HI.X.SX32 R71, R71, R2, 0x1, P0 ;  /* 0x0000000247477211 */ /* 0x000fc400000f0eff */
[----:B------:R-:W-:Y:S01]  /*21770*/  SHF.R.S32.HI R69, RZ, 0x8, R69 ;  /* 0x00000008ff457819 */ /* 0x000fe20000011445 */
[----:B------:R-:W2:Y:S01]  /*21780*/  LDL.LU R20, [R1+0x468] ;  /* 0x0004680001147983 */ /* 0x000ea20000300800 */
[----:B------:R-:W-:-:S03]  /*21790*/  IADD3 R68, P0, PT, R72, R3, RZ ;  /* 0x0000000348447210 */ /* 0x000fc60007f1e0ff */
[----:B------:R1:W-:Y:S04]  /*217a0*/  @P6 STG.E.U8 desc[UR18][R70.64], R69 ;  /* 0x0000004546006986 */ /* 0x0003e8000c101112 */
[----:B------:R-:W2:Y:S04]  /*217b0*/  LDL.LU R21, [R1+0x46c] ;  /* 0x00046c0001157983 */ /* 0x000ea80000300800 */
[----:B------:R-:W2:Y:S01]  /*217c0*/  LDL.LU R18, [R1+0x478] ;  /* 0x0004780001127983 */ /* 0x000ea20000300800 */
[CC--:B-1----:R-:W-:Y:S01]  /*217d0*/  LEA.HI.X.SX32 R69, R72.reuse, R2.reuse, 0x1, P0 ;  /* 0x0000000248457211 */ /* 0x0c2fe200000f0eff */
[----:B------:R-:W-:Y:S01]  /*217e0*/  VIADD R71, R72, UR5 ;  /* 0x0000000548477c36 */ /* 0x000fe20008000000 */
[----:B------:R-:W-:Y:S01]  /*217f0*/  ISETP.LT.AND P0, PT, R73, UR4, !P1 ;  /* 0x0000000449007c0c */ /* 0x000fe2000cf01270 */
[----:B------:R-:W1:Y:S01]  /*21800*/  LDCU UR4, c[0x0][0x39c] ;  /* 0x00007380ff0477ac */ /* 0x000e620008000800 */
[----:B------:R-:W-:Y:S01]  /*21810*/  PRMT R73, R74, 0x9910, RZ ;  /* 0x000099104a497816 */ /* 0x000fe200000000ff */
[----:B------:R0:W-:Y:S01]  /*21820*/  @P2 STG.E.U8 desc[UR18][R68.64], R74 ;  /* 0x0000004a44002986 */ /* 0x0001e2000c101112 */
[C---:B------:R-:W-:Y:S01]  /*21830*/  IADD3 R70, P2, PT, R71.reuse, R3, RZ ;  /* 0x0000000347467210 */ /* 0x040fe20007f5e0ff */
[C---:B------:R-:W-:Y:S01]  /*21840*/  VIADD R72, R71.reuse, UR5 ;  /* 0x0000000547487c36 */ /* 0x040fe20008000000 */
[----:B------:R-:W-:Y:S01]  /*21850*/  SHF.R.S32.HI R73, RZ, 0x8, R73 ;  /* 0x00000008ff497819 */ /* 0x000fe20000011449 */
[----:B------:R-:W2:Y:S01]  /*21860*/  LDL.LU R19, [R1+0x47c] ;  /* 0x00047c0001137983 */ /* 0x000ea20000300800 */
[----:B------:R-:W-:-:S03]  /*21870*/  LEA.HI.X.SX32 R71, R71, R2, 0x1, P2 ;  /* 0x0000000247477211 */ /* 0x000fc600010f0eff */
[----:B------:R-:W2:Y:S01]  /*21880*/  LDL.LU R16, [R1+0x488] ;  /* 0x0004880001107983 */ /* 0x000ea20000300800 */
[C---:B0-----:R-:W-:Y:S02]  /*21890*/  VIADD R68, R0.reuse, 0x81 ;  /* 0x0000008100447836 */ /* 0x041fe40000000000 */
[----:B------:R-:W-:Y:S01]  /*218a0*/  VIADD R69, R0, 0x82 ;  /* 0x0000008200457836 */ /* 0x000fe20000000000 */
[----:B------:R0:W-:Y:S02]  /*218b0*/  @P3 STG.E.U8 desc[UR18][R70.64], R73 ;  /* 0x0000004946003986 */ /* 0x0001e4000c101112 */
[----:B------:R-:W-:Y:S01]  /*218c0*/  ISETP.LT.AND P2, PT, R68, UR6, !P1 ;  /* 0x0000000644007c0c */ /* 0x000fe2000cf41270 */
[----:B------:R-:W3:Y:S01]  /*218d0*/  LDCU UR6, c[0x0][0x39c] ;  /* 0x00007380ff0677ac */ /* 0x000ee20008000800 */
[C---:B------:R-:W-:Y:S01]  /*218e0*/  IADD3 R68, P6, PT, R72.reuse, R3, RZ ;  /* 0x0000000348447210 */ /* 0x040fe20007fde0ff */
[----:B------:R-:W2:Y:S01]  /*218f0*/  LDL.LU R17, [R1+0x48c] ;  /* 0x00048c0001117983 */ /* 0x000ea20000300800 */
[----:B----4-:R-:W-:Y:S01]  /*21900*/  ISETP.LT.AND P3, PT, R69, UR7, !P1 ;  /* 0x0000000745007c0c */ /* 0x010fe2000cf61270 */
[----:B------:R-:W4:Y:S01]  /*21910*/  LDCU UR7, c[0x0][0x39c] ;  /* 0x00007380ff0777ac */ /* 0x000f220008000800 */
[----:B------:R-:W-:Y:S01]  /*21920*/  LEA.HI.X.SX32 R69, R72, R2, 0x1, P6 ;  /* 0x0000000248457211 */ /* 0x000fe200030f0eff */
[----:B------:R-:W2:Y:S01]  /*21930*/  LDL.LU R14, [R1+0x498] ;  /* 0x00049800010e7983 */ /* 0x000ea20000300800 */
[----:B0-----:R-:W-:-:S03]  /*21940*/  VIADD R70, R0, 0x83 ;  /* 0x0000008300467836 */ /* 0x001fc60000000000 */
[----:B------:R-:W2:Y:S01]  /*21950*/  LDL.LU R15, [R1+0x49c] ;  /* 0x00049c00010f7983 */ /* 0x000ea20000300800 */
[----:B------:R-:W-:Y:S01]  /*21960*/  VIADD R71, R72, UR5 ;  /* 0x0000000548477c36 */ /* 0x000fe20008000000 */
[----:B-1----:R-:W-:-:S03]  /*21970*/  ISETP.LT.AND P6, PT, R70, UR4, !P1 ;  /* 0x0000000446007c0c */ /* 0x002fc6000cfc1270 */
[----:B------:R-:W-:Y:S01]  /*21980*/  VIADD R72, R71, UR5 ;  /* 0x0000000547487c36 */ /* 0x000fe20008000000 */
[----:B------:R-:W0:Y:S01]  /*21990*/  LDCU UR4, c[0x0][0x39c] ;  /* 0x00007380ff0477ac */ /* 0x000e220008000800 */
[----:B------:R-:W2:Y:S04]  /*219a0*/  LDL.LU R12, [R1+0x4a0] ;  /* 0x0004a000010c7983 */ /* 0x000ea80000300800 */
[----:B------:R-:W2:Y:S04]  /*219b0*/  LDL.LU R13, [R1+0x4a4] ;  /* 0x0004a400010d7983 */ /* 0x000ea80000300800 */
[----:B------:R-:W2:Y:S04]  /*219c0*/  LDL.LU R10, [R1+0x4a8] ;  /* 0x0004a800010a7983 */ /* 0x000ea80000300800 */
[----:B------:R-:W2:Y:S04]  /*219d0*/  LDL.LU R11, [R1+0x4ac] ;  /* 0x0004ac00010b7983 */ /* 0x000ea80000300800 */
[----:B------:R-:W2:Y:S04]  /*219e0*/  LDL.LU R8, [R1+0x4b0] ;  /* 0x0004b00001087983 */ /* 0x000ea80000300800 */
[----:B------:R-:W2:Y:S01]  /*219f0*/  LDL.LU R9, [R1+0x4b4] ;  /* 0x0004b40001097983 */ /* 0x000ea20000300800 */
[----:B---3--:R-:W-:-:S03]  /*21a00*/  F2FP.SATFINITE.E5M2.F32.PACK_AB_MERGE_C R73, R5, R4, RZ ;  /* 0x000000040549723e */ /* 0x008fc600048060ff */
[----:B------:R-:W3:Y:S04]  /*21a10*/  LDL.LU R4, [R1+0x4b8] ;  /* 0x0004b80001047983 */ /* 0x000ee80000300800 */
[----:B------:R1:W-:Y:S01]  /*21a20*/  @P4 STG.E.U8 desc[UR18][R68.64], R73 ;  /* 0x0000004944004986 */ /* 0x0003e2000c101112 */
[-C--:B------:R-:W-:Y:S02]  /*21a30*/  IADD3 R70, P4, PT, R71, R3.reuse, RZ ;  /* 0x0000000347467210 */ /* 0x080fe40007f9e0ff */
[----:B------:R-:W-:Y:S01]  /*21a40*/  PRMT R75, R73, 0x9910, RZ ;  /* 0x00009910494b7816 */ /* 0x000fe200000000ff */
[----:B------:R-:W3:Y:S01]  /*21a50*/  LDL.LU R5, [R1+0x4bc] ;  /* 0x0004bc0001057983 */ /* 0x000ee20000300800 */
[----:B------:R-:W-:Y:S02]  /*21a60*/  LEA.HI.X.SX32 R71, R71, R2, 0x1, P4 ;  /* 0x0000000247477211 */ /* 0x000fe400020f0eff */
[----:B------:R-:W-:Y:S01]  /*21a70*/  SHF.R.S32.HI R75, RZ, 0x8, R75 ;  /* 0x00000008ff4b7819 */ /* 0x000fe2000001144b */
[----:B------:R-:W3:Y:S01]  /*21a80*/  LDL.LU R6, [R1+0x4c0] ;  /* 0x0004c00001067983 */ /* 0x000ee20000300800 */
[----:B-1----:R-:W-:-:S02]  /*21a90*/  IADD3 R68, P4, PT, R72, R3, RZ ;  /* 0x0000000348447210 */ /* 0x002fc40007f9e0ff */
[----:B-----5:R-:W-:Y:S01]  /*21aa0*/  F2FP.SATFINITE.E5M2.F32.PACK_AB_MERGE_C R74, R41, R40, RZ ;  /* 0x00000028294a723e */ /* 0x020fe200048060ff */
[----:B------:R1:W-:Y:S01]  /*21ab0*/  @P5 STG.E.U8 desc[UR18][R70.64], R75 ;  /* 0x0000004b46005986 */ /* 0x0003e2000c101112 */
[----:B------:R-:W-:Y:S01]  /*21ac0*/  LEA.HI.X.SX32 R69, R72, R2, 0x1, P4 ;  /* 0x0000000248457211 */ /* 0x000fe200020f0eff */
[----:B------:R-:W-:Y:S02]  /*21ad0*/  VIADD R73, R0, 0x84 ;  /* 0x0000008400497836 */ /* 0x000fe40000000000 */
[----:B------:R-:W5:Y:S04]  /*21ae0*/  LDL.LU R7, [R1+0x4c4] ;  /* 0x0004c40001077983 */ /* 0x000f680000300800 */
[----:B------:R0:W-:Y:S01]  /*21af0*/  @P0 STG.E.U8 desc[UR18][R68.64], R74 ;  /* 0x0000004a44000986 */ /* 0x0001e2000c101112 */
[----:B-1----:R-:W-:Y:S01]  /*21b00*/  VIADD R70, R72, UR5 ;  /* 0x0000000548467c36 */ /* 0x002fe20008000000 */
[----:B------:R-:W-:Y:S01]  /*21b10*/  PRMT R72, R74, 0x9910, RZ ;  /* 0x000099104a487816 */ /* 0x000fe200000000ff */
[----:B------:R-:W-:-:S02]  /*21b20*/  VIADD R71, R0, 0x86 ;  /* 0x0000008600477836 */ /* 0x000fc40000000000 */
[----:B0-----:R-:W-:Y:S01]  /*21b30*/  VIADD R69, R0, 0x85 ;  /* 0x0000008500457836 */ /* 0x001fe20000000000 */
[CC--:B------:R-:W-:Y:S02]  /*21b40*/  IADD3 R68, P0, PT, R70.reuse, R3.reuse, RZ ;  /* 0x0000000346447210 */ /* 0x0c0fe40007f1e0ff */
[----:B------:R-:W-:Y:S02]  /*21b50*/  SHF.R.S32.HI R72, RZ, 0x8, R72 ;  /* 0x00000008ff487819 */ /* 0x000fe40000011448 */
[----:B------:R-:W-:Y:S01]  /*21b60*/  ISETP.LT.AND P5, PT, R69, UR6, !P1 ;  /* 0x0000000645007c0c */ /* 0x000fe2000cfa1270 */
[----:B------:R-:W0:Y:S01]  /*21b70*/  LDCU UR6, c[0x0][0x39c] ;  /* 0x00007380ff0677ac */ /* 0x000e220008000800 */
[C---:B------:R-:W-:Y:S02]  /*21b80*/  LEA.HI.X.SX32 R69, R70.reuse, R2, 0x1, P0 ;  /* 0x0000000246457211 */ /* 0x040fe400000f0eff */
[----:B----4-:R-:W-:Y:S01]  /*21b90*/  ISETP.LT.AND P0, PT, R71, UR7, !P1 ;  /* 0x0000000747007c0c */ /* 0x010fe2000cf01270 */
[----:B------:R-:W-:Y:S01]  /*21ba0*/  VIADD R71, R70, UR5 ;  /* 0x0000000546477c36 */ /* 0x000fe20008000000 */
[----:B------:R-:W-:Y:S01]  /*21bb0*/  ISETP.LT.AND P4, PT, R73, UR4, !P1 ;  /* 0x0000000449007c0c */ /* 0x000fe2000cf81270 */
[----:B------:R1:W-:Y:S01]  /*21bc0*/  @P2 STG.E.U8 desc[UR18][R68.64], R72 ;  /* 0x0000004844002986 */ /* 0x0003e2000c101112 */
[----:B------:R-:W4:Y:S02]  /*21bd0*/  LDCU UR4, c[0x0][0x39c] ;  /* 0x00007380ff0477ac */ /* 0x000f240008000800 */
[----:B------:R-:W-:-:S02]  /*21be0*/  IADD3 R70, P2, PT, R71, R3, RZ ;  /* 0x0000000347467210 */ /* 0x000fc40007f5e0ff */
[----:B--2---:R-:W-:Y:S01]  /*21bf0*/  F2FP.SATFINITE.E5M2.F32.PACK_AB_MERGE_C R74, R39, R38, RZ ;  /* 0x00000026274a723e */ /* 0x004fe200048060ff */
[----:B------:R-:W2:Y:S01]  /*21c00*/  LDCU UR7, c[0x0][0x39c] ;  /* 0x00007380ff0777ac */ /* 0x000ea20008000800 */
[C---:B-1----:R-:W-:Y:S01]  /*21c10*/  VIADD R72, R71.reuse, UR5 ;  /* 0x0000000547487c36 */ /* 0x042fe20008000000 */
[-C--:B------:R-:W-:Y:S02]  /*21c20*/  LEA.HI.X.SX32 R71, R71, R2.reuse, 0x1, P2 ;  /* 0x0000000247477211 */ /* 0x080fe400010f0eff */
[----:B------:R-:W-:Y:S02]  /*21c30*/  PRMT R75, R74, 0x9910, RZ ;  /* 0x000099104a4b7816 */ /* 0x000fe400000000ff */
[C---:B------:R-:W-:Y:S01]  /*21c40*/  IADD3 R68, P2, PT, R72.reuse, R3, RZ ;  /* 0x0000000348447210 */ /* 0x040fe20007f5e0ff */
[----:B------:R1:W-:Y:S03]  /*21c50*/  @P3 STG.E.U8 desc[UR18][R70.64], R74 ;  /* 0x0000004a46003986 */ /* 0x0003e6000c101112 */
[----:B------:R-:W-:Y:S01]  /*21c60*/  LEA.HI.X.SX32 R69, R72, R2, 0x1, P2 ;  /* 0x0000000248457211 */ /* 0x000fe200010f0eff */
[----:B------:R-:W-:Y:S01]  /*21c70*/  VIADD R73, R0, 0x87 ;  /* 0x0000008700497836 */ /* 0x000fe20000000000 */
[----:B-1----:R-:W-:Y:S01]  /*21c80*/  SHF.R.S32.HI R74, RZ, 0x8, R75 ;  /* 0x00000008ff4a7819 */ /* 0x002fe2000001144b */
[----:B------:R-:W-:-:S02]  /*21c90*/  VIADD R71, R72, UR5 ;  /* 0x0000000548477c36 */ /* 0x000fc40008000000 */
[----:B------:R-:W-:Y:S02]  /*21ca0*/  VIADD R70, R0, 0x88 ;  /* 0x0000008800467836 */ /* 0x000fe40000000000 */
[----:B------:R1:W-:Y:S01]  /*21cb0*/  @P6 STG.E.U8 desc[UR18][R68.64], R74 ;  /* 0x0000004a44006986 */ /* 0x0003e2000c101112 */
[----:B----4-:R-:W-:Y:S01]  /*21cc0*/  ISETP.LT.AND P2, PT, R73, UR4, !P1 ;  /* 0x0000000449007c0c */ /* 0x010fe2000cf41270 */
[----:B------:R-:W4:Y:S01]  /*21cd0*/  LDCU UR4, c[0x0][0x39c] ;  /* 0x00007380ff0477ac */ /* 0x000f220008000800 */
[----:B0-----:R-:W-:Y:S01]  /*21ce0*/  ISETP.LT.AND P3, PT, R70, UR6, !P1 ;  /* 0x0000000646007c0c */ /* 0x001fe2000cf61270 */
[----:B------:R-:W-:Y:S01]  /*21cf0*/  VIADD R70, R0, 0x89 ;  /* 0x0000008900467836 */ /* 0x000fe20000000000 */
[----:B------:R-:W-:Y:S01]  /*21d00*/  F2FP.SATFINITE.E5M2.F32.PACK_AB_MERGE_C R72, R37, R36, RZ ;  /* 0x000000242548723e */ /* 0x000fe200048060ff */
[----:B------:R-:W0:Y:S01]  /*21d10*/  LDCU UR6, c[0x0][0x39c] ;  /* 0x00007380ff0677ac */ /* 0x000e220008000800 */
[----:B-1----:R-:W-:-:S04]  /*21d20*/  IADD3 R68, P6, PT, R71, R3, RZ ;  /* 0x0000000347447210 */ /* 0x002fc80007fde0ff */
[C---:B------:R-:W-:Y:S01]  /*21d30*/  LEA.HI.X.SX32 R69, R71.reuse, R2, 0x1, P6 ;  /* 0x0000000247457211 */ /* 0x040fe200030f0eff */
[----:B------:R-:W-:Y:S01]  /*21d40*/  VIADD R71, R71, UR5 ;  /* 0x0000000547477c36 */ /* 0x000fe20008000000 */
[----:B--2---:R-:W-:Y:S02]  /*21d50*/  ISETP.LT.AND P6, PT, R70, UR7, !P1 ;  /* 0x0000000746007c0c */ /* 0x004fe4000cfc1270 */
[----:B------:R-:W-:Y:S01]  /*21d60*/  F2FP.SATFINITE.E5M2.F32.PACK_AB_MERGE_C R74, R35, R34, RZ ;  /* 0x00000022234a723e */ /* 0x000fe200048060ff */
[----:B------:R1:W-:Y:S01]  /*21d70*/  @P4 STG.E.U8 desc[UR18][R68.64], R72 ;  /* 0x0000004844004986 */ /* 0x0003e2000c101112 */
[----:B------:R-:W-:Y:S01]  /*21d80*/  PRMT R75, R72, 0x9910, RZ ;  /* 0x00009910484b7816 */ /* 0x000fe200000000ff */
[----:B------:R-:W-:Y:S01]  /*21d90*/  VIADD R73, R0, 0x8a ;  /* 0x0000008a00497836 */ /* 0x000fe20000000000 */
[C---:B------:R-:W-:Y:S01]  /*21da0*/  IADD3 R70, P4, PT, R71.reuse, R3, RZ ;  /* 0x0000000347467210 */ /* 0x040fe20007f9e0ff */
[----:B------:R-:W2:Y:S01]  /*21db0*/  LDCU UR7, c[0x0][0x39c] ;  /* 0x00007380ff0777ac */ /* 0x000ea20008000800 */
[----:B------:R-:W-:Y:S01]  /*21dc0*/  SHF.R.S32.HI R75, RZ, 0x8, R75 ;  /* 0x00000008ff4b7819 */ /* 0x000fe2000001144b */
[C---:B-1----:R-:W-:Y:S01]  /*21dd0*/  VIADD R72, R71.reuse, UR5 ;  /* 0x0000000547487c36 */ /* 0x042fe20008000000 */
[----:B------:R-:W-:-:S04]  /*21de0*/  LEA.HI.X.SX32 R71, R71, R2, 0x1, P4 ;  /* 0x0000000247477211 */ /* 0x000fc800020f0eff */
[C---:B------:R-:W-:Y:S01]  /*21df0*/  IADD3 R68, P4, PT, R72.reuse, R3, RZ ;  /* 0x0000000348447210 */ /* 0x040fe20007f9e0ff */
[----:B------:R1:W-:Y:S03]  /*21e00*/  @P5 STG.E.U8 desc[UR18][R70.64], R75 ;  /* 0x0000004b46005986 */ /* 0x0003e6000c101112 */
[----:B------:R-:W-:Y:S02]  /*21e10*/  LEA.HI.X.SX32 R69, R72, R2, 0x1, P4 ;  /* 0x0000000248457211 */ /* 0x000fe400020f0eff */
[----:B----4-:R-:W-:Y:S01]  /*21e20*/  ISETP.LT.AND P4, PT, R73, UR4, !P1 ;  /* 0x0000000449007c0c */ /* 0x010fe2000cf81270 */
[----:B------:R-:W4:Y:S01]  /*21e30*/  LDCU UR4, c[0x0][0x39c] ;  /* 0x00007380ff0477ac */ /* 0x000f220008000800 */
        /* <DEDUP_REMOVED lines=18> */
[----:B----4-:R-:W-:Y:S01]  /*21f60*/  ISETP.LT.AND P2, PT, R68, UR4, !P1 ;  /* 0x0000000444007c0c */ /* 0x010fe2000cf41270 */
[----:B------:R-:W1:Y:S01]  /*21f70*/  LDCU UR4, c[0x0][0x39c] ;  /* 0x00007380ff0477ac */ /* 0x000e620008000800 */
[----:B------:R-:W-:-:S02]  /*21f80*/  PRMT R74, R73, 0x9910, RZ ;  /* 0x00009910494a7816 */ /* 0x000fc400000000ff */
[CC--:B------:R-:W-:Y:S01]  /*21f90*/  IADD3 R68, P5, PT, R72.reuse, R3.reuse, RZ ;  /* 0x0000000348447210 */ /* 0x0c0fe20007fbe0ff */
[----:B------:R4:W-:Y:S01]  /*21fa0*/  @P3 STG.E.U8 desc[UR18][R70.64], R73 ;  /* 0x0000004946003986 */ /* 0x0009e2000c101112 */
[----:B--2---:R-:W-:Y:S01]  /*21fb0*/  ISETP.LT.AND P3, PT, R69, UR7, !P1 ;  /* 0x0000000745007c0c */ /* 0x004fe2000cf61270 */
[----:B------:R-:W2:Y:S01]  /*21fc0*/  LDCU UR7, c[0x0][0x39c] ;  /* 0x00007380ff0777ac */ /* 0x000ea20008000800 */
[C---:B------:R-:W-:Y:S02]  /*21fd0*/  LEA.HI.X.SX32 R69, R72.reuse, R2, 0x1, P5 ;  /* 0x0000000248457211 */ /* 0x040fe400028f0eff */
[----:B----4-:R-:W-:Y:S01]  /*21fe0*/  SHF.R.S32.HI R73, RZ, 0x8, R74 ;  /* 0x00000008ff497819 */ /* 0x010fe2000001144a */
[----:B------:R-:W-:Y:S02]  /*21ff0*/  VIADD R71, R72, UR5 ;  /* 0x0000000548477c36 */ /* 0x000fe40008000000 */
[----:B------:R-:W-:Y:S02]  /*22000*/  VIADD R70, R0, 0x8e ;  /* 0x0000008e00467836 */ /* 0x000fe40000000000 */
[----:B------:R4:W-:Y:S03]  /*22010*/  @P6 STG.E.U8 desc[UR18][R68.64], R73 ;  /* 0x0000004944006986 */ /* 0x0009e6000c101112 */
[----:B0-----:R-:W-:Y:S01]  /*22020*/  ISETP.LT.AND P5, PT, R70, UR6, !P1 ;  /* 0x0000000646007c0c */ /* 0x001fe2000cfa1270 */
[----:B------:R-:W-:Y:S01]  /*22030*/  VIADD R72, R0, 0x8f ;  /* 0x0000008f00487836 */ /* 0x000fe20000000000 */
[----:B------:R-:W-:Y:S01]  /*22040*/  F2FP.SATFINITE.E5M2.F32.PACK_AB_MERGE_C R70, R31, R30, RZ ;  /* 0x0000001e1f46723e */ /* 0x000fe200048060ff */
[----:B------:R-:W0:Y:S01]  /*22050*/  LDCU UR6, c[0x0][0x39c] ;  /* 0x00007380ff0677ac */ /* 0x000e220008000800 */
[----:B----4-:R-:W-:-:S04]  /*22060*/  IADD3 R68, P6, PT, R71, R3, RZ ;  /* 0x0000000347447210 */ /* 0x010fc80007fde0ff */
        /* <DEDUP_REMOVED lines=8> */
[----:B----4-:R-:W-:-:S04]  /*220f0*/  IADD3 R70, P6, PT, R71, R3, RZ ;  /* 0x0000000347467210 */ /* 0x010fc80007fde0ff */
[----:B------:R-:W-:-:S05]  /*22100*/  LEA.HI.X.SX32 R71, R71, R2, 0x1, P6 ;  /* 0x0000000247477211 */ /* 0x000fca00030f0eff */
[----:B------:R4:W-:Y:S02]  /*22110*/  @P0 STG.E.U8 desc[UR18][R70.64], R74 ;  /* 0x0000004a46000986 */ /* 0x0009e4000c101112 */
[----:B----4-:R-:W-:Y:S02]  /*22120*/  F2FP.SATFINITE.E5M2.F32.PACK_AB_MERGE_C R74, R27, R26, RZ ;  /* 0x0000001a1b4a723e */ /* 0x010fe400048060ff */
[----:B------:R-:W4:Y:S04]  /*22130*/  LDL.LU R26, [R1+0x440] ;  /* 0x00044000011a7983 */ /* 0x000f280000300800 */
[----:B------:R-:W4:Y:S01]  /*22140*/  LDL.LU R27, [R1+0x444] ;  /* 0x00044400011b7983 */ /* 0x000f220000300800 */
[----:B------:R-:W-:Y:S01]  /*22150*/  VIADD R69, R0, 0x90 ;  /* 0x0000009000457836 */ /* 0x000fe20000000000 */
[----:B------:R-:W-:-:S02]  /*22160*/  IADD3 R68, P6, PT, R72, R3, RZ ;  /* 0x0000000348447210 */ /* 0x000fc40007fde0ff */
[----:B------:R-:W-:Y:S01]  /*22170*/  F2FP.SATFINITE.E5M2.F32.PACK_AB_MERGE_C R70, R29, R28, RZ ;  /* 0x0000001c1d46723e */ /* 0x000fe200048060ff */
[----:B------:R-:W-:Y:S01]  /*22180*/  VIADD R71, R72, UR5 ;  /* 0x0000000548477c36 */ /* 0x000fe20008000000 */
[----:B--2---:R-:W-:Y:S01]  /*22190*/  ISETP.LT.AND P0, PT, R69, UR7, !P1 ;  /* 0x0000000745007c0c */ /* 0x004fe2000cf01270 */
[----:B------:R-:W-:Y:S01]  /*221a0*/  VIADD R73, R0, 0x91 ;  /* 0x0000009100497836 */ /* 0x000fe20000000000 */
[----:B------:R-:W-:Y:S01]  /*221b0*/  LEA.HI.X.SX32 R69, R72, R2, 0x1, P6 ;  /* 0x0000000248457211 */ /* 0x000fe200030f0eff */
[----:B------:R-:W2:Y:S01]  /*221c0*/  LDCU UR7, c[0x0][0x39c] ;  /* 0x00007380ff0777ac */ /* 0x000ea20008000800 */
[----:B------:R-:W-:-:S03]  /*221d0*/  PRMT R72, R70, 0x9910, RZ ;  /* 0x0000991046487816 */ /* 0x000fc600000000ff */
[----:B------:R1:W-:Y:S01]  /*221e0*/  @P2 STG.E.U8 desc[UR18][R68.64], R70 ;  /* 0x0000004644002986 */ /* 0x0003e2000c101112 */
[----:B0-----:R-:W-:Y:S01]  /*221f0*/  ISETP.LT.AND P6, PT, R73, UR6, !P1 ;  /* 0x0000000649007c0c */ /* 0x001fe2000cfc1270 */
[----:B------:R-:W0:Y:S01]  /*22200*/  LDCU UR6, c[0x0][0x39c] ;  /* 0x00007380ff0677ac */ /* 0x000e220008000800 */
[----:B-1----:R-:W-:Y:S01]  /*22210*/  IMAD.MOV.U32 R69, RZ, RZ, R72 ;  /* 0x000000ffff457224 */ /* 0x002fe200078e0048 */
[C---:B------:R-:W-:Y:S01]  /*22220*/  IADD3 R70, P2, PT, R71.reuse, R3, RZ ;  /* 0x0000000347467210 */ /* 0x040fe20007f5e0ff */
[----:B------:R-:W-:-:S03]  /*22230*/  VIADD R72, R71, UR5 ;  /* 0x0000000547487c36 */ /* 0x000fc60008000000 */
[-C--:B------:R-:W-:Y:S02]  /*22240*/  LEA.HI.X.SX32 R71, R71, R2.reuse, 0x1, P2 ;  /* 0x0000000247477211 */ /* 0x080fe400010f0eff */
[----:B------:R-:W-:Y:S02]  /*22250*/  SHF.R.S32.HI R69, RZ, 0x8, R69 ;  /* 0x00000008ff457819 */ /* 0x000fe40000011445 */
[----:B------:R-:W-:Y:S01]  /*22260*/  IADD3 R68, P2, PT, R72, R3, RZ ;  /* 0x0000000348447210 */ /* 0x000fe20007f5e0ff */
[----:B------:R-:W-:Y:S02]  /*22270*/  VIADD R73, R0, 0x92 ;  /* 0x0000009200497836 */ /* 0x000fe40000000000 */
[----:B------:R1:W-:Y:S02]  /*22280*/  @P3 STG.E.U8 desc[UR18][R70.64], R69 ;  /* 0x0000004546003986 */ /* 0x0003e4000c101112 */
[C---:B-1----:R-:W-:Y:S01]  /*22290*/  LEA.HI.X.SX32 R69, R72.reuse, R2, 0x1, P2 ;  /* 0x0000000248457211 */ /* 0x042fe200010f0eff */
[----:B------:R-:W-:Y:S01]  /*222a0*/  VIADD R71, R72, UR5 ;  /* 0x0000000548477c36 */ /* 0x000fe20008000000 */
[----:B------:R-:W-:-:S02]  /*222b0*/  PRMT R70, R74, 0x9910, RZ ;  /* 0x000099104a467816 */ /* 0x000fc400000000ff */
[----:B------:R-:W-:Y:S01]  /*222c0*/  ISETP.LT.AND P2, PT, R73, UR4, !P1 ;  /* 0x0000000449007c0c */ /* 0x000fe2000cf41270 */
[----:B------:R-:W1:Y:S01]  /*222d0*/  LDCU UR4, c[0x0][0x39c] ;  /* 0x00007380ff0477ac */ /* 0x000e620008000800 */
[----:B------:R0:W-:Y:S01]  /*222e0*/  @P5 STG.E.U8 desc[UR18][R68.64], R74 ;  /* 0x0000004a44005986 */ /* 0x0001e2000c101112 */
[----:B------:R-:W-:Y:S02]  /*222f0*/  IMAD.MOV.U32 R72, RZ, RZ, R70 ;  /* 0x000000ffff487224 */ /* 0x000fe400078e0046 */
[----:B------:R-:W-:-:S03]  /*22300*/  VIADD R70, R0, 0x93 ;  /* 0x0000009300467836 */ /* 0x000fc60000000000 */
[----:B------:R-:W-:Y:S02]  /*22310*/  SHF.R.S32.HI R72, RZ, 0x8, R72 ;  /* 0x00000008ff487819 */ /* 0x000fe40000011448 */
[----:B0-----:R-:W-:Y:S02]  /*22320*/  IADD3 R68, P3, PT, R71, R3, RZ ;  /* 0x0000000347447210 */ /* 0x001fe40007f7e0ff */
[----:B------:R-:W-:Y:S02]  /*22330*/  F2FP.SATFINITE.E5M2.F32.PACK_AB_MERGE_C R74, R25, R24, RZ ;  /* 0x00000018194a723e */ /* 0x000fe400048060ff */
[----:B------:R-:W3:Y:S01]  /*22340*/  LDL.LU R24, [R1+0x450] ;  /* 0x0004500001187983 */ /* 0x000ee20000300800 */
[----:B------:R-:W-:-:S03]  /*22350*/  LEA.HI.X.SX32 R69, R71, R2, 0x1, P3 ;  /* 0x0000000247457211 */ /* 0x000fc600018f0eff */
[----:B------:R-:W3:Y:S01]  /*22360*/  LDL.LU R25, [R1+0x454] ;  /* 0x0004540001197983 */ /* 0x000ee20000300800 */
[----:B------:R-:W-:Y:S01]  /*22370*/  VIADD R71, R71, UR5 ;  /* 0x0000000547477c36 */ /* 0x000fe20008000000 */
[----:B------:R-:W-:Y:S02]  /*22380*/  ISETP.LT.AND P3, PT, R70, UR6, !P1 ;  /* 0x0000000646007c0c */ /* 0x000fe4000cf61270 */
[----:B------:R0:W-:Y:S01]  /*22390*/  @P4 STG.E.U8 desc[UR18][R68.64], R72 ;  /* 0x0000004844004986 */ /* 0x0001e2000c101112 */
[C---:B------:R-:W-:Y:S01]  /*223a0*/  VIADD R70, R0.reuse, 0x95 ;  /* 0x0000009500467836 */ /* 0x040fe20000000000 */
[----:B------:R-:W1:Y:S01]  /*223b0*/  LDCU UR6, c[0x0][0x39c] ;  /* 0x00007380ff0677ac */ /* 0x000e620008000800 */
[----:B0-----:R-:W-:Y:S01]  /*223c0*/  VIADD R69, R0, 0x94 ;  /* 0x0000009400457836 */ /* 0x001fe20000000000 */
[----:B------:R-:W-:-:S04]  /*223d0*/  IADD3 R68, P4, PT, R71, R3, RZ ;  /* 0x0000000347447210 */ /* 0x000fc80007f9e0ff */
[----:B--2---:R-:W-:Y:S01]  /*223e0*/  ISETP.LT.AND P5, PT, R69, UR7, !P1 ;  /* 0x0000000745007c0c */ /* 0x004fe2000cfa1270 */
[----:B------:R-:W-:Y:S01]  /*223f0*/  VIADD R73, R0, 0x96 ;  /* 0x0000009600497836 */ /* 0x000fe20000000000 */
[C---:B------:R-:W-:Y:S01]  /*22400*/  LEA.HI.X.SX32 R69, R71.reuse, R2, 0x1, P4 ;  /* 0x0000000247457211 */ /* 0x040fe200020f0eff */
[----:B------:R-:W0:Y:S01]  /*22410*/  LDCU UR7, c[0x0][0x39c] ;  /* 0x00007380ff0777ac */ /* 0x000e220008000800 */
[----:B-1----:R-:W-:Y:S01]  /*22420*/  ISETP.LT.AND P4, PT, R70, UR4, !P1 ;  /* 0x0000000446007c0c */ /* 0x002fe2000cf81270 */
[----:B------:R-:W-:Y:S01]  /*22430*/  VIADD R71, R71, UR5 ;  /* 0x0000000547477c36 */ /* 0x000fe20008000000 */
[----:B------:R-:W1:Y:S01]  /*22440*/  LDCU UR4, c[0x0][0x39c] ;  /* 0x00007380ff0477ac */ /* 0x000e620008000800 */
[----:B----4-:R-:W-:-:S04]  /*22450*/  F2FP.SATFINITE.E5M2.F32.PACK_AB_MERGE_C R70, R27, R26, RZ ;  /* 0x0000001a1b46723e */ /* 0x010fc800048060ff */
[----:B------:R-:W-:Y:S01]  /*22460*/  PRMT R72, R70, 0x9910, RZ ;  /* 0x0000991046487816 */ /* 0x000fe200000000ff */
[----:B------:R2:W-:Y:S04]  /*22470*/  @P0 STG.E.U8 desc[UR18][R68.64], R70 ;  /* 0x0000004644000986 */ /* 0x0005e8000c101112 */
[----:B--2---:R-:W-:Y:S01]  /*22480*/  IMAD.MOV.U32 R69, RZ, RZ, R72 ;  /* 0x000000ffff457224 */ /* 0x004fe200078e0048 */
[C---:B------:R-:W-:Y:S01]  /*22490*/  IADD3 R70, P0, PT, R71.reuse, R3, RZ ;  /* 0x0000000347467210 */ /* 0x040fe20007f1e0ff */
[----:B------:R-:W-:-:S03]  /*224a0*/  VIADD R72, R71, UR5 ;  /* 0x0000000547487c36 */ /* 0x000fc60008000000 */
[----:B------:R-:W-:Y:S02]  /*224b0*/  LEA.HI.X.SX32 R71, R71, R2, 0x1, P0 ;  /* 0x0000000247477211 */ /* 0x000fe400000f0eff */
[----:B------:R-:W-:Y:S02]  /*224c0*/  SHF.R.S32.HI R69, RZ, 0x8, R69 ;  /* 0x00000008ff457819 */ /* 0x000fe40000011445 */
[----:B------:R-:W-:-:S03]  /*224d0*/  IADD3 R68, P0, PT, R72, R3, RZ ;  /* 0x0000000348447210 */ /* 0x000fc60007f1e0ff */
[----:B------:R2:W-:Y:S02]  /*224e0*/  @P6 STG.E.U8 desc[UR18][R70.64], R69 ;  /* 0x0000004546006986 */ /* 0x0005e4000c101112 */
[----:B--2---:R-:W-:Y:S02]  /*224f0*/  LEA.HI.X.SX32 R69, R72, R2, 0x1, P0 ;  /* 0x0000000248457211 */ /* 0x004fe400000f0eff */
[----:B------:R-:W-:-:S03]  /*22500*/  PRMT R70, R74, 0x9910, RZ ;  /* 0x000099104a467816 */ /* 0x000fc600000000ff */
[----:B------:R2:W-:Y:S02]  /*22510*/  @P2 STG.E.U8 desc[UR18][R68.64], R74 ;  /* 0x0000004a44002986 */ /* 0x0005e4000c101112 */
[----:B--2---:R-:W-:Y:S02]  /*22520*/  F2FP.SATFINITE.E5M2.F32.PACK_AB_MERGE_C R74, R23, R22, RZ ;  /* 0x00000016174a723e */ /* 0x004fe400048060ff */
[----:B------:R-:W2:Y:S04]  /*22530*/  LDL.LU R22, [R1+0x460] ;  /* 0x0004600001167983 */ /* 0x000ea80000300800 */
[----:B------:R-:W2:Y:S01]  /*22540*/  LDL.LU R23, [R1+0x464] ;  /* 0x0004640001177983 */ /* 0x000ea20000300800 */
[----:B------:R-:W-:Y:S02]  /*22550*/  VIADD R71, R72, UR5 ;  /* 0x0000000548477c36 */ /* 0x000fe40008000000 */
[----:B------:R-:W-:-:S03]  /*22560*/  IMAD.MOV.U32 R72, RZ, RZ, R70 ;  /* 0x000000ffff487224 */ /* 0x000fc600078e0046 */
[CC--:B------:R-:W-:Y:S02]  /*22570*/  IADD3 R68, P2, PT, R71.reuse, R3.reuse, RZ ;  /* 0x0000000347447210 */ /* 0x0c0fe40007f5e0ff */
[----:B------:R-:W-:Y:S02]  /*22580*/  SHF.R.S32.HI R72, RZ, 0x8, R72 ;  /* 0x00000008ff487819 */ /* 0x000fe40000011448 */
[C---:B------:R-:W-:Y:S01]  /*22590*/  LEA.HI.X.SX32 R69, R71.reuse, R2, 0x1, P2 ;  /* 0x0000000247457211 */ /* 0x040fe200010f0eff */
[----:B------:R-:W-:Y:S02]  /*225a0*/  VIADD R70, R0, 0x97 ;  /* 0x0000009700467836 */ /* 0x000fe40000000000 */
[----:B------:R-:W-:Y:S02]  /*225b0*/  VIADD R71, R71, UR5 ;  /* 0x0000000547477c36 */ /* 0x000fe40008000000 */
[----:B------:R4:W-:Y:S01]  /*225c0*/  @P3 STG.E.U8 desc[UR18][R68.64], R72 ;  /* 0x0000004844003986 */ /* 0x0009e2000c101112 */
[----:B------:R-:W-:Y:S01]  /*225d0*/  ISETP.LT.AND P2, PT, R70, UR9, !P1 ;  /* 0x0000000946007c0c */ /* 0x000fe2000cf41270 */
[C---:B------:R-:W-:Y:S01]  /*225e0*/  VIADD R70, R0.reuse, 0x99 ;  /* 0x0000009900467836 */ /* 0x040fe20000000000 */
[----:B------:R-:W-:Y:S01]  /*225f0*/  ISETP.LT.AND P0, PT, R73, UR8, !P1 ;  /* 0x0000000849007c0c */ /* 0x000fe2000cf01270 */
[C---:B----4-:R-:W-:Y:S01]  /*22600*/  VIADD R69, R0.reuse, 0x98 ;  /* 0x0000009800457836 */ /* 0x050fe20000000000 */
[----:B------:R-:W-:Y:S01]  /*22610*/  IADD3 R68, P6, PT, R71, R3, RZ ;  /* 0x0000000347447210 */ /* 0x000fe20007fde0ff */
[----:B------:R-:W-:Y:S01]  /*22620*/  VIADD R73, R0, 0x9a ;  /* 0x0000009a00497836 */ /* 0x000fe20000000000 */
[----:B------:R-:W-:Y:S01]  /*22630*/  F2FP.SATFINITE.E5M2.F32.PACK_AB_MERGE_C R75, R17, R16, RZ ;  /* 0x00000010114b723e */ /* 0x000fe200048060ff */
[----:B------:R-:W4:Y:S01]  /*22640*/  LDCU UR9, c[0x0][0x39c] ;  /* 0x00007380ff0977ac */ /* 0x000f220008000800 */
[----:B------:R-:W-:-:S02]  /*22650*/  ISETP.LT.AND P3, PT, R69, UR6, !P1 ;  /* 0x0000000645007c0c */ /* 0x000fc4000cf61270 */
[----:B------:R-:W-:Y:S01]  /*22660*/  LEA.HI.X.SX32 R69, R71, R2, 0x1, P6 ;  /* 0x0000000247457211 */ /* 0x000fe200030f0eff */
[----:B------:R-:W0:Y:S01]  /*22670*/  LDCU UR8, c[0x0][0x39c] ;  /* 0x00007380ff0877ac */ /* 0x000e220008000800 */
[----:B------:R-:W-:Y:S02]  /*22680*/  ISETP.LT.AND P6, PT, R70, UR10, !P1 ;  /* 0x0000000a46007c0c */ /* 0x000fe4000cfc1270 */
[----:B---3--:R-:W-:Y:S01]  /*22690*/  F2FP.SATFINITE.E5M2.F32.PACK_AB_MERGE_C R70, R25, R24, RZ ;  /* 0x000000181946723e */ /* 0x008fe200048060ff */
[----:B------:R-:W-:Y:S01]  /*226a0*/  VIADD R71, R71, UR5 ;  /* 0x0000000547477c36 */ /* 0x000fe20008000000 */
[----:B------:R-:W3:Y:S02]  /*226b0*/  LDCU UR6, c[0x0][0x39c] ;  /* 0x00007380ff0677ac */ /* 0x000ee40008000800 */
[----:B------:R-:W-:Y:S01]  /*226c0*/  PRMT R72, R70, 0x9910, RZ ;  /* 0x0000991046487816 */ /* 0x000fe200000000ff */
[----:B------:R0:W-:Y:S01]  /*226d0*/  @P5 STG.E.U8 desc[UR18][R68.64], R70 ;  /* 0x0000004644005986 */ /* 0x0001e2000c101112 */
[----:B------:R-:W-:Y:S01]  /*226e0*/  F2FP.SATFINITE.E5M2.F32.PACK_AB_MERGE_C R77, R15, R14, RZ ;  /* 0x0000000e0f4d723e */ /* 0x000fe200048060ff */
[C---:B------:R-:W-:Y:S01]  /*226f0*/  VIADD R78, R0.reuse, 0xac ;  /* 0x000000ac004e7836 */ /* 0x040fe20000000000 */
[----:B------:R-:W-:Y:S01]  /*22700*/  F2FP.SATFINITE.E5M2.F32.PACK_AB_MERGE_C R81, R13, R12, RZ ;  /* 0x0000000c0d51723e */ /* 0x000fe200048060ff */
[C---:B------:R-:W-:Y:S01]  /*22710*/  VIADD R82, R0.reuse, 0xae ;  /* 0x000000ae00527836 */ /* 0x040fe20000000000 */
[----:B------:R-:W-:Y:S01]  /*22720*/  F2FP.SATFINITE.E5M2.F32.PACK_AB_MERGE_C R90, R9, R8, RZ ;  /* 0x00000008095a723e */ /* 0x000fe200048060ff */
[----:B------:R-:W-:Y:S01]  /*22730*/  VIADD R88, R0, 0xb0 ;  /* 0x000000b000587836 */ /* 0x000fe20000000000 */
[----:B------:R-:W-:Y:S01]  /*22740*/  F2FP.SATFINITE.E5M2.F32.PACK_AB_MERGE_C R4, R5, R4, RZ ;  /* 0x000000040504723e */ /* 0x000fe200048060ff */
[----:B------:R-:W1:Y:S01]  /*22750*/  LDCU UR10, c[0x0][0x39c] ;  /* 0x00007380ff0a77ac */ /* 0x000e620008000800 */
[----:B0-----:R-:W-:Y:S01]  /*22760*/  IMAD.MOV.U32 R69, RZ, RZ, R72 ;  /* 0x000000ffff457224 */ /* 0x001fe200078e0048 */
[C---:B------:R-:W-:Y:S01]  /*22770*/  IADD3 R70, P5, PT, R71.reuse, R3, RZ ;  /* 0x0000000347467210 */ /* 0x040fe20007fbe0ff */
[----:B------:R-:W-:-:S03]  /*22780*/  VIADD R72, R71, UR5 ;  /* 0x0000000547487c36 */ /* 0x000fc60008000000 */
[----:B------:R-:W-:Y:S02]  /*22790*/  LEA.HI.X.SX32 R71, R71, R2, 0x1, P5 ;  /* 0x0000000247477211 */ /* 0x000fe400028f0eff */
[----:B------:R-:W-:Y:S02]  /*227a0*/  SHF.R.S32.HI R69, RZ, 0x8, R69 ;  /* 0x00000008ff457819 */ /* 0x000fe40000011445 */
[----:B------:R-:W-:-:S03]  /*227b0*/  IADD3 R68, P5, PT, R72, R3, RZ ;  /* 0x0000000348447210 */ /* 0x000fc60007fbe0ff */
[----:B------:R0:W-:Y:S02]  /*227c0*/  @P4 STG.E.U8 desc[UR18][R70.64], R69 ;  /* 0x0000004546004986 */ /* 0x0001e4000c101112 */
[C---:B0-----:R-:W-:Y:S01]  /*227d0*/  LEA.HI.X.SX32 R69, R72.reuse, R2, 0x1, P5 ;  /* 0x0000000248457211 */ /* 0x041fe200028f0eff */
[----:B------:R-:W-:Y:S01]  /*227e0*/  VIADD R71, R72, UR5 ;  /* 0x0000000548477c36 */ /* 0x000fe20008000000 */
[----:B------:R-:W-:-:S03]  /*227f0*/  PRMT R70, R74, 0x9910, RZ ;  /* 0x000099104a467816 */ /* 0x000fc600000000ff */
[----:B------:R0:W-:Y:S02]  /*22800*/  @P0 STG.E.U8 desc[UR18][R68.64], R74 ;  /* 0x0000004a44000986 */ /* 0x0001e4000c101112 */
        /* <DEDUP_REMOVED lines=9> */
[----:B-1----:R-:W-:Y:S02]  /*228a0*/  ISETP.LT.AND P0, PT, R70, UR4, !P1 ;  /* 0x0000000446007c0c */ /* 0x002fe4000cf01270 */
[----:B------:R0:W-:Y:S01]  /*228b0*/  @P2 STG.E.U8 desc[UR18][R68.64], R72 ;  /* 0x0000004844002986 */ /* 0x0001e2000c101112 */
[C---:B------:R-:W-:Y:S01]  /*228c0*/  VIADD R70, R0.reuse, 0x9d ;  /* 0x0000009d00467836 */ /* 0x040fe20000000000 */
[----:B------:R-:W-:Y:S01]  /*228d0*/  ISETP.LT.AND P4, PT, R73, UR7, !P1 ;  /* 0x0000000749007c0c */ /* 0x000fe2000cf81270 */
[----:B------:R-:W1:Y:S01]  /*228e0*/  LDCU UR4, c[0x0][0x39c] ;  /* 0x00007380ff0477ac */ /* 0x000e620008000800 */
[C---:B0-----:R-:W-:Y:S01]  /*228f0*/  VIADD R69, R0.reuse, 0x9c ;  /* 0x0000009c00457836 */ /* 0x041fe20000000000 */
[----:B------:R-:W-:Y:S01]  /*22900*/  IADD3 R68, P2, PT, R71, R3, RZ ;  /* 0x0000000347447210 */ /* 0x000fe20007f5e0ff */
[----:B------:R-:W-:Y:S01]  /*22910*/  VIADD R73, R0, 0x9e ;  /* 0x0000009e00497836 */ /* 0x000fe20000000000 */
[----:B------:R-:W0:Y:S02]  /*22920*/  LDCU UR7, c[0x0][0x39c] ;  /* 0x00007380ff0777ac */ /* 0x000e240008000800 */
[----:B------:R-:W-:-:S02]  /*22930*/  ISETP.LT.AND P5, PT, R69, UR11, !P1 ;  /* 0x0000000b45007c0c */ /* 0x000fc4000cfa1270 */
[C---:B------:R-:W-:Y:S01]  /*22940*/  LEA.HI.X.SX32 R69, R71.reuse, R2, 0x1, P2 ;  /* 0x0000000247457211 */ /* 0x040fe200010f0eff */
[----:B------:R-:W0:Y:S01]  /*22950*/  LDCU UR11, c[0x0][0x39c] ;  /* 0x00007380ff0b77ac */ /* 0x000e220008000800 */
[----:B------:R-:W-:Y:S01]  /*22960*/  ISETP.LT.AND P2, PT, R70, UR12, !P1 ;  /* 0x0000000c46007c0c */ /* 0x000fe2000cf41270 */
[----:B------:R-:W-:Y:S01]  /*22970*/  VIADD R71, R71, UR5 ;  /* 0x0000000547477c36 */ /* 0x000fe20008000000 */
[----:B------:R-:W-:Y:S01]  /*22980*/  PRMT R79, R77, 0x9910, RZ ;  /* 0x000099104d4f7816 */ /* 0x000fe200000000ff */
[----:B------:R-:W0:Y:S01]  /*22990*/  LDCU UR12, c[0x0][0x3b8] ;  /* 0x00007700ff0c77ac */ /* 0x000e220008000800 */
[----:B--2---:R-:W-:-:S04]  /*229a0*/  F2FP.SATFINITE.E5M2.F32.PACK_AB_MERGE_C R70, R23, R22, RZ ;  /* 0x000000161746723e */ /* 0x004fc800048060ff */
        /* <DEDUP_REMOVED lines=14> */
[----:B------:R-:W2:Y:S04]  /*22a90*/  LDL.LU R19, [R1+0x484] ;  /* 0x0004840001137983 */ /* 0x000ea80000300800 */
[----:B------:R-:W2:Y:S04]  /*22aa0*/  LDL.LU R16, [R1+0x490] ;  /* 0x0004900001107983 */ /* 0x000ea80000300800 */
[----:B------:R-:W2:Y:S01]  /*22ab0*/  LDL.LU R17, [R1+0x494] ;  /* 0x0004940001117983 */ /* 0x000ea20000300800 */
[----:B------:R-:W-:-:S02]  /*22ac0*/  VIADD R71, R72, UR5 ;  /* 0x0000000548477c36 */ /* 0x000fc40008000000 */
        /* <DEDUP_REMOVED lines=10> */
[C---:B0-----:R-:W-:Y:S01]  /*22b70*/  VIADD R69, R0.reuse, 0xa0 ;  /* 0x000000a000457836 */ /* 0x041fe20000000000 */
[----:B------:R-:W-:Y:S01]  /*22b80*/  IADD3 R68, P6, PT, R71, R3, RZ ;  /* 0x0000000347447210 */ /* 0x000fe20007fde0ff */
[----:B------:R-:W-:Y:S01]  /*22b90*/  VIADD R73, R0, 0xa2 ;  /* 0x000000a200497836 */ /* 0x000fe20000000000 */
[----:B------:R-:W-:Y:S01]  /*22ba0*/  PRMT R84, R81, 0x9910, RZ ;  /* 0x0000991051547816 */ /* 0x000fe200000000ff */
[----:B------:R-:W0:Y:S01]  /*22bb0*/  LDCU UR13, c[0x0][0x39c] ;  /* 0x00007380ff0d77ac */ /* 0x000e220008000800 */
[----:B------:R-:W-:-:S02]  /*22bc0*/  ISETP.LT.AND P0, PT, R69, UR14, !P1 ;  /* 0x0000000e45007c0c */ /* 0x000fc4000cf01270 */
[----:B------:R-:W-:Y:S01]  /*22bd0*/  LEA.HI.X.SX32 R69, R71, R2, 0x1, P6 ;  /* 0x0000000247457211 */ /* 0x000fe200030f0eff */
[----:B------:R-:W0:Y:S01]  /*22be0*/  LDCU UR14, c[0x0][0x39c] ;  /* 0x00007380ff0e77ac */ /* 0x000e220008000800 */
[----:B----4-:R-:W-:Y:S02]  /*22bf0*/  ISETP.LT.AND P6, PT, R70, UR9, !P1 ;  /* 0x0000000946007c0c */ /* 0x010fe4000cfc1270 */
[----:B---3--:R-:W-:Y:S01]  /*22c00*/  F2FP.SATFINITE.E5M2.F32.PACK_AB_MERGE_C R70, R21, R20, RZ ;  /* 0x000000141546723e */ /* 0x008fe200048060ff */
[----:B------:R-:W-:Y:S01]  /*22c10*/  VIADD R71, R71, UR5 ;  /* 0x0000000547477c36 */ /* 0x000fe20008000000 */
[----:B------:R-:W-:Y:S01]  /*22c20*/  SHF.R.S32.HI R84, RZ, 0x8, R84 ;  /* 0x00000008ff547819 */ /* 0x000fe20000011454 */
[----:B------:R-:W3:Y:S01]  /*22c30*/  LDCU UR8, c[0x0][0x39c] ;  /* 0x00007380ff0877ac */ /* 0x000ee20008000800 */
[----:B------:R-:W-:Y:S01]  /*22c40*/  PRMT R72, R70, 0x9910, RZ ;  /* 0x0000991046487816 */ /* 0x000fe200000000ff */
[----:B------:R4:W-:Y:S01]  /*22c50*/  @P5 STG.E.U8 desc[UR18][R68.64], R70 ;  /* 0x0000004644005986 */ /* 0x0009e2000c101112 */
[----:B------:R-:W-:Y:S01]  /*22c60*/  PRMT R93, R90, 0x9910, RZ ;  /* 0x000099105a5d7816 */ /* 0x000fe200000000ff */
[----:B------:R-:W0:Y:S02]  /*22c70*/  LDCU UR9, c[0x0][0x3b8] ;  /* 0x00007700ff0977ac */ /* 0x000e240008000800 */
        /* <DEDUP_REMOVED lines=9> */
[----:B------:R-:W-:-:S03]  /*22d10*/  PRMT R70, R74, 0x9910, RZ ;  /* 0x000099104a467816 */ /* 0x000fc600000000ff */
[----:B------:R4:W-:Y:S02]  /*22d20*/  @P3 STG.E.U8 desc[UR18][R68.64], R74 ;  /* 0x0000004a44003986 */ /* 0x0009e4000c101112 */
[----:B------:R-:W-:Y:S02]  /*22d30*/  IMAD.MOV.U32 R72, RZ, RZ, R70 ;  /* 0x000000ffff487224 */ /* 0x000fe400078e0046 */
[----:B------:R-:W-:-:S03]  /*22d40*/  VIADD R70, R0, 0xa3 ;  /* 0x000000a300467836 */ /* 0x000fc60000000000 */
[----:B------:R-:W-:Y:S02]  /*22d50*/  SHF.R.S32.HI R72, RZ, 0x8, R72 ;  /* 0x00000008ff487819 */ /* 0x000fe40000011448 */
[----:B----4-:R-:W-:-:S04]  /*22d60*/  IADD3 R68, P3, PT, R71, R3, RZ ;  /* 0x0000000347447210 */ /* 0x010fc80007f7e0ff */
[C---:B------:R-:W-:Y:S01]  /*22d70*/  LEA.HI.X.SX32 R69, R71.reuse, R2, 0x1, P3 ;  /* 0x0000000247457211 */ /* 0x040fe200018f0eff */
[----:B------:R-:W-:Y:S01]  /*22d80*/  VIADD R71, R71, UR5 ;  /* 0x0000000547477c36 */ /* 0x000fe20008000000 */
[----:B------:R-:W-:-:S03]  /*22d90*/  ISETP.LT.AND P3, PT, R70, UR6, !P1 ;  /* 0x0000000646007c0c */ /* 0x000fc6000cf61270 */
[----:B------:R4:W-:Y:S01]  /*22da0*/  @P4 STG.E.U8 desc[UR18][R68.64], R72 ;  /* 0x0000004844004986 */ /* 0x0009e2000c101112 */
[C---:B------:R-:W-:Y:S01]  /*22db0*/  VIADD R70, R0.reuse, 0xa5 ;  /* 0x000000a500467836 */ /* 0x040fe20000000000 */
[----:B------:R-:W-:Y:S01]  /*22dc0*/  ISETP.LT.AND P2, PT, R73, UR15, !P1 ;  /* 0x0000000f49007c0c */ /* 0x000fe2000cf41270 */
[----:B------:R-:W0:Y:S01]  /*22dd0*/  LDCU UR6, c[0x0][0x3b8] ;  /* 0x00007700ff0677ac */ /* 0x000e220008000800 */
[C---:B----4-:R-:W-:Y:S01]  /*22de0*/  VIADD R69, R0.reuse, 0xa4 ;  /* 0x000000a400457836 */ /* 0x050fe20000000000 */
[----:B------:R-:W-:Y:S01]  /*22df0*/  IADD3 R68, P4, PT, R71, R3, RZ ;  /* 0x0000000347447210 */ /* 0x000fe20007f9e0ff */
[----:B------:R-:W-:Y:S01]  /*22e00*/  VIADD R73, R0, 0xa6 ;  /* 0x000000a600497836 */ /* 0x000fe20000000000 */
[----:B------:R-:W-:Y:S01]  /*22e10*/  SHF.R.S32.HI R93, RZ, 0x8, R93 ;  /* 0x00000008ff5d7819 */ /* 0x000fe2000001145d */
[----:B------:R-:W4:Y:S01]  /*22e20*/  LDCU UR15, c[0x0][0x39c] ;  /* 0x00007380ff0f77ac */ /* 0x000f220008000800 */
[----:B------:R-:W-:Y:S02]  /*22e30*/  ISETP.LT.AND P5, PT, R69, UR16, !P1 ;  /* 0x0000001045007c0c */ /* 0x000fe4000cfa1270 */
[C---:B------:R-:W-:Y:S01]  /*22e40*/  LEA.HI.X.SX32 R69, R71.reuse, R2, 0x1, P4 ;  /* 0x0000000247457211 */ /* 0x040fe200020f0eff */
[----:B------:R-:W0:Y:S01]  /*22e50*/  LDCU UR16, c[0x0][0x3b8] ;  /* 0x00007700ff1077ac */ /* 0x000e220008000800 */
[----:B------:R-:W-:Y:S01]  /*22e60*/  ISETP.LT.AND P4, PT, R70, UR17, !P1 ;  /* 0x0000001146007c0c */ /* 0x000fe2000cf81270 */
[----:B------:R-:W-:Y:S01]  /*22e70*/  VIADD R71, R71, UR5 ;  /* 0x0000000547477c36 */ /* 0x000fe20008000000 */
[----:B-----5:R-:W-:Y:S01]  /*22e80*/  F2FP.SATFINITE.E5M2.F32.PACK_AB_MERGE_C R6, R7, R6, RZ ;  /* 0x000000060706723e */ /* 0x020fe200048060ff */
[----:B------:R-:W5:Y:S02]  /*22e90*/  LDCU UR17, c[0x0][0x3b8] ;  /* 0x00007700ff1177ac */ /* 0x000f640008000800 */
[----:B------:R-:W-:Y:S01]  /*22ea0*/  VIADD R72, R71, UR5 ;  /* 0x0000000547487c36 */ /* 0x000fe20008000000 */
[----:B--2---:R-:W-:-:S04]  /*22eb0*/  F2FP.SATFINITE.E5M2.F32.PACK_AB_MERGE_C R70, R19, R18, RZ ;  /* 0x000000121346723e */ /* 0x004fc800048060ff */
[----:B------:R-:W-:Y:S01]  /*22ec0*/  PRMT R74, R70, 0x9910, RZ ;  /* 0x00009910464a7816 */ /* 0x000fe200000000ff */
[----:B------:R2:W-:Y:S03]  /*22ed0*/  @P0 STG.E.U8 desc[UR18][R68.64], R70 ;  /* 0x0000004644000986 */ /* 0x0005e6000c101112 */
[----:B------:R-:W-:Y:S02]  /*22ee0*/  SHF.R.S32.HI R74, RZ, 0x8, R74 ;  /* 0x00000008ff4a7819 */ /* 0x000fe4000001144a */
[----:B--2---:R-:W-:-:S04]  /*22ef0*/  IADD3 R70, P0, PT, R71, R3, RZ ;  /* 0x0000000347467210 */ /* 0x004fc80007f1e0ff */
[----:B------:R-:W-:Y:S02]  /*22f00*/  LEA.HI.X.SX32 R71, R71, R2, 0x1, P0 ;  /* 0x0000000247477211 */ /* 0x000fe400000f0eff */
[----:B------:R-:W-:-:S04]  /*22f10*/  IADD3 R68, P0, PT, R72, R3, RZ ;  /* 0x0000000348447210 */ /* 0x000fc80007f1e0ff */
[C---:B------:R-:W-:Y:S01]  /*22f20*/  LEA.HI.X.SX32 R69, R72.reuse, R2, 0x1, P0 ;  /* 0x0000000248457211 */ /* 0x040fe200000f0eff */
[----:B------:R2:W-:Y:S04]  /*22f30*/  @P6 STG.E.U8 desc[UR18][R70.64], R74 ;  /* 0x0000004a46006986 */ /* 0x0005e8000c101112 */
[----:B------:R0:W-:Y:S01]  /*22f40*/  @P2 STG.E.U8 desc[UR18][R68.64], R75 ;  /* 0x0000004b44002986 */ /* 0x0001e2000c101112 */
[----:B--2---:R-:W-:Y:S01]  /*22f50*/  VIADD R70, R72, UR5 ;  /* 0x0000000548467c36 */ /* 0x004fe20008000000 */
[----:B------:R-:W-:Y:S01]  /*22f60*/  PRMT R72, R75, 0x9910, RZ ;  /* 0x000099104b487816 */ /* 0x000fe200000000ff */
[----:B0-----:R-:W-:-:S03]  /*22f70*/  VIADD R69, R0, 0xa7 ;  /* 0x000000a700457836 */ /* 0x001fc60000000000 */
[----:B------:R-:W-:Y:S01]  /*22f80*/  IADD3 R68, P6, PT, R70, R3, RZ ;  /* 0x0000000346447210 */ /* 0x000fe20007fde0ff */
[----:B------:R-:W-:Y:S01]  /*22f90*/  VIADD R71, R0, 0xa8 ;  /* 0x000000a800477836 */ /* 0x000fe20000000000 */
[----:B------:R-:W-:Y:S02]  /*22fa0*/  SHF.R.S32.HI R72, RZ, 0x8, R72 ;  /* 0x00000008ff487819 */ /* 0x000fe40000011448 */
[----:B------:R-:W-:Y:S01]  /*22fb0*/  ISETP.LT.AND P2, PT, R69, UR7, !P1 ;  /* 0x0000000745007c0c */ /* 0x000fe2000cf41270 */
[----:B------:R-:W0:Y:S01]  /*22fc0*/  LDCU UR7, c[0x0][0x3b8] ;  /* 0x00007700ff0777ac */ /* 0x000e220008000800 */
[C---:B------:R-:W-:Y:S01]  /*22fd0*/  LEA.HI.X.SX32 R69, R70.reuse, R2, 0x1, P6 ;  /* 0x0000000246457211 */ /* 0x040fe200030f0eff */
[----:B------:R-:W-:-:S04]  /*22fe0*/  VIADD R70, R70, UR5 ;  /* 0x0000000546467c36 */ /* 0x000fc80008000000 */
[----:B------:R2:W-:Y:S01]  /*22ff0*/  @P3 STG.E.U8 desc[UR18][R68.64], R72 ;  /* 0x0000004844003986 */ /* 0x0005e2000c101112 */
[----:B------:R-:W-:Y:S01]  /*23000*/  ISETP.LT.AND P3, PT, R71, UR23, !P1 ;  /* 0x0000001747007c0c */ /* 0x000fe2000cf61270 */
[----:B------:R-:W-:Y:S01]  /*23010*/  VIADD R71, R0, 0xa9 ;  /* 0x000000a900477836 */ /* 0x000fe20000000000 */
[----:B------:R-:W-:Y:S02]  /*23020*/  ISETP.LT.AND P0, PT, R73, UR21, !P1 ;  /* 0x0000001549007c0c */ /* 0x000fe4000cf01270 */
[-C--:B--2---:R-:W-:Y:S02]  /*23030*/  IADD3 R68, P6, PT, R70, R3.reuse, RZ ;  /* 0x0000000346447210 */ /* 0x084fe40007fde0ff */
[----:B------:R-:W-:Y:S01]  /*23040*/  F2FP.SATFINITE.E5M2.F32.PACK_AB_MERGE_C R72, R17, R16, RZ ;  /* 0x000000101148723e */ /* 0x000fe200048060ff */
[----:B------:R-:W-:Y:S01]  /*23050*/  VIADD R73, R0, 0xaa ;  /* 0x000000aa00497836 */ /* 0x000fe20000000000 */
[C---:B------:R-:W-:Y:S01]  /*23060*/  LEA.HI.X.SX32 R69, R70.reuse, R2, 0x1, P6 ;  /* 0x0000000246457211 */ /* 0x040fe200030f0eff */
[----:B------:R-:W2:Y:S01]  /*23070*/  LDCU UR21, c[0x0][0x3b8] ;  /* 0x00007700ff1577ac */ /* 0x000ea20008000800 */
[----:B------:R-:W-:Y:S01]  /*23080*/  ISETP.LT.AND P6, PT, R71, UR24, !P1 ;  /* 0x0000001847007c0c */ /* 0x000fe2000cfc1270 */
[----:B------:R-:W-:Y:S01]  /*23090*/  VIADD R71, R70, UR5 ;  /* 0x0000000546477c36 */ /* 0x000fe20008000000 */
[----:B------:R-:W-:Y:S01]  /*230a0*/  PRMT R75, R72, 0x9910, RZ ;  /* 0x00009910484b7816 */ /* 0x000fe200000000ff */
[----:B------:R0:W-:Y:S01]  /*230b0*/  @P5 STG.E.U8 desc[UR18][R68.64], R72 ;  /* 0x0000004844005986 */ /* 0x0001e2000c101112 */
[----:B------:R-:W1:Y:S01]  /*230c0*/  LDCU UR24, c[0x0][0x3b8] ;  /* 0x00007700ff1877ac */ /* 0x000e620008000800 */
[C---:B------:R-:W-:Y:S01]  /*230d0*/  VIADD R70, R71.reuse, UR5 ;  /* 0x0000000547467c36 */ /* 0x040fe20008000000 */
[----:B------:R-:W-:Y:S01]  /*230e0*/  SHF.R.S32.HI R75, RZ, 0x8, R75 ;  /* 0x00000008ff4b7819 */ /* 0x000fe2000001144b */
[----:B------:R-:W1:Y:S01]  /*230f0*/  LDCU UR23, c[0x0][0x3b8] ;  /* 0x00007700ff1777ac */ /* 0x000e620008000800 */
[----:B0-----:R-:W-:-:S04]  /*23100*/  IADD3 R68, P5, PT, R71, R3, RZ ;  /* 0x0000000347447210 */ /* 0x001fc80007fbe0ff */
[----:B------:R-:W-:-:S05]  /*23110*/  LEA.HI.X.SX32 R69, R71, R2, 0x1, P5 ;  /* 0x0000000247457211 */ /* 0x000fca00028f0eff */
[----:B------:R0:W-:Y:S01]  /*23120*/  @P4 STG.E.U8 desc[UR18][R68.64], R75 ;  /* 0x0000004b44004986 */ /* 0x0001e2000c101112 */
[C---:B------:R-:W-:Y:S01]  /*23130*/  VIADD R72, R70.reuse, UR5 ;  /* 0x0000000546487c36 */ /* 0x040fe20008000000 */
[----:B0-----:R-:W-:-:S04]  /*23140*/  IADD3 R68, P4, PT, R70, R3, RZ ;  /* 0x0000000346447210 */ /* 0x001fc80007f9e0ff */
[----:B------:R-:W-:-:S05]  /*23150*/  LEA.HI.X.SX32 R69, R70, R2, 0x1, P4 ;  /* 0x0000000246457211 */ /* 0x000fca00020f0eff */
[----:B------:R0:W-:Y:S01]  /*23160*/  @P0 STG.E.U8 desc[UR18][R68.64], R77 ;  /* 0x0000004d44000986 */ /* 0x0001e2000c101112 */
[C---:B------:R-:W-:Y:S01]  /*23170*/  VIADD R71, R72.reuse, UR5 ;  /* 0x0000000548477c36 */ /* 0x040fe20008000000 */
[----:B0-----:R-:W-:-:S04]  /*23180*/  IADD3 R68, P0, PT, R72, R3, RZ ;  /* 0x0000000348447210 */ /* 0x001fc80007f1e0ff */
[----:B------:R-:W-:Y:S02]  /*23190*/  LEA.HI.X.SX32 R69, R72, R2, 0x1, P0 ;  /* 0x0000000248457211 */ /* 0x000fe400000f0eff */
[----:B------:R-:W-:-:S05]  /*231a0*/  SHF.R.S32.HI R72, RZ, 0x8, R79 ;  /* 0x00000008ff487819 */ /* 0x000fca000001144f */
[----:B------:R0:W-:Y:S01]  /*231b0*/  @P2 STG.E.U8 desc[UR18][R68.64], R72 ;  /* 0x0000004844002986 */ /* 0x0001e2000c101112 */
[C---:B------:R-:W-:Y:S01]  /*231c0*/  VIADD R74, R71.reuse, UR5 ;  /* 0x00000005474a7c36 */ /* 0x040fe20008000000 */
[----:B0-----:R-:W-:-:S04]  /*231d0*/  IADD3 R68, P2, PT, R71, R3, RZ ;  /* 0x0000000347447210 */ /* 0x001fc80007f5e0ff */
[----:B------:R-:W-:-:S05]  /*231e0*/  LEA.HI.X.SX32 R69, R71, R2, 0x1, P2 ;  /* 0x0000000247457211 */ /* 0x000fca00010f0eff */
[----:B------:R0:W-:Y:S01]  /*231f0*/  @P3 STG.E.U8 desc[UR18][R68.64], R81 ;  /* 0x0000005144003986 */ /* 0x0001e2000c101112 */
[----:B------:R-:W-:Y:S01]  /*23200*/  ISETP.LT.AND P5, PT, R73, UR25, !P1 ;  /* 0x0000001949007c0c */ /* 0x000fe2000cfa1270 */
[----:B------:R-:W-:Y:S02]  /*23210*/  VIADD R73, R74, UR5 ;  /* 0x000000054a497c36 */ /* 0x000fe40008000000 */
[----:B------:R-:W-:Y:S01]  /*23220*/  VIADD R75, R0, 0xab ;  /* 0x000000ab004b7836 */ /* 0x000fe20000000000 */
[----:B------:R-:W-:Y:S02]  /*23230*/  ISETP.LT.AND P0, PT, R78, UR11, !P1 ;  /* 0x0000000b4e007c0c */ /* 0x000fe4000cf01270 */
[-C--:B0-----:R-:W-:Y:S01]  /*23240*/  IADD3 R68, P3, PT, R74, R3.reuse, RZ ;  /* 0x000000034a447210 */ /* 0x081fe20007f7e0ff */
[----:B------:R-:W-:Y:S01]  /*23250*/  VIADD R70, R73, UR5 ;  /* 0x0000000549467c36 */ /* 0x000fe20008000000 */
[----:B------:R-:W-:Y:S01]  /*23260*/  ISETP.LT.AND P4, PT, R75, UR26, !P1 ;  /* 0x0000001a4b007c0c */ /* 0x000fe2000cf81270 */
[----:B------:R-:W-:Y:S01]  /*23270*/  VIADD R79, R0, 0xad ;  /* 0x000000ad004f7836 */ /* 0x000fe20000000000 */
[----:B------:R-:W-:Y:S01]  /*23280*/  LEA.HI.X.SX32 R69, R74, R2, 0x1, P3 ;  /* 0x000000024a457211 */ /* 0x000fe200018f0eff */
[----:B------:R-:W-:Y:S01]  /*23290*/  VIADD R76, R70, UR5 ;  /* 0x00000005464c7c36 */ /* 0x000fe20008000000 */
[----:B------:R-:W0:Y:S03]  /*232a0*/  LDCU UR11, c[0x0][0x3b8] ;  /* 0x00007700ff0b77ac */ /* 0x000e260008000800 */
[----:B------:R1:W-:Y:S01]  /*232b0*/  @P6 STG.E.U8 desc[UR18][R68.64], R84 ;  /* 0x0000005444006986 */ /* 0x0003e2000c101112 */
[----:B------:R-:W0:Y:S01]  /*232c0*/  LDCU UR26, c[0x0][0x3b8] ;  /* 0x00007700ff1a77ac */ /* 0x000e220008000800 */
[----:B------:R-:W0:Y:S01]  /*232d0*/  LDCU UR25, c[0x0][0x3b8] ;  /* 0x00007700ff1977ac */ /* 0x000e220008000800 */
[----:B-1----:R-:W-:-:S04]  /*232e0*/  IADD3 R68, P6, PT, R73, R3, RZ ;  /* 0x0000000349447210 */ /* 0x002fc80007fde0ff */
[----:B------:R-:W-:Y:S02]  /*232f0*/  LEA.HI.X.SX32 R69, R73, R2, 0x1, P6 ;  /* 0x0000000249457211 */ /* 0x000fe400030f0eff */
[----:B------:R-:W-:-:S05]  /*23300*/  F2FP.SATFINITE.E5M2.F32.PACK_AB_MERGE_C R73, R11, R10, RZ ;  /* 0x0000000a0b49723e */ /* 0x000fca00048060ff */
[----:B------:R1:W-:Y:S01]  /*23310*/  @P5 STG.E.U8 desc[UR18][R68.64], R73 ;  /* 0x0000004944005986 */ /* 0x0003e2000c101112 */
[----:B------:R-:W-:Y:S02]  /*23320*/  PRMT R87, R73, 0x9910, RZ ;  /* 0x0000991049577816 */ /* 0x000fe400000000ff */
[----:B-1----:R-:W-:-:S04]  /*23330*/  IADD3 R68, P5, PT, R70, R3, RZ ;  /* 0x0000000346447210 */ /* 0x002fc80007fbe0ff */
[----:B------:R-:W-:Y:S02]  /*23340*/  LEA.HI.X.SX32 R69, R70, R2, 0x1, P5 ;  /* 0x0000000246457211 */ /* 0x000fe400028f0eff */
[----:B------:R-:W-:-:S05]  /*23350*/  SHF.R.S32.HI R70, RZ, 0x8, R87 ;  /* 0x00000008ff467819 */ /* 0x000fca0000011457 */
[----:B------:R1:W-:Y:S01]  /*23360*/  @P4 STG.E.U8 desc[UR18][R68.64], R70 ;  /* 0x0000004644004986 */ /* 0x0003e2000c101112 */
[----:B------:R-:W-:Y:S01]  /*23370*/  VIADD R75, R76, UR5 ;  /* 0x000000054c4b7c36 */ /* 0x000fe20008000000 */
[----:B------:R-:W-:Y:S02]  /*23380*/  ISETP.LT.AND P2, PT, R79, UR27, !P1 ;  /* 0x0000001b4f007c0c */ /* 0x000fe4000cf41270 */
[----:B------:R-:W-:Y:S02]  /*23390*/  ISETP.LT.AND P3, PT, R82, UR28, !P1 ;  /* 0x0000001c52007c0c */ /* 0x000fe4000cf61270 */
[----:B-1----:R-:W-:Y:S01]  /*233a0*/  IADD3 R68, P4, PT, R76, R3, RZ ;  /* 0x000000034c447210 */ /* 0x002fe20007f9e0ff */
[----:B------:R-:W-:Y:S02]  /*233b0*/  VIADD R77, R75, UR5 ;  /* 0x000000054b4d7c36 */ /* 0x000fe40008000000 */
[----:B------:R-:W-:Y:S01]  /*233c0*/  VIADD R84, R0, 0xaf ;  /* 0x000000af00547836 */ /* 0x000fe20000000000 */
[----:B------:R-:W-:-:S02]  /*233d0*/  LEA.HI.X.SX32 R69, R76, R2, 0x1, P4 ;  /* 0x000000024c457211 */ /* 0x000fc400020f0eff */
[----:B------:R-:W-:Y:S01]  /*233e0*/  ISETP.LT.AND P5, PT, R88, UR34, !P1 ;  /* 0x0000002258007c0c */ /* 0x000fe2000cfa1270 */
[----:B------:R-:W-:Y:S01]  /*233f0*/  VIADD R78, R77, UR5 ;  /* 0x000000054d4e7c36 */ /* 0x000fe20008000000 */
[----:B------:R-:W-:Y:S01]  /*23400*/  ISETP.LT.AND P6, PT, R84, UR33, !P1 ;  /* 0x0000002154007c0c */ /* 0x000fe2000cfc1270 */
[----:B------:R1:W-:Y:S01]  /*23410*/  @P0 STG.E.U8 desc[UR18][R68.64], R90 ;  /* 0x0000005a44000986 */ /* 0x0003e2000c101112 */
[----:B------:R-:W-:Y:S01]  /*23420*/  VIADD R70, R0, 0xb1 ;  /* 0x000000b100467836 */ /* 0x000fe20000000000 */
[----:B------:R-:W0:Y:S01]  /*23430*/  LDCU UR33, c[0x0][0x39c] ;  /* 0x00007380ff2177ac */ /* 0x000e220008000800 */
[----:B------:R-:W0:Y:S01]  /*23440*/  LDCU UR28, c[0x0][0x3b8] ;  /* 0x00007700ff1c77ac */ /* 0x000e220008000800 */
[----:B------:R-:W0:Y:S01]  /*23450*/  LDCU UR27, c[0x0][0x3b8] ;  /* 0x00007700ff1b77ac */ /* 0x000e220008000800 */
[C---:B-1----:R-:W-:Y:S01]  /*23460*/  IADD3 R68, P0, PT, R75.reuse, R3, RZ ;  /* 0x000000034b447210 */ /* 0x042fe20007f1e0ff */
[----:B------:R-:W1:Y:S03]  /*23470*/  LDCU UR34, c[0x0][0x3b8] ;  /* 0x00007700ff2277ac */ /* 0x000e660008000800 */
[----:B------:R-:W-:-:S05]  /*23480*/  LEA.HI.X.SX32 R69, R75, R2, 0x1, P0 ;  /* 0x000000024b457211 */ /* 0x000fca00000f0eff */
[----:B------:R0:W-:Y:S02]  /*23490*/  @P2 STG.E.U8 desc[UR18][R68.64], R93 ;  /* 0x0000005d44002986 */ /* 0x0001e4000c101112 */
[----:B0-----:R-:W-:-:S04]  /*234a0*/  IADD3 R68, P2, PT, R77, R3, RZ ;  /* 0x000000034d447210 */ /* 0x001fc80007f5e0ff */
[----:B------:R-:W-:-:S05]  /*234b0*/  LEA.HI.X.SX32 R69, R77, R2, 0x1, P2 ;  /* 0x000000024d457211 */ /* 0x000fca00010f0eff */
[----:B------:R0:W-:Y:S02]  /*234c0*/  @P3 STG.E.U8 desc[UR18][R68.64], R4 ;  /* 0x0000000444003986 */ /* 0x0001e4000c101112 */
[----:B0-----:R-:W-:Y:S02]  /*234d0*/  PRMT R69, R4, 0x9910, RZ ;  /* 0x0000991004457816 */ /* 0x001fe400000000ff */
[----:B------:R-:W-:-:S03]  /*234e0*/  IADD3 R68, P3, PT, R78, R3, RZ ;  /* 0x000000034e447210 */ /* 0x000fc60007f7e0ff */
[----:B------:R-:W-:Y:S01]  /*234f0*/  IMAD.MOV.U32 R4, RZ, RZ, R69 ;  /* 0x000000ffff047224 */ /* 0x000fe200078e0045 */
[----:B------:R-:W-:-:S04]  /*23500*/  LEA.HI.X.SX32 R69, R78, R2, 0x1, P3 ;  /* 0x000000024e457211 */ /* 0x000fc800018f0eff */
[----:B------:R-:W-:-:S05]  /*23510*/  SHF.R.S32.HI R4, RZ, 0x8, R4 ;  /* 0x00000008ff047819 */ /* 0x000fca0000011404 */
[----:B------:R0:W-:Y:S04]  /*23520*/  @P6 STG.E.U8 desc[UR18][R68.64], R4 ;  /* 0x0000000444006986 */ /* 0x0001e8000c101112 */
[----:B0-----:R-:W2:Y:S04]  /*23530*/  LDL.LU R4, [R1+0x4c8] ;  /* 0x0004c80001047983 */ /* 0x001ea80000300800 */
[----:B------:R-:W2:Y:S01]  /*23540*/  LDL.LU R5, [R1+0x4cc] ;  /* 0x0004cc0001057983 */ /* 0x000ea20000300800 */
[----:B------:R-:W-:Y:S01]  /*23550*/  VIADD R72, R78, UR5 ;  /* 0x000000054e487c36 */ /* 0x000fe20008000000 */
[----:B------:R-:W-:-:S02]  /*23560*/  ISETP.LT.AND P4, PT, R70, UR35, !P1 ;  /* 0x0000002346007c0c */ /* 0x000fc4000cf81270 */
[----:B------:R-:W3:Y:S01]  /*23570*/  LDL.LU R11, [R1+0x4d0] ;  /* 0x0004d000010b7983 */ /* 0x000ee20000300800 */
[C---:B------:R-:W-:Y:S01]  /*23580*/  VIADD R80, R72.reuse, UR5 ;  /* 0x0000000548507c36 */ /* 0x040fe20008000000 */
[----:B------:R-:W-:Y:S01]  /*23590*/  IADD3 R68, P6, PT, R72, R3, RZ ;  /* 0x0000000348447210 */ /* 0x000fe20007fde0ff */
[----:B------:R-:W-:Y:S01]  /*235a0*/  VIADD R70, R0, 0xb2 ;  /* 0x000000b200467836 */ /* 0x000fe20000000000 */
[----:B------:R-:W0:Y:S01]  /*235b0*/  LDCU UR35, c[0x0][0x3b8] ;  /* 0x00007700ff2377ac */ /* 0x000e220008000800 */
        /* <DEDUP_REMOVED lines=26> */
[----:B------:R-:W-:-:S03]  /*23760*/  LEA.HI.X.SX32 R69, R72, R2, 0x1, P6 ;  /* 0x0000000248457211 */ /* 0x000fc600030f0eff */
[----:B------:R-:W-:-:S04]  /*23770*/  VIADD R13, R8, UR5 ;  /* 0x00000005080d7c36 */ /* 0x000fc80008000000 */
[----:B------:R-:W-:Y:S01]  /*23780*/  VIADD R72, R13, UR5 ;  /* 0x000000050d487c36 */ /* 0x000fe20008000000 */
[----:B------:R0:W-:Y:S03]  /*23790*/  @P5 STG.E.U8 desc[UR18][R68.64], R6 ;  /* 0x0000000644005986 */ /* 0x0001e6000c101112 */
[----:B------:R-:W-:-:S04]  /*237a0*/  VIADD R12, R72, UR5 ;  /* 0x00000005480c7c36 */ /* 0x000fc80008000000 */
[----:B------:R-:W-:Y:S01]  /*237b0*/  VIADD R21, R12, UR5 ;  /* 0x000000050c157c36 */ /* 0x000fe20008000000 */
[----:B0-----:R-:W-:-:S03]  /*237c0*/  PRMT R69, R6, 0x9910, RZ ;  /* 0x0000991006457816 */ /* 0x001fc600000000ff */
[----:B------:R-:W-:Y:S01]  /*237d0*/  VIADD R20, R21, UR5 ;  /* 0x0000000515147c36 */ /* 0x000fe20008000000 */
[----:B------:R-:W-:Y:S01]  /*237e0*/  IADD3 R68, P5, PT, R80, R3, RZ ;  /* 0x0000000350447210 */ /* 0x000fe20007fbe0ff */
[----:B------:R-:W-:-:S03]  /*237f0*/  IMAD.MOV.U32 R6, RZ, RZ, R69 ;  /* 0x000000ffff067224 */ /* 0x000fc600078e0045 */
[----:B------:R-:W-:Y:S01]  /*23800*/  LEA.HI.X.SX32 R69, R80, R2, 0x1, P5 ;  /* 0x0000000250457211 */ /* 0x000fe200028f0eff */
[----:B------:R-:W-:Y:S01]  /*23810*/  VIADD R60, R20, UR5 ;  /* 0x00000005143c7c36 */ /* 0x000fe20008000000 */
[----:B------:R-:W-:-:S03]  /*23820*/  SHF.R.S32.HI R80, RZ, 0x8, R6 ;  /* 0x00000008ff507819 */ /* 0x000fc60000011406 */
[----:B------:R-:W-:Y:S01]  /*23830*/  VIADD R57, R60, UR5 ;  /* 0x000000053c397c36 */ /* 0x000fe20008000000 */
[----:B------:R-:W3:Y:S04]  /*23840*/  LDL.LU R6, [R1+0x4d4] ;  /* 0x0004d40001067983 */ /* 0x000ee80000300800 */
[----:B------:R0:W-:Y:S01]  /*23850*/  @P4 STG.E.U8 desc[UR18][R68.64], R80 ;  /* 0x0000005044004986 */ /* 0x0001e2000c101112 */
[----:B------:R-:W-:Y:S01]  /*23860*/  VIADD R56, R57, UR5 ;  /* 0x0000000539387c36 */ /* 0x000fe20008000000 */
[----:B0-----:R-:W-:-:S04]  /*23870*/  IADD3 R68, P4, PT, R79, R3, RZ ;  /* 0x000000034f447210 */ /* 0x001fc80007f9e0ff */
[----:B------:R-:W-:Y:S02]  /*23880*/  LEA.HI.X.SX32 R69, R79, R2, 0x1, P4 ;  /* 0x000000024f457211 */ /* 0x000fe400020f0eff */
[----:B--2---:R-:W-:Y:S01]  /*23890*/  F2FP.SATFINITE.E5M2.F32.PACK_AB_MERGE_C R79, R5, R4, RZ ;  /* 0x00000004054f723e */ /* 0x004fe200048060ff */
[----:B------:R-:W-:-:S05]  /*238a0*/  VIADD R4, R56, UR5 ;  /* 0x0000000538047c36 */ /* 0x000fca0008000000 */
[----:B------:R0:W-:Y:S02]  /*238b0*/  STL [R1+0x54c], R4 ;  /* 0x00054c0401007387 */ /* 0x0001e40000100800 */
[----:B0-----:R-:W-:-:S05]  /*238c0*/  VIADD R4, R4, UR5 ;  /* 0x0000000504047c36 */ /* 0x001fca0008000000 */
[----:B------:R0:W-:Y:S02]  /*238d0*/  STL [R1+0x540], R4 ;  /* 0x0005400401007387 */ /* 0x0001e40000100800 */
[----:B0-----:R-:W-:-:S05]  /*238e0*/  VIADD R4, R4, UR5 ;  /* 0x0000000504047c36 */ /* 0x001fca0008000000 */
[----:B------:R0:W-:Y:S02]  /*238f0*/  STL [R1+0x544], R4 ;  /* 0x0005440401007387 */ /* 0x0001e40000100800 */
[----:B0-----:R-:W-:-:S05]  /*23900*/  VIADD R4, R4, UR5 ;  /* 0x0000000504047c36 */ /* 0x001fca0008000000 */
[----:B------:R0:W-:Y:S04]  /*23910*/  STL [R1+0x53c], R4 ;  /* 0x00053c0401007387 */ /* 0x0001e80000100800 */
[----:B------:R-:W2:Y:S04]  /*23920*/  LDL.LU R7, [R1+0x4d8] ;  /* 0x0004d80001077983 */ /* 0x000ea80000300800 */
[----:B------:R-:W2:Y:S01]  /*23930*/  LDL.LU R5, [R1+0x4dc] ;  /* 0x0004dc0001057983 */ /* 0x000ea20000300800 */
[----:B0-----:R-:W-:Y:S01]  /*23940*/  VIADD R4, R4, UR5 ;  /* 0x0000000504047c36 */ /* 0x001fe20008000000 */
[----:B------:R-:W-:-:S04]  /*23950*/  ISETP.LT.AND P0, PT, R70, UR36, !P1 ;  /* 0x0000002446007c0c */ /* 0x000fc8000cf01270 */
[----:B------:R0:W-:Y:S01]  /*23960*/  STL [R1+0x538], R4 ;  /* 0x0005380401007387 */ /* 0x0001e20000100800 */
[----:B------:R-:W-:Y:S01]  /*23970*/  VIADD R70, R0, 0xb3 ;  /* 0x000000b300467836 */ /* 0x000fe20000000000 */
[----:B------:R-:W1:Y:S01]  /*23980*/  LDCU UR36, c[0x0][0x3b8] ;  /* 0x00007700ff2477ac */ /* 0x000e620008000800 */
[----:B0-----:R-:W-:-:S05]  /*23990*/  VIADD R4, R4, UR5 ;  /* 0x0000000504047c36 */ /* 0x001fca0008000000 */
[----:B------:R0:W-:Y:S01]  /*239a0*/  STL [R1+0x534], R4 ;  /* 0x0005340401007387 */ /* 0x0001e20000100800 */
[----:B------:R-:W-:Y:S01]  /*239b0*/  ISETP.LT.AND P2, PT, R70, UR37, !P1 ;  /* 0x0000002546007c0c */ /* 0x000fe2000cf41270 */
[----:B0-----:R-:W-:Y:S02]  /*239c0*/  VIADD R4, R4, UR5 ;  /* 0x0000000504047c36 */ /* 0x001fe40008000000 */
[----:B------:R0:W-:Y:S01]  /*239d0*/  @P0 STG.E.U8 desc[UR18][R68.64], R79 ;  /* 0x0000004f44000986 */ /* 0x0001e2000c101112 */
[----:B------:R-:W-:Y:S01]  /*239e0*/  VIADD R70, R0, 0xb4 ;  /* 0x000000b400467836 */ /* 0x000fe20000000000 */
[----:B------:R-:W1:Y:S02]  /*239f0*/  LDCU UR37, c[0x0][0x3b8] ;  /* 0x00007700ff2577ac */ /* 0x000e640008000800 */
[----:B------:R4:W-:Y:S01]  /*23a00*/  STL [R1+0x530], R4 ;  /* 0x0005300401007387 */ /* 0x0009e20000100800 */
[----:B0-----:R-:W-:Y:S01]  /*23a10*/  IADD3 R68, P0, PT, R71, R3, RZ ;  /* 0x0000000347447210 */ /* 0x001fe20007f1e0ff */
[----:B----4-:R-:W-:Y:S01]  /*23a20*/  VIADD R4, R4, UR5 ;  /* 0x0000000504047c36 */ /* 0x010fe20008000000 */
[----:B------:R-:W-:-:S02]  /*23a30*/  PRMT R79, R79, 0x9910, RZ ;  /* 0x000099104f4f7816 */ /* 0x000fc400000000ff */
[----:B------:R-:W-:Y:S02]  /*23a40*/  LEA.HI.X.SX32 R69, R71, R2, 0x1, P0 ;  /* 0x0000000247457211 */ /* 0x000fe400000f0eff */
[----:B------:R0:W-:Y:S01]  /*23a50*/  STL [R1+0x524], R4 ;  /* 0x0005240401007387 */ /* 0x0001e20000100800 */
[----:B------:R-:W-:Y:S02]  /*23a60*/  SHF.R.S32.HI R71, RZ, 0x8, R79 ;  /* 0x00000008ff477819 */ /* 0x000fe4000001144f */
[----:B------:R-:W-:Y:S01]  /*23a70*/  ISETP.LT.AND P3, PT, R70, UR38, !P1 ;  /* 0x0000002646007c0c */ /* 0x000fe2000cf61270 */
[----:B0-----:R-:W-:Y:S02]  /*23a80*/  VIADD R4, R4, UR5 ;  /* 0x0000000504047c36 */ /* 0x001fe40008000000 */
[----:B------:R0:W-:Y:S01]  /*23a90*/  @P2 STG.E.U8 desc[UR18][R68.64], R71 ;  /* 0x0000004744002986 */ /* 0x0001e2000c101112 */
[----:B------:R-:W-:Y:S01]  /*23aa0*/  VIADD R70, R0, 0xb5 ;  /* 0x000000b500467836 */ /* 0x000fe20000000000 */
[----:B------:R-:W4:Y:S02]  /*23ab0*/  LDCU UR38, c[0x0][0x3b8] ;  /* 0x00007700ff2677ac */ /* 0x000f240008000800 */
[----:B------:R1:W-:Y:S02]  /*23ac0*/  STL [R1+0x52c], R4 ;  /* 0x00052c0401007387 */ /* 0x0003e40000100800 */
[----:B------:R-:W-:-:S02]  /*23ad0*/  ISETP.LT.AND P6, PT, R70, UR39, !P1 ;  /* 0x0000002746007c0c */ /* 0x000fc4000cfc1270 */
[C---:B0-----:R-:W-:Y:S01]  /*23ae0*/  IADD3 R68, P2, PT, R81.reuse, R3, RZ ;  /* 0x0000000351447210 */ /* 0x041fe20007f5e0ff */
[----:B-1----:R-:W-:Y:S01]  /*23af0*/  VIADD R4, R4, UR5 ;  /* 0x0000000504047c36 */ /* 0x002fe20008000000 */
[----:B------:R-:W0:Y:S02]  /*23b00*/  LDCU UR39, c[0x0][0x3b8] ;  /* 0x00007700ff2777ac */ /* 0x000e240008000800 */
[----:B------:R-:W-:Y:S02]  /*23b10*/  LEA.HI.X.SX32 R69, R81, R2, 0x1, P2 ;  /* 0x0000000251457211 */ /* 0x000fe400010f0eff */
[----:B------:R1:W-:Y:S01]  /*23b20*/  STL [R1+0x520], R4 ;  /* 0x0005200401007387 */ /* 0x0003e20000100800 */
[----:B---3--:R-:W-:-:S05]  /*23b30*/  F2FP.SATFINITE.E5M2.F32.PACK_AB_MERGE_C R71, R6, R11, RZ ;  /* 0x0000000b0647723e */ /* 0x008fca00048060ff */
[----:B------:R3:W-:Y:S01]  /*23b40*/  @P3 STG.E.U8 desc[UR18][R68.64], R71 ;  /* 0x0000004744003986 */ /* 0x0007e2000c101112 */
[----:B-1----:R-:W-:-:S05]  /*23b50*/  VIADD R4, R4, UR5 ;  /* 0x0000000504047c36 */ /* 0x002fca0008000000 */
[----:B------:R1:W-:Y:S01]  /*23b60*/  STL [R1+0x528], R4 ;  /* 0x0005280401007387 */ /* 0x0003e20000100800 */
[----:B---3--:R-:W-:-:S03]  /*23b70*/  PRMT R71, R71, 0x9910, RZ ;  /* 0x0000991047477816 */ /* 0x008fc600000000ff */
[----:B------:R-:W3:Y:S01]  /*23b80*/  LDL.LU R17, [R1+0x4e0] ;  /* 0x0004e00001117983 */ /* 0x000ee20000300800 */
[----:B------:R-:W-:Y:S02]  /*23b90*/  IADD3 R68, P3, PT, R74, R3, RZ ;  /* 0x000000034a447210 */ /* 0x000fe40007f7e0ff */
[----:B------:R-:W-:Y:S01]  /*23ba0*/  SHF.R.S32.HI R71, RZ, 0x8, R71 ;  /* 0x00000008ff477819 */ /* 0x000fe20000011447 */
[----:B------:R-:W3:Y:S01]  /*23bb0*/  LDL.LU R15, [R1+0x4e4] ;  /* 0x0004e400010f7983 */ /* 0x000ee20000300800 */
[----:B-1----:R-:W-:Y:S01]  /*23bc0*/  VIADD R4, R4, UR5 ;  /* 0x0000000504047c36 */ /* 0x002fe20008000000 */
[----:B------:R-:W-:-:S04]  /*23bd0*/  LEA.HI.X.SX32 R69, R74, R2, 0x1, P3 ;  /* 0x000000024a457211 */ /* 0x000fc800018f0eff */
[----:B------:R1:W-:Y:S04]  /*23be0*/  STL [R1+0x51c], R4 ;  /* 0x00051c0401007387 */ /* 0x0003e80000100800 */
[----:B------:R2:W-:Y:S01]  /*23bf0*/  @P6 STG.E.U8 desc[UR18][R68.64], R71 ;  /* 0x0000004744006986 */ /* 0x0005e2000c101112 */
[----:B-1----:R-:W-:-:S05]  /*23c00*/  VIADD R4, R4, UR5 ;  /* 0x0000000504047c36 */ /* 0x002fca0008000000 */
[----:B------:R1:W-:Y:S01]  /*23c10*/  STL [R1+0x518], R4 ;  /* 0x0005180401007387 */ /* 0x0003e20000100800 */
[----:B--2---:R-:W-:Y:S01]  /*23c20*/  F2FP.SATFINITE.E5M2.F32.PACK_AB_MERGE_C R71, R5, R7, RZ ;  /* 0x000000070547723e */ /* 0x004fe200048060ff */
[----:B------:R-:W-:-:S04]  /*23c30*/  VIADD R5, R4, UR5 ;  /* 0x0000000504057c36 */ /* 0x000fc80008000000 */
[----:B-1----:R-:W-:-:S04]  /*23c40*/  VIADD R4, R5, UR5 ;  /* 0x0000000505047c36 */ /* 0x002fc80008000000 */
[----:B------:R-:W-:-:S05]  /*23c50*/  VIADD R6, R4, UR5 ;  /* 0x0000000504067c36 */ /* 0x000fca0008000000 */
[----:B------:R1:W-:Y:S02]  /*23c60*/  STL [R1+0x50c], R6 ;  /* 0x00050c0601007387 */ /* 0x0003e40000100800 */
[----:B-1----:R-:W-:-:S05]  /*23c70*/  VIADD R6, R6, UR5 ;  /* 0x0000000506067c36 */ /* 0x002fca0008000000 */
[----:B------:R1:W-:Y:S02]  /*23c80*/  STL [R1+0x508], R6 ;  /* 0x0005080601007387 */ /* 0x0003e40000100800 */
[----:B-1----:R-:W-:-:S04]  /*23c90*/  VIADD R6, R6, UR5 ;  /* 0x0000000506067c36 */ /* 0x002fc80008000000 */
[----:B------:R-:W-:Y:S01]  /*23ca0*/  VIADD R14, R6, UR5 ;  /* 0x00000005060e7c36 */ /* 0x000fe20008000000 */
[----:B------:R1:W-:Y:S04]  /*23cb0*/  STL [R1+0x504], R6 ;  /* 0x0005040601007387 */ /* 0x0003e80000100800 */
[----:B------:R-:W2:Y:S04]  /*23cc0*/  LDL.LU R10, [R1+0x4e8] ;  /* 0x0004e800010a7983 */ /* 0x000ea80000300800 */
[----:B------:R-:W2:Y:S04]  /*23cd0*/  LDL.LU R11, [R1+0x4ec] ;  /* 0x0004ec00010b7983 */ /* 0x000ea80000300800 */
[----:B-1----:R-:W2:Y:S04]  /*23ce0*/  LDL.LU R6, [R1+0x4f0] ;  /* 0x0004f00001067983 */ /* 0x002ea80000300800 */
[----:B------:R1:W-:Y:S04]  /*23cf0*/  STL [R1+0x500], R14 ;  /* 0x0005000e01007387 */ /* 0x0003e80000100800 */
[----:B------:R-:W2:Y:S01]  /*23d00*/  LDL.LU R7, [R1+0x4f4] ;  /* 0x0004f40001077983 */ /* 0x000ea20000300800 */
[----:B-1----:R-:W-:-:S05]  /*23d10*/  VIADD R14, R14, UR5 ;  /* 0x000000050e0e7c36 */ /* 0x002fca0008000000 */
[----:B------:R1:W-:Y:S02]  /*23d20*/  STL [R1+0x4dc], R14 ;  /* 0x0004dc0e01007387 */ /* 0x0003e40000100800 */
[----:B-1----:R-:W-:-:S05]  /*23d30*/  VIADD R14, R14, UR5 ;  /* 0x000000050e0e7c36 */ /* 0x002fca0008000000 */
[----:B------:R1:W-:Y:S02]  /*23d40*/  STL [R1+0x4e0], R14 ;  /* 0x0004e00e01007387 */ /* 0x0003e40000100800 */
[----:B-1----:R-:W-:-:S05]  /*23d50*/  VIADD R14, R14, UR5 ;  /* 0x000000050e0e7c36 */ /* 0x002fca0008000000 */
[----:B------:R1:W-:Y:S04]  /*23d60*/  STL [R1+0x4d4], R14 ;  /* 0x0004d40e01007387 */ /* 0x0003e80000100800 */
[----:B------:R-:W-:Y:S01]  /*23d70*/  STL.64 [R1+0xe10], R4 ;  /* 0x000e100401007387 */ /* 0x000fe20000100a00 */
[----:B-1----:R-:W-:-:S05]  /*23d80*/  VIADD R14, R14, UR5 ;  /* 0x000000050e0e7c36 */ /* 0x002fca0008000000 */
[----:B------:R1:W-:Y:S02]  /*23d90*/  STL [R1+0x4d8], R14 ;  /* 0x0004d80e01007387 */ /* 0x0003e40000100800 */
[----:B-1----:R-:W-:-:S04]  /*23da0*/  VIADD R14, R14, UR5 ;  /* 0x000000050e0e7c36 */ /* 0x002fc80008000000 */
[----:B------:R-:W-:Y:S01]  /*23db0*/  VIADD R4, R14, UR5 ;  /* 0x000000050e047c36 */ /* 0x000fe20008000000 */
[----:B------:R-:W-:Y:S04]  /*23dc0*/  STL [R1+0x4d0], R14 ;  /* 0x0004d00e01007387 */ /* 0x000fe80000100800 */
[----:B------:R1:W-:Y:S02]  /*23dd0*/  STL [R1+0x4cc], R4 ;  /* 0x0004cc0401007387 */ /* 0x0003e40000100800 */
[----:B-1----:R-:W-:-:S05]  /*23de0*/  VIADD R4, R4, UR5 ;  /* 0x0000000504047c36 */ /* 0x002fca0008000000 */
[----:B------:R-:W-:Y:S01]  /*23df0*/  STL [R1+0x4c8], R4 ;  /* 0x0004c80401007387 */ /* 0x000fe20000100800 */
[----:B------:R-:W-:Y:S01]  /*23e00*/  VIADD R70, R0, 0xb6 ;  /* 0x000000b600467836 */ /* 0x000fe20000000000 */
[----:B--2---:R-:W-:Y:S02]  /*23e10*/  F2FP.SATFINITE.E5M2.F32.PACK_AB_MERGE_C R79, R7, R6, RZ ;  /* 0x00000006074f723e */ /* 0x004fe400048060ff */
[----:B------:R-:W2:Y:S04]  /*23e20*/  LDL.LU R6, [R1+0x4f8] ;  /* 0x0004f80001067983 */ /* 0x000ea80000300800 */
[----:B------:R-:W2:Y:S01]  /*23e30*/  LDL.LU R7, [R1+0x4fc] ;  /* 0x0004fc0001077983 */ /* 0x000ea20000300800 */
[----:B------:R-:W-:Y:S01]  /*23e40*/  ISETP.LT.AND P5, PT, R70, UR40, !P1 ;  /* 0x0000002846007c0c */ /* 0x000fe2000cfa1270 */
[----:B------:R-:W-:Y:S01]  /*23e50*/  VIADD R70, R0, 0xb7 ;  /* 0x000000b700467836 */ /* 0x000fe20000000000 */
[C---:B------:R-:W-:Y:S01]  /*23e60*/  IADD3 R68, P6, PT, R83.reuse, R3, RZ ;  /* 0x0000000353447210 */ /* 0x040fe20007fde0ff */
[----:B------:R-:W-:Y:S01]  /*23e70*/  VIADD R67, R4, UR5 ;  /* 0x0000000504437c36 */ /* 0x000fe20008000000 */
[----:B------:R-:W1:Y:S02]  /*23e80*/  LDCU UR40, c[0x0][0x3b8] ;  /* 0x00007700ff2877ac */ /* 0x000e640008000800 */
[----:B------:R-:W-:Y:S01]  /*23e90*/  ISETP.LT.AND P4, PT, R70, UR50, !P1 ;  /* 0x0000003246007c0c */ /* 0x000fe2000cf81270 */
[C---:B------:R-:W-:Y:S01]  /*23ea0*/  VIADD R70, R0.reuse, 0xb8 ;  /* 0x000000b800467836 */ /* 0x040fe20000000000 */
[----:B------:R-:W-:Y:S01]  /*23eb0*/  LEA.HI.X.SX32 R69, R83, R2, 0x1, P6 ;  /* 0x0000000253457211 */ /* 0x000fe200030f0eff */
[----:B------:R-:W-:Y:S01]  /*23ec0*/  VIADD R5, R0, 0xc3 ;  /* 0x000000c300057836 */ /* 0x000fe20000000000 */
[----:B------:R-:W0:Y:S02]  /*23ed0*/  LDCU UR50, c[0x0][0x3b8] ;  /* 0x00007700ff3277ac */ /* 0x000e240008000800 */
[----:B------:R-:W-:Y:S01]  /*23ee0*/  ISETP.LT.AND P0, PT, R70, UR51, !P1 ;  /* 0x0000003346007c0c */ /* 0x000fe2000cf01270 */
[----:B------:R-:W-:Y:S01]  /*23ef0*/  VIADD R70, R0, 0xb9 ;  /* 0x000000b900467836 */ /* 0x000fe20000000000 */
[----:B------:R1:W-:Y:S01]  /*23f00*/  @P5 STG.E.U8 desc[UR18][R68.64], R71 ;  /* 0x0000004744005986 */ /* 0x0003e2000c101112 */
[----:B------:R-:W-:Y:S01]  /*23f10*/  VIADD R66, R67, UR5 ;  /* 0x0000000543427c36 */ /* 0x000fe20008000000 */
[----:B------:R-:W0:Y:S02]  /*23f20*/  LDCU UR51, c[0x0][0x3b8] ;  /* 0x00007700ff3377ac */ /* 0x000e240008000800 */
[----:B------:R-:W-:Y:S01]  /*23f30*/  ISETP.LT.AND P2, PT, R70, UR52, !P1 ;  /* 0x0000003446007c0c */ /* 0x000fe2000cf41270 */
[----:B------:R-:W-:Y:S01]  /*23f40*/  VIADD R70, R0, 0xba ;  /* 0x000000ba00467836 */ /* 0x000fe20000000000 */
[----:B------:R-:W0:Y:S01]  /*23f50*/  LDCU UR52, c[0x0][0x3b8] ;  /* 0x00007700ff3477ac */ /* 0x000e220008000800 */
[----:B-1----:R-:W-:-:S02]  /*23f60*/  PRMT R71, R71, 0x9910, RZ ;  /* 0x0000991047477816 */ /* 0x002fc400000000ff */
[CC--:B------:R-:W-:Y:S02]  /*23f70*/  IADD3 R68, P5, PT, R82.reuse, R3.reuse, RZ ;  /* 0x0000000352447210 */ /* 0x0c0fe40007fbe0ff */
[----:B------:R-:W-:Y:S02]  /*23f80*/  SHF.R.S32.HI R71, RZ, 0x8, R71 ;  /* 0x00000008ff477819 */ /* 0x000fe40000011447 */
[----:B------:R-:W-:Y:S02]  /*23f90*/  LEA.HI.X.SX32 R69, R82, R2, 0x1, P5 ;  /* 0x0000000252457211 */ /* 0x000fe400028f0eff */
[----:B------:R-:W-:Y:S01]  /*23fa0*/  ISETP.LT.AND P3, PT, R70, UR15, !P1 ;  /* 0x0000000f46007c0c */ /* 0x000fe2000cf61270 */
[----:B------:R-:W-:Y:S01]  /*23fb0*/  VIADD R70, R0, 0xbb ;  /* 0x000000bb00467836 */ /* 0x000fe20000000000 */
[----:B------:R-:W1:Y:S01]  /*23fc0*/  LDCU UR15, c[0x0][0x3b8] ;  /* 0x00007700ff0f77ac */ /* 0x000e620008000800 */
[----:B------:R0:W-:Y:S03]  /*23fd0*/  @P4 STG.E.U8 desc[UR18][R68.64], R71 ;  /* 0x0000004744004986 */ /* 0x0001e6000c101112 */
[----:B------:R-:W-:Y:S01]  /*23fe0*/  ISETP.LT.AND P6, PT, R70, UR14, !P1 ;  /* 0x0000000e46007c0c */ /* 0x000fe2000cfc1270 */
[----:B------:R-:W-:Y:S01]  /*23ff0*/  VIADD R70, R0, 0xbc ;  /* 0x000000bc00467836 */ /* 0x000fe20000000000 */
[----:B------:R-:W1:Y:S01]  /*24000*/  LDCU UR14, c[0x0][0x3b8] ;  /* 0x00007700ff0e77ac */ /* 0x000e620008000800 */
[----:B0-----:R-:W-:-:S02]  /*24010*/  IADD3 R68, P4, PT, R85, R3, RZ ;  /* 0x0000000355447210 */ /* 0x001fc40007f9e0ff */
[----:B---3--:R-:W-:Y:S02]  /*24020*/  F2FP.SATFINITE.E5M2.F32.PACK_AB_MERGE_C R71, R15, R17, RZ ;  /* 0x000000110f47723e */ /* 0x008fe400048060ff */
[----:B------:R-:W-:Y:S02]  /*24030*/  LEA.HI.X.SX32 R69, R85, R2, 0x1, P4 ;  /* 0x0000000255457211 */ /* 0x000fe400020f0eff */
[----:B------:R-:W-:Y:S01]  /*24040*/  ISETP.LT.AND P5, PT, R70, UR13, !P1 ;  /* 0x0000000d46007c0c */ /* 0x000fe2000cfa1270 */
[----:B------:R-:W-:Y:S01]  /*24050*/  VIADD R70, R0, 0xbd ;  /* 0x000000bd00467836 */ /* 0x000fe20000000000 */
[----:B------:R-:W0:Y:S01]  /*24060*/  LDCU UR13, c[0x0][0x39c] ;  /* 0x00007380ff0d77ac */ /* 0x000e220008000800 */
[----:B------:R3:W-:Y:S03]  /*24070*/  @P0 STG.E.U8 desc[UR18][R68.64], R71 ;  /* 0x0000004744000986 */ /* 0x0007e6000c101112 */
[----:B------:R-:W-:Y:S01]  /*24080*/  ISETP.LT.AND P4, PT, R70, UR10, !P1 ;  /* 0x0000000a46007c0c */ /* 0x000fe2000cf81270 */
[----:B------:R-:W-:Y:S01]  /*24090*/  VIADD R70, R0, 0xbe ;  /* 0x000000be00467836 */ /* 0x000fe20000000000 */
[----:B------:R-:W0:Y:S01]  /*240a0*/  LDCU UR10, c[0x0][0x3b8] ;  /* 0x00007700ff0a77ac */ /* 0x000e220008000800 */
[----:B---3--:R-:W-:-:S02]  /*240b0*/  PRMT R71, R71, 0x9910, RZ ;  /* 0x0000991047477816 */ /* 0x008fc400000000ff */
[CC--:B------:R-:W-:Y:S02]  /*240c0*/  IADD3 R68, P0, PT, R84.reuse, R3.reuse, RZ ;  /* 0x0000000354447210 */ /* 0x0c0fe40007f1e0ff */
[----:B------:R-:W-:Y:S02]  /*240d0*/  SHF.R.S32.HI R71, RZ, 0x8, R71 ;  /* 0x00000008ff477819 */ /* 0x000fe40000011447 */
[----:B------:R-:W-:Y:S02]  /*240e0*/  LEA.HI.X.SX32 R69, R84, R2, 0x1, P0 ;  /* 0x0000000254457211 */ /* 0x000fe400000f0eff */
[----:B------:R-:W-:Y:S01]  /*240f0*/  ISETP.LT.AND P0, PT, R70, UR8, !P1 ;  /* 0x0000000846007c0c */ /* 0x000fe2000cf01270 */
[----:B------:R-:W-:Y:S01]  /*24100*/  VIADD R70, R0, 0x1ff ;  /* 0x000001ff00467836 */ /* 0x000fe20000000000 */
[----:B------:R-:W3:Y:S01]  /*24110*/  LDCU UR8, c[0x0][0x39c] ;  /* 0x00007380ff0877ac */ /* 0x000ee20008000800 */
[----:B------:R0:W-:Y:S02]  /*24120*/  @P2 STG.E.U8 desc[UR18][R68.64], R71 ;  /* 0x0000004744002986 */ /* 0x0001e4000c101112 */
[----:B0-----:R-:W-:-:S04]  /*24130*/  IADD3 R68, P2, PT, R73, R3, RZ ;  /* 0x0000000349447210 */ /* 0x001fc80007f5e0ff */
[----:B------:R-:W-:Y:S02]  /*24140*/  LEA.HI.X.SX32 R69, R73, R2, 0x1, P2 ;  /* 0x0000000249457211 */ /* 0x000fe400010f0eff */
[----:B------:R-:W-:Y:S01]  /*24150*/  ISETP.LT.AND P2, PT, R70, UR4, !P1 ;  /* 0x0000000446007c0c */ /* 0x000fe2000cf41270 */
[----:B------:R-:W0:Y:S01]  /*24160*/  LDCU UR4, c[0x0][0x39c] ;  /* 0x00007380ff0477ac */ /* 0x000e220008000800 */
[----:B------:R-:W-:-:S04]  /*24170*/  F2FP.SATFINITE.E5M2.F32.PACK_AB_MERGE_C R70, R11, R10, RZ ;  /* 0x0000000a0b46723e */ /* 0x000fc800048060ff */
[----:B------:R-:W-:Y:S01]  /*24180*/  PRMT R74, R70, 0x9910, RZ ;  /* 0x00009910464a7816 */ /* 0x000fe200000000ff */
[----:B------:R0:W-:Y:S01]  /*24190*/  @P3 STG.E.U8 desc[UR18][R68.64], R70 ;  /* 0x0000004644003986 */ /* 0x0001e2000c101112 */
[----:B------:R-:W-:Y:S02]  /*241a0*/  VIADD R73, R0, 0xbf ;  /* 0x000000bf00497836 */ /* 0x000fe40000000000 */
[----:B------:R-:W-:Y:S02]  /*241b0*/  SHF.R.S32.HI R74, RZ, 0x8, R74 ;  /* 0x00000008ff4a7819 */ /* 0x000fe4000001144a */
[----:B0-----:R-:W-:-:S04]  /*241c0*/  IADD3 R70, P3, PT, R86, R3, RZ ;  /* 0x0000000356467210 */ /* 0x001fc80007f7e0ff */
[----:B------:R-:W-:Y:S02]  /*241d0*/  LEA.HI.X.SX32 R71, R86, R2, 0x1, P3 ;  /* 0x0000000256477211 */ /* 0x000fe400018f0eff */
[----:B------:R-:W-:-:S04]  /*241e0*/  IADD3 R68, P3, PT, R87, R3, RZ ;  /* 0x0000000357447210 */ /* 0x000fc80007f7e0ff */
[----:B------:R-:W-:Y:S02]  /*241f0*/  LEA.HI.X.SX32 R69, R87, R2, 0x1, P3 ;  /* 0x0000000257457211 */ /* 0x000fe400018f0eff */
[----:B------:R-:W-:Y:S01]  /*24200*/  ISETP.LT.AND P3, PT, R73, UR4, !P1 ;  /* 0x0000000449007c0c */ /* 0x000fe2000cf61270 */
[----:B------:R-:W0:Y:S01]  /*24210*/  LDCU UR4, c[0x0][0x39c] ;  /* 0x00007380ff0477ac */ /* 0x000e220008000800 */
[----:B------:R1:W-:Y:S04]  /*24220*/  @P6 STG.E.U8 desc[UR18][R70.64], R74 ;  /* 0x0000004a46006986 */ /* 0x0003e8000c101112 */
[----:B------:R3:W-:Y:S01]  /*24230*/  @P5 STG.E.U8 desc[UR18][R68.64], R79 ;  /* 0x0000004f44005986 */ /* 0x0007e2000c101112 */
[----:B-1----:R-:W-:Y:S02]  /*24240*/  PRMT R71, R79, 0x9910, RZ ;  /* 0x000099104f477816 */ /* 0x002fe400000000ff */
[----:B---3--:R-:W-:-:S02]  /*24250*/  IADD3 R68, P5, PT, R89, R3, RZ ;  /* 0x0000000359447210 */ /* 0x008fc40007fbe0ff */
[----:B------:R-:W-:Y:S02]  /*24260*/  SHF.R.S32.HI R71, RZ, 0x8, R71 ;  /* 0x00000008ff477819 */ /* 0x000fe40000011447 */
[----:B------:R-:W-:-:S05]  /*24270*/  LEA.HI.X.SX32 R69, R89, R2, 0x1, P5 ;  /* 0x0000000259457211 */ /* 0x000fca00028f0eff */
[----:B------:R1:W-:Y:S02]  /*24280*/  @P4 STG.E.U8 desc[UR18][R68.64], R71 ;  /* 0x0000004744004986 */ /* 0x0003e4000c101112 */
[----:B-1----:R-:W-:Y:S01]  /*24290*/  VIADD R69, R0, 0xc1 ;  /* 0x000000c100457836 */ /* 0x002fe20000000000 */
[----:B------:R-:W-:-:S04]  /*242a0*/  IADD3 R68, P6, PT, R88, R3, RZ ;  /* 0x0000000358447210 */ /* 0x000fc80007fde0ff */
[----:B0-----:R-:W-:Y:S01]  /*242b0*/  ISETP.LT.AND P4, PT, R69, UR4, !P1 ;  /* 0x0000000445007c0c */ /* 0x001fe2000cf81270 */
[----:B------:R-:W-:Y:S01]  /*242c0*/  VIADD R70, R0, 0xc0 ;  /* 0x000000c000467836 */ /* 0x000fe20000000000 */
[-C--:B------:R-:W-:Y:S01]  /*242d0*/  LEA.HI.X.SX32 R69, R88, R2.reuse, 0x1, P6 ;  /* 0x0000000258457211 */ /* 0x080fe200030f0eff */
[----:B------:R-:W-:Y:S01]  /*242e0*/  VIADD R65, R66, UR5 ;  /* 0x0000000542417c36 */ /* 0x000fe20008000000 */
[C---:B------:R-:W-:Y:S01]  /*242f0*/  IADD3 R18, P6, PT, R76.reuse, R3, RZ ;  /* 0x000000034c127210 */ /* 0x040fe20007fde0ff */
[----:B------:R-:W0:Y:S03]  /*24300*/  LDCU UR4, c[0x0][0x3b8] ;  /* 0x00007700ff0477ac */ /* 0x000e260008000800 */
[----:B------:R-:W-:Y:S02]  /*24310*/  LEA.HI.X.SX32 R19, R76, R2, 0x1, P6 ;  /* 0x000000024c137211 */ /* 0x000fe400030f0eff */
[----:B--2---:R-:W-:-:S02]  /*24320*/  F2FP.SATFINITE.E5M2.F32.PACK_AB_MERGE_C R71, R7, R6, RZ ;  /* 0x000000060747723e */ /* 0x004fc400048060ff */
[----:B------:R-:W-:-:S03]  /*24330*/  IADD3 R6, P6, PT, R90, R3, RZ ;  /* 0x000000035a067210 */ /* 0x000fc60007fde0ff */
[----:B------:R1:W-:Y:S01]  /*24340*/  @P0 STG.E.U8 desc[UR18][R68.64], R71 ;  /* 0x0000004744000986 */ /* 0x0003e2000c101112 */
[CC--:B------:R-:W-:Y:S02]  /*24350*/  IADD3 R16, P0, PT, R91.reuse, R3.reuse, RZ ;  /* 0x000000035b107210 */ /* 0x0c0fe40007f1e0ff */
[-C--:B------:R-:W-:Y:S02]  /*24360*/  LEA.HI.X.SX32 R7, R90, R2.reuse, 0x1, P6 ;  /* 0x000000025a077211 */ /* 0x080fe400030f0eff */
[-C--:B------:R-:W-:Y:S02]  /*24370*/  LEA.HI.X.SX32 R17, R91, R2.reuse, 0x1, P0 ;  /* 0x000000025b117211 */ /* 0x080fe400000f0eff */
[CC--:B------:R-:W-:Y:S02]  /*24380*/  IADD3 R10, P6, PT, R75.reuse, R3.reuse, RZ ;  /* 0x000000034b0a7210 */ /* 0x0c0fe40007fde0ff */
[----:B------:R-:W-:Y:S02]  /*24390*/  IADD3 R14, P0, PT, R92, R3, RZ ;  /* 0x000000035c0e7210 */ /* 0x000fe40007f1e0ff */
[----:B------:R-:W-:-:S02]  /*243a0*/  LEA.HI.X.SX32 R11, R75, R2, 0x1, P6 ;  /* 0x000000024b0b7211 */ /* 0x000fc400030f0eff */
[-C--:B------:R-:W-:Y:S02]  /*243b0*/  LEA.HI.X.SX32 R15, R92, R2.reuse, 0x1, P0 ;  /* 0x000000025c0f7211 */ /* 0x080fe400000f0eff */
[CC--:B------:R-:W-:Y:S02]  /*243c0*/  IADD3 R90, P6, PT, R24.reuse, R3.reuse, RZ ;  /* 0x00000003185a7210 */ /* 0x0c0fe40007fde0ff */
[CC--:B------:R-:W-:Y:S02]  /*243d0*/  IADD3 R92, P0, PT, R93.reuse, R3.reuse, RZ ;  /* 0x000000035d5c7210 */ /* 0x0c0fe40007f1e0ff */
[-C--:B------:R-:W-:Y:S02]  /*243e0*/  LEA.HI.X.SX32 R91, R24, R2.reuse, 0x1, P6 ;  /* 0x00000002185b7211 */ /* 0x080fe400030f0eff */
[----:B------:R-:W-:Y:S02]  /*243f0*/  LEA.HI.X.SX32 R93, R93, R2, 0x1, P0 ;  /* 0x000000025d5d7211 */ /* 0x000fe400000f0eff */
[----:B------:R-:W-:-:S02]  /*24400*/  IADD3 R86, P6, PT, R77, R3, RZ ;  /* 0x000000034d567210 */ /* 0x000fc40007fde0ff */
[-C--:B------:R-:W-:Y:S02]  /*24410*/  IADD3 R88, P0, PT, R23, R3.reuse, RZ ;  /* 0x0000000317587210 */ /* 0x080fe40007f1e0ff */
[-C--:B------:R-:W-:Y:S02]  /*24420*/  LEA.HI.X.SX32 R87, R77, R2.reuse, 0x1, P6 ;  /* 0x000000024d577211 */ /* 0x080fe400030f0eff */
[-C--:B------:R-:W-:Y:S02]  /*24430*/  LEA.HI.X.SX32 R89, R23, R2.reuse, 0x1, P0 ;  /* 0x0000000217597211 */ /* 0x080fe400000f0eff */
[-C--:B------:R-:W-:Y:S02]  /*24440*/  IADD3 R82, P6, PT, R78, R3.reuse, RZ ;  /* 0x000000034e527210 */ /* 0x080fe40007fde0ff */
[----:B------:R-:W-:Y:S02]  /*24450*/  IADD3 R84, P0, PT, R22, R3, RZ ;  /* 0x0000000316547210 */ /* 0x000fe40007f1e0ff */
[----:B------:R-:W-:-:S02]  /*24460*/  LEA.HI.X.SX32 R83, R78, R2, 0x1, P6 ;  /* 0x000000024e537211 */ /* 0x000fc400030f0eff */
[-C--:B------:R-:W-:Y:S02]  /*24470*/  LEA.HI.X.SX32 R85, R22, R2.reuse, 0x1, P0 ;  /* 0x0000000216557211 */ /* 0x080fe400000f0eff */
[CC--:B------:R-:W-:Y:S02]  /*24480*/  IADD3 R78, P6, PT, R8.reuse, R3.reuse, RZ ;  /* 0x00000003084e7210 */ /* 0x0c0fe40007fde0ff */
[CC--:B------:R-:W-:Y:S02]  /*24490*/  IADD3 R80, P0, PT, R9.reuse, R3.reuse, RZ ;  /* 0x0000000309507210 */ /* 0x0c0fe40007f1e0ff */
[-C--:B------:R-:W-:Y:S02]  /*244a0*/  LEA.HI.X.SX32 R79, R8, R2.reuse, 0x1, P6 ;  /* 0x00000002084f7211 */ /* 0x080fe400030f0eff */
[----:B------:R-:W-:Y:S01]  /*244b0*/  LEA.HI.X.SX32 R81, R9, R2, 0x1, P0 ;  /* 0x0000000209517211 */ /* 0x000fe200000f0eff */
[----:B------:R-:W2:Y:S04]  /*244c0*/  LDL.LU R8, [R1+0x300] ;  /* 0x0003000001087983 */ /* 0x000ea80000300800 */
[----:B------:R-:W2:Y:S01]  /*244d0*/  LDL.LU R9, [R1+0x304] ;  /* 0x0003040001097983 */ /* 0x000ea20000300800 */
[----:B------:R-:W-:-:S02]  /*244e0*/  IADD3 R74, P6, PT, R72, R3, RZ ;  /* 0x00000003484a7210 */ /* 0x000fc40007fde0ff */
[CC--:B------:R-:W-:Y:S02]  /*244f0*/  IADD3 R76, P0, PT, R13.reuse, R3.reuse, RZ ;  /* 0x000000030d4c7210 */ /* 0x0c0fe40007f1e0ff */
[-C--:B------:R-:W-:Y:S02]  /*24500*/  LEA.HI.X.SX32 R75, R72, R2.reuse, 0x1, P6 ;  /* 0x00000002484b7211 */ /* 0x080fe400030f0eff */
[CC--:B------:R-:W-:Y:S02]  /*24510*/  IADD3 R72, P6, PT, R12.reuse, R3.reuse, RZ ;  /* 0x000000030c487210 */ /* 0x0c0fe40007fde0ff */
[-C--:B------:R-:W-:Y:S02]  /*24520*/  LEA.HI.X.SX32 R77, R13, R2.reuse, 0x1, P0 ;  /* 0x000000020d4d7211 */ /* 0x080fe400000f0eff */
[----:B------:R-:W-:Y:S02]  /*24530*/  LEA.HI.X.SX32 R73, R12, R2, 0x1, P6 ;  /* 0x000000020c497211 */ /* 0x000fe400030f0eff */
[----:B------:R-:W3:Y:S04]  /*24540*/  LDL.LU R12, [R1+0x308] ;  /* 0x00030800010c7983 */ /* 0x000ee80000300800 */
[----:B------:R-:W3:Y:S01]  /*24550*/  LDL.LU R13, [R1+0x30c] ;  /* 0x00030c00010d7983 */ /* 0x000ee20000300800 */
[----:B------:R-:W-:Y:S01]  /*24560*/  ISETP.LT.AND P5, PT, R70, UR8, !P1 ;  /* 0x0000000846007c0c */ /* 0x000fe2000cfa1270 */
[----:B-1----:R-:W-:Y:S01]  /*24570*/  VIADD R68, R0, 0xc2 ;  /* 0x000000c200447836 */ /* 0x002fe20000000000 */
[----:B------:R-:W-:Y:S01]  /*24580*/  IADD3 R70, P6, PT, R21, R3, RZ ;  /* 0x0000000315467210 */ /* 0x000fe20007fde0ff */
[----:B------:R-:W-:Y:S01]  /*24590*/  VIADD R64, R65, UR5 ;  /* 0x0000000541407c36 */ /* 0x000fe20008000000 */
[----:B------:R-:W-:Y:S01]  /*245a0*/  PRMT R69, R71, 0x9910, RZ ;  /* 0x0000991047457816 */ /* 0x000fe200000000ff */
[----:B------:R-:W1:Y:S01]  /*245b0*/  LDCU UR8, c[0x0][0x3b8] ;  /* 0x00007700ff0877ac */ /* 0x000e620008000800 */
[----:B------:R-:W-:-:S02]  /*245c0*/  ISETP.LT.AND P0, PT, R68, UR13, !P1 ;  /* 0x0000000d44007c0c */ /* 0x000fc4000cf01270 */
[-C--:B------:R-:W-:Y:S01]  /*245d0*/  LEA.HI.X.SX32 R71, R21, R2.reuse, 0x1, P6 ;  /* 0x0000000215477211 */ /* 0x080fe200030f0eff */
[----:B------:R-:W-:Y:S01]  /*245e0*/  IMAD.MOV.U32 R4, RZ, RZ, R69 ;  /* 0x000000ffff047224 */ /* 0x000fe200078e0045 */
[----:B------:R-:W-:Y:S01]  /*245f0*/  IADD3 R68, P6, PT, R20, R3, RZ ;  /* 0x0000000314447210 */ /* 0x000fe20007fde0ff */
[----:B------:R-:W-:Y:S01]  /*24600*/  VIADD R53, R64, UR5 ;  /* 0x0000000540357c36 */ /* 0x000fe20008000000 */
[----:B------:R-:W0:Y:S02]  /*24610*/  LDCU UR13, c[0x0][0x3b8] ;  /* 0x00007700ff0d77ac */ /* 0x000e240008000800 */
[----:B------:R-:W-:Y:S02]  /*24620*/  LEA.HI.X.SX32 R69, R20, R2, 0x1, P6 ;  /* 0x0000000214457211 */ /* 0x000fe400030f0eff */
[----:B------:R-:W-:Y:S01]  /*24630*/  ISETP.LT.AND P6, PT, R5, UR33, !P1 ;  /* 0x0000002105007c0c */ /* 0x000fe2000cfc1270 */
[----:B------:R-:W-:Y:S01]  /*24640*/  VIADD R52, R53, UR5 ;  /* 0x0000000535347c36 */ /* 0x000fe20008000000 */
[----:B------:R-:W-:Y:S01]  /*24650*/  SHF.R.S32.HI R5, RZ, 0x8, R4 ;  /* 0x00000008ff057819 */ /* 0x000fe20000011404 */
[----:B------:R-:W-:Y:S01]  /*24660*/  VIADD R4, R0, 0xc4 ;  /* 0x000000c400047836 */ /* 0x000fe20000000000 */
[----:B------:R-:W0:Y:S03]  /*24670*/  LDCU UR33, c[0x0][0x3b8] ;  /* 0x00007700ff2177ac */ /* 0x000e260008000800 */
[----:B------:R1:W-:Y:S01]  /*24680*/  @P3 STG.E.U8 desc[UR18][R18.64], R5 ;  /* 0x0000000512003986 */ /* 0x0003e2000c101112 */
[----:B------:R-:W-:Y:S01]  /*24690*/  ISETP.LT.AND P3, PT, R4, UR77, !P1 ;  /* 0x0000004d04007c0c */ /* 0x000fe2000cf61270 */
[----:B------:R-:W-:Y:S01]  /*246a0*/  VIADD R55, R52, UR5 ;  /* 0x0000000534377c36 */ /* 0x000fe20008000000 */
[----:B------:R-:W0:Y:S01]  /*246b0*/  LDCU UR77, c[0x0][0x3b8] ;  /* 0x00007700ff4d77ac */ /* 0x000e220008000800 */
[----:B-1----:R-:W-:-:S02]  /*246c0*/  VIADD R5, R0, 0xc5 ;  /* 0x000000c500057836 */ /* 0x002fc40000000000 */
        /* <DEDUP_REMOVED lines=13> */
[----:B--2---:R-:W-:-:S04]  /*247a0*/  F2FP.SATFINITE.E5M2.F32.PACK_AB_MERGE_C R8, R9, R8, RZ ;  /* 0x000000080908723e */ /* 0x004fc800048060ff */
[----:B------:R-:W-:Y:S01]  /*247b0*/  PRMT R4, R8, 0x9910, RZ ;  /* 0x0000991008047816 */ /* 0x000fe200000000ff */
[----:B------:R1:W-:Y:S01]  /*247c0*/  @P5 STG.E.U8 desc[UR18][R16.64], R8 ;  /* 0x0000000810005986 */ /* 0x0003e2000c101112 */
[----:B------:R-:W-:Y:S01]  /*247d0*/  ISETP.LT.AND P5, PT, R5, UR76, !P1 ;  /* 0x0000004c05007c0c */ /* 0x000fe2000cfa1270 */
[----:B------:R-:W-:Y:S01]  /*247e0*/  VIADD R43, R29, UR5 ;  /* 0x000000051d2b7c36 */ /* 0x000fe20008000000 */
[----:B------:R-:W-:Y:S01]  /*247f0*/  SHF.R.S32.HI R5, RZ, 0x8, R4 ;  /* 0x00000008ff057819 */ /* 0x000fe20000011404 */
[----:B------:R-:W2:Y:S01]  /*24800*/  LDCU UR76, c[0x0][0x3b8] ;  /* 0x00007700ff4c77ac */ /* 0x000ea20008000800 */
[----:B-1----:R-:W2:Y:S04]  /*24810*/  LDL.LU R8, [R1+0x310] ;  /* 0x0003100001087983 */ /* 0x002ea80000300800 */
[----:B------:R-:W2:Y:S04]  /*24820*/  LDL.LU R9, [R1+0x314] ;  /* 0x0003140001097983 */ /* 0x000ea80000300800 */
[----:B------:R1:W-:Y:S04]  /*24830*/  @P4 STG.E.U8 desc[UR18][R6.64], R5 ;  /* 0x0000000506004986 */ /* 0x0003e8000c101112 */
[----:B-1----:R-:W4:Y:S04]  /*24840*/  LDL.LU R6, [R1+0x318] ;  /* 0x0003180001067983 */ /* 0x002f280000300800 */
[----:B------:R-:W4:Y:S01]  /*24850*/  LDL.LU R7, [R1+0x31c] ;  /* 0x00031c0001077983 */ /* 0x000f220000300800 */
        /* <DEDUP_REMOVED lines=14> */
[----:B------:R-:W1:Y:S03]  /*24940*/  LDCU UR5, c[0x0][0x39c] ;  /* 0x00007380ff0577ac */ /* 0x000e660008000800 */
[----:B------:R-:W-:Y:S01]  /*24950*/  VIADD R21, R36, UR75 ;  /* 0x0000004b24157c36 */ /* 0x000fe20008000000 */
[----:B------:R-:W0:Y:S01]  /*24960*/  LDCU UR75, c[0x0][0x39c] ;  /* 0x00007380ff4b77ac */ /* 0x000e220008000800 */
[C---:B------:R-:W-:Y:S01]  /*24970*/  VIADD R4, R0.reuse, 0xc6 ;  /* 0x000000c600047836 */ /* 0x040fe20000000000 */
[----:B---3--:R-:W-:Y:S01]  /*24980*/  F2FP.SATFINITE.E5M2.F32.PACK_AB_MERGE_C R12, R13, R12, RZ ;  /* 0x0000000c0d0c723e */ /* 0x008fe200048060ff */
[----:B------:R-:W-:-:S04]  /*24990*/  VIADD R5, R0, 0xc7 ;  /* 0x000000c700057836 */ /* 0x000fc80000000000 */
[----:B------:R-:W-:Y:S01]  /*249a0*/  @P0 STG.E.U8 desc[UR18][R14.64], R12 ;  /* 0x0000000c0e000986 */ /* 0x000fe2000c101112 */
[----:B-1----:R-:W-:Y:S01]  /*249b0*/  ISETP.LT.AND P4, PT, R4, UR5, !P1 ;  /* 0x0000000504007c0c */ /* 0x002fe2000cf81270 */
[----:B------:R-:W-:Y:S01]  /*249c0*/  VIADD R33, R21, UR48 ;  /* 0x0000003015217c36 */ /* 0x000fe20008000000 */
[----:B------:R-:W-:Y:S01]  /*249d0*/  PRMT R4, R12, 0x9910, RZ ;  /* 0x000099100c047816 */ /* 0x000fe200000000ff */
[----:B------:R-:W1:Y:S01]  /*249e0*/  LDCU UR48, c[0x0][0x39c] ;  /* 0x00007380ff3077ac */ /* 0x000e620008000800 */
[----:B0-----:R-:W-:Y:S02]  /*249f0*/  ISETP.LT.AND P0, PT, R5, UR75, !P1 ;  /* 0x0000004b05007c0c */ /* 0x001fe4000cf01270 */
[----:B------:R-:W-:Y:S02]  /*24a00*/  SHF.R.S32.HI R5, RZ, 0x8, R4 ;  /* 0x00000008ff057819 */ /* 0x000fe40000011404 */
[----:B--2---:R-:W-:-:S03]  /*24a10*/  F2FP.SATFINITE.E5M2.F32.PACK_AB_MERGE_C R8, R9, R8, RZ ;  /* 0x000000080908723e */ /* 0x004fc600048060ff */
[----:B------:R0:W-:Y:S01]  /*24a20*/  @P6 STG.E.U8 desc[UR18][R10.64], R5 ;  /* 0x000000050a006986 */ /* 0x0001e2000c101112 */
[----:B------:R-:W-:Y:S01]  /*24a30*/  VIADD R19, R33, UR22 ;  /* 0x0000001621137c36 */ /* 0x000fe20008000000 */
[----:B------:R-:W2:Y:S01]  /*24a40*/  LDCU UR5, c[0x0][0x39c] ;  /* 0x00007380ff0577ac */ /* 0x000ea20008000800 */
[----:B------:R-:W3:Y:S01]  /*24a50*/  LDCU UR75, c[0x0][0x3b8] ;  /* 0x00007700ff4b77ac */ /* 0x000ee20008000800 */
[----:B0-----:R-:W3:Y:S01]  /*24a60*/  LDL.LU R10, [R1+0x328] ;  /* 0x00032800010a7983 */ /* 0x001ee20000300800 */
[----:B------:R-:W-:Y:S01]  /*24a70*/  VIADD R4, R0, 0xc8 ;  /* 0x000000c800047836 */ /* 0x000fe20000000000 */
[----:B------:R-:W0:Y:S02]  /*24a80*/  LDCU UR22, c[0x0][0x3b8] ;  /* 0x00007700ff1677ac */ /* 0x000e240008000800 */
[----:B------:R-:W3:Y:S04]  /*24a90*/  LDL.LU R11, [R1+0x32c] ;  /* 0x00032c00010b7983 */ /* 0x000ee80000300800 */
[----:B------:R-:W3:Y:S04]  /*24aa0*/  LDL.LU R12, [R1+0x320] ;  /* 0x00032000010c7983 */ /* 0x000ee80000300800 */
[----:B------:R-:W3:Y:S01]  /*24ab0*/  LDL.LU R13, [R1+0x324] ;  /* 0x00032400010d7983 */ /* 0x000ee20000300800 */
[----:B-1----:R-:W-:Y:S01]  /*24ac0*/  ISETP.LT.AND P6, PT, R4, UR48, !P1 ;  /* 0x0000003004007c0c */ /* 0x002fe2000cfc1270 */
[----:B------:R-:W1:Y:S01]  /*24ad0*/  LDCU UR48, c[0x0][0x39c] ;  /* 0x00007380ff3077ac */ /* 0x000e620008000800 */
[----:B------:R-:W-:Y:S01]  /*24ae0*/  PRMT R4, R8, 0x9910, RZ ;  /* 0x0000991008047816 */ /* 0x000fe200000000ff */
[----:B------:R0:W-:Y:S04]  /*24af0*/  @P3 STG.E.U8 desc[UR18][R92.64], R8 ;  /* 0x000000085c003986 */ /* 0x0001e8000c101112 */
[----:B------:R-:W5:Y:S01]  /*24b00*/  LDL.LU R9, [R1+0x330] ;  /* 0x0003300001097983 */ /* 0x000f620000300800 */
[----:B0-----:R-:W-:Y:S01]  /*24b10*/  IMAD.MOV.U32 R93, RZ, RZ, R4 ;  /* 0x000000ffff5d7224 */ /* 0x001fe200078e0004 */
[----:B----4-:R-:W-:-:S02]  /*24b20*/  F2FP.SATFINITE.E5M2.F32.PACK_AB_MERGE_C R4, R7, R6, RZ ;  /* 0x000000060704723e */ /* 0x010fc400048060ff */
[----:B------:R-:W5:Y:S04]  /*24b30*/  LDL.LU R7, [R1+0x334] ;  /* 0x0003340001077983 */ /* 0x000f680000300800 */
[----:B------:R-:W4:Y:S04]  /*24b40*/  LDL.LU R8, [R1+0x338] ;  /* 0x0003380001087983 */ /* 0x000f280000300800 */
[----:B------:R-:W4:Y:S04]  /*24b50*/  LDL.LU R6, [R1+0x33c] ;  /* 0x00033c0001067983 */ /* 0x000f280000300800 */
[----:B------:R-:W4:Y:S04]  /*24b60*/  LDL.LU R59, [R1+0x340] ;  /* 0x00034000013b7983 */ /* 0x000f280000300800 */
[----:B------:R-:W4:Y:S01]  /*24b70*/  LDL.LU R54, [R1+0x344] ;  /* 0x0003440001367983 */ /* 0x000f220000300800 */
[----:B------:R-:W-:Y:S01]  /*24b80*/  SHF.R.S32.HI R93, RZ, 0x8, R93 ;  /* 0x00000008ff5d7819 */ /* 0x000fe2000001145d */
[----:B------:R-:W-:-:S04]  /*24b90*/  VIADD R92, R0, 0xca ;  /* 0x000000ca005c7836 */ /* 0x000fc80000000000 */
[----:B------:R0:W-:Y:S01]  /*24ba0*/  @P5 STG.E.U8 desc[UR18][R90.64], R93 ;  /* 0x0000005d5a005986 */ /* 0x0001e2000c101112 */
[----:B-1----:R-:W-:Y:S01]  /*24bb0*/  ISETP.LT.AND P5, PT, R92, UR48, !P1 ;  /* 0x000000305c007c0c */ /* 0x002fe2000cfa1270 */
[----:B------:R-:W-:Y:S01]  /*24bc0*/  VIADD R31, R19, UR49 ;  /* 0x00000031131f7c36 */ /* 0x000fe20008000000 */
[----:B------:R-:W1:Y:S01]  /*24bd0*/  LDCU UR48, c[0x0][0x39c] ;  /* 0x00007380ff3077ac */ /* 0x000e620008000800 */
[----:B------:R-:W4:Y:S01]  /*24be0*/  LDL.LU R92, [R1+0x54c] ;  /* 0x00054c00015c7983 */ /* 0x000f220000300800 */
[----:B------:R-:W-:Y:S01]  /*24bf0*/  VIADD R5, R0, 0xc9 ;  /* 0x000000c900057836 */ /* 0x000fe20000000000 */
[----:B------:R-:W1:Y:S02]  /*24c00*/  LDCU UR49, c[0x0][0x3b8] ;  /* 0x00007700ff3177ac */ /* 0x000e640008000800 */
[----:B0-----:R-:W4:Y:S01]  /*24c10*/  LDL.LU R93, [R1+0x540] ;  /* 0x00054000015d7983 */ /* 0x001f220000300800 */
[----:B------:R-:W-:Y:S01]  /*24c20*/  VIADD R18, R31, UR32 ;  /* 0x000000201f127c36 */ /* 0x000fe20008000000 */
[----:B------:R-:W-:Y:S01]  /*24c30*/  PRMT R91, R4, 0x9910, RZ ;  /* 0x00009910045b7816 */ /* 0x000fe200000000ff */
[----:B------:R-:W-:Y:S01]  /*24c40*/  VIADD R90, R0, 0xcb ;  /* 0x000000cb005a7836 */ /* 0x000fe20000000000 */
[----:B------:R0:W-:Y:S01]  /*24c50*/  @P4 STG.E.U8 desc[UR18][R88.64], R4 ;  /* 0x0000000458004986 */ /* 0x0001e2000c101112 */
[----:B------:R-:W-:Y:S01]  /*24c60*/  VIADD R20, R18, UR73 ;  /* 0x0000004912147c36 */ /* 0x000fe20008000000 */
[----:B--2---:R-:W-:Y:S01]  /*24c70*/  ISETP.LT.AND P3, PT, R5, UR5, !P1 ;  /* 0x0000000505007c0c */ /* 0x004fe2000cf61270 */
[----:B------:R-:W2:Y:S02]  /*24c80*/  LDCU UR5, c[0x0][0x39c] ;  /* 0x00007380ff0577ac */ /* 0x000ea40008000800 */
[----:B------:R-:W-:Y:S01]  /*24c90*/  VIADD R17, R20, UR21 ;  /* 0x0000001514117c36 */ /* 0x000fe20008000000 */
[----:B------:R-:W1:Y:S01]  /*24ca0*/  LDCU UR21, c[0x0][0x39c] ;  /* 0x00007380ff1577ac */ /* 0x000e620008000800 */
[----:B------:R-:W1:Y:S01]  /*24cb0*/  LDCU UR32, c[0x0][0x3b8] ;  /* 0x00007700ff2077ac */ /* 0x000e620008000800 */
[----:B0-----:R-:W-:Y:S01]  /*24cc0*/  SHF.R.S32.HI R89, RZ, 0x8, R91 ;  /* 0x00000008ff597819 */ /* 0x001fe2000001145b */
[----:B------:R-:W-:-:S02]  /*24cd0*/  VIADD R15, R17, UR74 ;  /* 0x0000004a110f7c36 */ /* 0x000fc40008000000 */
[----:B------:R-:W-:Y:S01]  /*24ce0*/  VIADD R88, R0, 0xcc ;  /* 0x000000cc00587836 */ /* 0x000fe20000000000 */
[----:B------:R-:W0:Y:S01]  /*24cf0*/  LDCU UR73, c[0x0][0x3b8] ;  /* 0x00007700ff4977ac */ /* 0x000e220008000800 */
[----:B------:R1:W-:Y:S01]  /*24d00*/  @P0 STG.E.U8 desc[UR18][R86.64], R89 ;  /* 0x0000005956000986 */ /* 0x0003e2000c101112 */
[----:B------:R-:W-:Y:S01]  /*24d10*/  VIADD R14, R15, UR31 ;  /* 0x0000001f0f0e7c36 */ /* 0x000fe20008000000 */
[----:B------:R-:W0:Y:S03]  /*24d20*/  LDCU UR74, c[0x0][0x3b8] ;  /* 0x00007700ff4a77ac */ /* 0x000e260008000800 */
[----:B------:R-:W-:Y:S01]  /*24d30*/  VIADD R16, R14, UR47 ;  /* 0x0000002f0e107c36 */ /* 0x000fe20008000000 */
[----:B--2---:R-:W-:Y:S01]  /*24d40*/  ISETP.LT.AND P4, PT, R90, UR5, !P1 ;  /* 0x000000055a007c0c */ /* 0x004fe2000cf81270 */
[----:B------:R-:W2:Y:S01]  /*24d50*/  LDCU UR47, c[0x0][0x39c] ;  /* 0x00007380ff2f77ac */ /* 0x000ea20008000800 */
[----:B-1----:R-:W-:Y:S01]  /*24d60*/  ISETP.LT.AND P0, PT, R88, UR21, !P1 ;  /* 0x0000001558007c0c */ /* 0x002fe2000cf01270 */
[----:B------:R-:W1:Y:S01]  /*24d70*/  LDCU UR5, c[0x0][0x3b8] ;  /* 0x00007700ff0577ac */ /* 0x000e620008000800 */
[----:B------:R-:W-:Y:S01]  /*24d80*/  VIADD R86, R0, 0xcd ;  /* 0x000000cd00567836 */ /* 0x000fe20000000000 */
[----:B------:R-:W0:Y:S01]  /*24d90*/  LDCU UR31, c[0x0][0x3b8] ;  /* 0x00007700ff1f77ac */ /* 0x000e220008000800 */
[----:B------:R-:W0:Y:S01]  /*24da0*/  LDCU UR21, c[0x0][0x3b8] ;  /* 0x00007700ff1577ac */ /* 0x000e220008000800 */
[----:B---3--:R-:W-:-:S04]  /*24db0*/  F2FP.SATFINITE.E5M2.F32.PACK_AB_MERGE_C R87, R13, R12, RZ ;  /* 0x0000000c0d57723e */ /* 0x008fc800048060ff */
[----:B------:R-:W-:Y:S01]  /*24dc0*/  PRMT R88, R87, 0x9910, RZ ;  /* 0x0000991057587816 */ /* 0x000fe200000000ff */
[----:B------:R3:W-:Y:S01]  /*24dd0*/  @P6 STG.E.U8 desc[UR18][R84.64], R87 ;  /* 0x0000005754006986 */ /* 0x0007e2000c101112 */
[----:B------:R-:W-:Y:S01]  /*24de0*/  VIADD R13, R16, UR71 ;  /* 0x00000047100d7c36 */ /* 0x000fe20008000000 */
[----:B------:R-:W-:Y:S01]  /*24df0*/  ISETP.LT.AND P6, PT, R86, UR48, !P1 ;  /* 0x0000003056007c0c */ /* 0x000fe2000cfc1270 */
[----:B------:R-:W0:Y:S01]  /*24e00*/  LDCU UR48, c[0x0][0x39c] ;  /* 0x00007380ff3077ac */ /* 0x000e220008000800 */
[----:B------:R-:W-:Y:S01]  /*24e10*/  F2FP.SATFINITE.E5M2.F32.PACK_AB_MERGE_C R86, R11, R10, RZ ;  /* 0x0000000a0b56723e */ /* 0x000fe200048060ff */
[----:B------:R-:W-:Y:S01]  /*24e20*/  VIADD R11, R13, UR30 ;  /* 0x0000001e0d0b7c36 */ /* 0x000fe20008000000 */
[----:B------:R-:W0:Y:S01]  /*24e30*/  LDCU UR30, c[0x0][0x39c] ;  /* 0x00007380ff1e77ac */ /* 0x000e220008000800 */
[----:B---3--:R-:W-:Y:S01]  /*24e40*/  IMAD.MOV.U32 R85, RZ, RZ, R88 ;  /* 0x000000ffff557224 */ /* 0x008fe200078e0058 */
[----:B------:R-:W3:Y:S04]  /*24e50*/  LDCU UR71, c[0x0][0x3b8] ;  /* 0x00007700ff4777ac */ /* 0x000ee80008000800 */
[----:B------:R-:W-:-:S05]  /*24e60*/  SHF.R.S32.HI R85, RZ, 0x8, R85 ;  /* 0x00000008ff557819 */ /* 0x000fca0000011455 */
[----:B------:R0:W-:Y:S04]  /*24e70*/  @P3 STG.E.U8 desc[UR18][R82.64], R85 ;  /* 0x0000005552003986 */ /* 0x0001e8000c101112 */
[----:B------:R1:W-:Y:S01]  /*24e80*/  @P5 STG.E.U8 desc[UR18][R80.64], R86 ;  /* 0x0000005650005986 */ /* 0x0003e2000c101112 */
[----:B0-----:R-:W-:-:S04]  /*24e90*/  PRMT R83, R86, 0x9910, RZ ;  /* 0x0000991056537816 */ /* 0x001fc800000000ff */
[----:B-1----:R-:W-:Y:S01]  /*24ea0*/  SHF.R.S32.HI R81, RZ, 0x8, R83 ;  /* 0x00000008ff517819 */ /* 0x002fe20000011453 */
[----:B------:R-:W-:-:S04]  /*24eb0*/  VIADD R80, R0, 0xd0 ;  /* 0x000000d000507836 */ /* 0x000fc80000000000 */
[----:B------:R5:W-:Y:S01]  /*24ec0*/  @P4 STG.E.U8 desc[UR18][R78.64], R81 ;  /* 0x000000514e004986 */ /* 0x000be2000c101112 */
[----:B------:R-:W-:Y:S01]  /*24ed0*/  ISETP.LT.AND P4, PT, R80, UR30, !P1 ;  /* 0x0000001e50007c0c */ /* 0x000fe2000cf81270 */
[----:B------:R-:W-:Y:S01]  /*24ee0*/  VIADD R10, R11, UR72 ;  /* 0x000000480b0a7c36 */ /* 0x000fe20008000000 */
[----:B------:R-:W0:Y:S01]  /*24ef0*/  LDCU UR72, c[0x0][0x39c] ;  /* 0x00007380ff4877ac */ /* 0x000e220008000800 */
[----:B-----5:R-:W-:Y:S01]  /*24f00*/  F2FP.SATFINITE.E5M2.F32.PACK_AB_MERGE_C R79, R7, R9, RZ ;  /* 0x00000009074f723e */ /* 0x020fe200048060ff */
[----:B------:R-:W-:Y:S01]  /*24f10*/  VIADD R82, R0, 0xcf ;  /* 0x000000cf00527836 */ /* 0x000fe20000000000 */
[----:B----4-:R-:W-:Y:S01]  /*24f20*/  F2FP.SATFINITE.E5M2.F32.PACK_AB_MERGE_C R54, R54, R59, RZ ;  /* 0x0000003b3636723e */ /* 0x010fe200048060ff */
[C---:B------:R-:W-:Y:S01]  /*24f30*/  VIADD R84, R0.reuse, 0xce ;  /* 0x000000ce00547836 */ /* 0x040fe20000000000 */
[----:B------:R-:W-:Y:S01]  /*24f40*/  PRMT R80, R79, 0x9910, RZ ;  /* 0x000099104f507816 */ /* 0x000fe200000000ff */
[----:B------:R1:W-:Y:S01]  /*24f50*/  @P0 STG.E.U8 desc[UR18][R76.64], R79 ;  /* 0x0000004f4c000986 */ /* 0x0003e2000c101112 */
[----:B------:R-:W-:Y:S01]  /*24f60*/  VIADD R78, R0, 0xd1 ;  /* 0x000000d1004e7836 */ /* 0x000fe20000000000 */
[----:B------:R-:W4:Y:S02]  /*24f70*/  LDCU UR30, c[0x0][0x39c] ;  /* 0x00007380ff1e77ac */ /* 0x000f240008000800 */
[----:B-1----:R-:W-:-:S05]  /*24f80*/  IMAD.MOV.U32 R77, RZ, RZ, R80 ;  /* 0x000000ffff4d7224 */ /* 0x002fca00078e0050 */
[----:B------:R-:W-:-:S05]  /*24f90*/  SHF.R.S32.HI R77, RZ, 0x8, R77 ;  /* 0x00000008ff4d7819 */ /* 0x000fca000001144d */
[----:B------:R1:W-:Y:S01]  /*24fa0*/  @P6 STG.E.U8 desc[UR18][R74.64], R77 ;  /* 0x0000004d4a006986 */ /* 0x0003e2000c101112 */
[----:B------:R-:W-:Y:S02]  /*24fb0*/  ISETP.LT.AND P5, PT, R82, UR48, !P1 ;  /* 0x0000003052007c0c */ /* 0x000fe4000cfa1270 */
[----:B--2---:R-:W-:Y:S01]  /*24fc0*/  ISETP.LT.AND P3, PT, R84, UR47, !P1 ;  /* 0x0000002f54007c0c */ /* 0x004fe2000cf61270 */
[----:B------:R-:W-:Y:S01]  /*24fd0*/  VIADD R12, R10, UR12 ;  /* 0x0000000c0a0c7c36 */ /* 0x000fe20008000000 */
[----:B0-----:R-:W-:Y:S01]  /*24fe0*/  ISETP.LT.AND P0, PT, R78, UR72, !P1 ;  /* 0x000000484e007c0c */ /* 0x001fe2000cf01270 */
[----:B------:R-:W-:Y:S01]  /*24ff0*/  VIADD R76, R0, 0xd2 ;  /* 0x000000d2004c7836 */ /* 0x000fe20000000000 */
[----:B-1----:R-:W2:Y:S01]  /*25000*/  LDL.LU R75, [R1+0x544] ;  /* 0x00054400014b7983 */ /* 0x002ea20000300800 */
[----:B------:R-:W-:Y:S01]  /*25010*/  F2FP.SATFINITE.E5M2.F32.PACK_AB_MERGE_C R78, R6, R8, RZ ;  /* 0x00000008064e723e */ /* 0x000fe200048060ff */
[----:B------:R-:W-:Y:S02]  /*25020*/  VIADD R9, R12, UR46 ;  /* 0x0000002e0c097c36 */ /* 0x000fe40008000000 */
[----:B----4-:R-:W-:Y:S01]  /*25030*/  ISETP.LT.AND P6, PT, R76, UR30, !P1 ;  /* 0x0000001e4c007c0c */ /* 0x010fe2000cfc1270 */
[----:B------:R-:W4:Y:S01]  /*25040*/  LDL.LU R83, [R1+0x53c] ;  /* 0x00053c0001537983 */ /* 0x000f220000300800 */
[----:B------:R-:W-:Y:S01]  /*25050*/  PRMT R74, R78, 0x9910, RZ ;  /* 0x000099104e4a7816 */ /* 0x000fe200000000ff */
[----:B------:R-:W0:Y:S02]  /*25060*/  LDCU UR47, c[0x0][0x3b8] ;  /* 0x00007700ff2f77ac */ /* 0x000e240008000800 */
[----:B------:R-:W5:Y:S01]  /*25070*/  LDL.LU R82, [R1+0x538] ;  /* 0x0005380001527983 */ /* 0x000f620000300800 */
[----:B------:R-:W1:Y:S03]  /*25080*/  LDCU UR12, c[0x0][0x3b8] ;  /* 0x00007700ff0c77ac */ /* 0x000e660008000800 */
[----:B------:R-:W3:Y:S01]  /*25090*/  LDL.LU R86, [R1+0x534] ;  /* 0x0005340001567983 */ /* 0x000ee20000300800 */
[----:B------:R-:W0:Y:S03]  /*250a0*/  LDCU UR48, c[0x0][0x3b8] ;  /* 0x00007700ff3077ac */ /* 0x000e260008000800 */
[----:B------:R-:W3:Y:S01]  /*250b0*/  LDL.LU R84, [R1+0x530] ;  /* 0x0005300001547983 */ /* 0x000ee20000300800 */
[----:B------:R-:W-:Y:S01]  /*250c0*/  SHF.R.S32.HI R74, RZ, 0x8, R74 ;  /* 0x00000008ff4a7819 */ /* 0x000fe2000001144a */
[----:B------:R-:W0:Y:S02]  /*250d0*/  LDCU UR72, c[0x0][0x3b8] ;  /* 0x00007700ff4877ac */ /* 0x000e240008000800 */
[----:B------:R-:W3:Y:S04]  /*250e0*/  LDL.LU R88, [R1+0x524] ;  /* 0x0005240001587983 */ /* 0x000ee80000300800 */
[----:B------:R0:W-:Y:S01]  /*250f0*/  @P3 STG.E.U8 desc[UR18][R72.64], R78 ;  /* 0x0000004e48003986 */ /* 0x0001e2000c101112 */
[C---:B------:R-:W-:Y:S01]  /*25100*/  IADD3 R58, P3, PT, R60.reuse, R3, RZ ;  /* 0x000000033c3a7210 */ /* 0x040fe20007f7e0ff */
[----:B------:R-:W-:Y:S01]  /*25110*/  VIADD R7, R9, UR7 ;  /* 0x0000000709077c36 */ /* 0x000fe20008000000 */
[----:B------:R-:W0:Y:S01]  /*25120*/  LDCU UR46, c[0x0][0x3b8] ;  /* 0x00007700ff2e77ac */ /* 0x000e220008000800 */
[----:B------:R-:W-:Y:S01]  /*25130*/  @P5 STG.E.U8 desc[UR18][R70.64], R74 ;  /* 0x0000004a46005986 */ /* 0x000fe2000c101112 */
[----:B------:R-:W-:-:S02]  /*25140*/  LEA.HI.X.SX32 R59, R60, R2, 0x1, P3 ;  /* 0x000000023c3b7211 */ /* 0x000fc400018f0eff */
[CC--:B------:R-:W-:Y:S01]  /*25150*/  IADD3 R60, P3, PT, R57.reuse, R3.reuse, RZ ;  /* 0x00000003393c7210 */ /* 0x0c0fe20007f7e0ff */
[----:B------:R2:W-:Y:S01]  /*25160*/  @P4 STG.E.U8 desc[UR18][R68.64], R54 ;  /* 0x0000003644004986 */ /* 0x0005e2000c101112 */
[----:B------:R-:W-:Y:S01]  /*25170*/  IADD3 R62, P4, PT, R56, R3, RZ ;  /* 0x00000003383e7210 */ /* 0x000fe20007f9e0ff */
[----:B------:R-:W0:Y:S02]  /*25180*/  LDCU UR7, c[0x0][0x3b8] ;  /* 0x00007700ff0777ac */ /* 0x000e240008000800 */
[----:B------:R-:W3:Y:S01]  /*25190*/  LDL.LU R87, [R1+0x52c] ;  /* 0x00052c0001577983 */ /* 0x000ee20000300800 */
[----:B------:R-:W0:Y:S03]  /*251a0*/  LDCU UR30, c[0x0][0x3b8] ;  /* 0x00007700ff1e77ac */ /* 0x000e260008000800 */
[----:B------:R-:W3:Y:S01]  /*251b0*/  LDL.LU R91, [R1+0x520] ;  /* 0x00052000015b7983 */ /* 0x000ee20000300800 */
[----:B------:R-:W-:-:S02]  /*251c0*/  LEA.HI.X.SX32 R61, R57, R2, 0x1, P3 ;  /* 0x00000002393d7211 */ /* 0x000fc400018f0eff */
[----:B------:R-:W-:Y:S02]  /*251d0*/  LEA.HI.X.SX32 R63, R56, R2, 0x1, P4 ;  /* 0x00000002383f7211 */ /* 0x000fe400020f0eff */
[----:B------:R-:W-:-:S04]  /*251e0*/  IADD3 R56, P3, PT, R92, R3, RZ ;  /* 0x000000035c387210 */ /* 0x000fc80007f7e0ff */
[----:B------:R-:W-:Y:S02]  /*251f0*/  LEA.HI.X.SX32 R57, R92, R2, 0x1, P3 ;  /* 0x000000025c397211 */ /* 0x000fe400018f0eff */
[----:B------:R-:W3:Y:S01]  /*25200*/  LDL.LU R92, [R1+0x528] ;  /* 0x00052800015c7983 */ /* 0x000ee20000300800 */
[----:B------:R-:W-:-:S04]  /*25210*/  IADD3 R4, P4, PT, R93, R3, RZ ;  /* 0x000000035d047210 */ /* 0x000fc80007f9e0ff */
[----:B------:R-:W-:Y:S02]  /*25220*/  LEA.HI.X.SX32 R5, R93, R2, 0x1, P4 ;  /* 0x000000025d057211 */ /* 0x000fe400020f0eff */
[----:B------:R-:W3:Y:S04]  /*25230*/  LDL.LU R93, [R1+0x51c] ;  /* 0x00051c00015d7983 */ /* 0x000ee80000300800 */
[----:B------:R4:W-:Y:S04]  /*25240*/  STL.64 [R1+0xb40], R4 ;  /* 0x000b400401007387 */ /* 0x0009e80000100a00 */
[----:B0-----:R-:W3:Y:S01]  /*25250*/  LDL.LU R72, [R1+0x518] ;  /* 0x0005180001487983 */ /* 0x001ee20000300800 */
[----:B--2---:R-:W-:-:S02]  /*25260*/  IADD3 R68, P3, PT, R75, R3, RZ ;  /* 0x000000034b447210 */ /* 0x004fc40007f7e0ff */
[----:B----4-:R-:W-:Y:S02]  /*25270*/  IADD3 R4, P4, PT, R83, R3, RZ ;  /* 0x0000000353047210 */ /* 0x010fe40007f9e0ff */
[-C--:B------:R-:W-:Y:S02]  /*25280*/  LEA.HI.X.SX32 R69, R75, R2.reuse, 0x1, P3 ;  /* 0x000000024b457211 */ /* 0x080fe400018f0eff */
[----:B------:R-:W-:-:S03]  /*25290*/  LEA.HI.X.SX32 R5, R83, R2, 0x1, P4 ;  /* 0x0000000253057211 */ /* 0x000fc600020f0eff */
[----:B------:R5:W-:Y:S04]  /*252a0*/  STL.64 [R1+0xb30], R68 ;  /* 0x000b304401007387 */ /* 0x000be80000100a00 */
[----:B------:R3:W-:Y:S01]  /*252b0*/  STL.64 [R1+0xb28], R4 ;  /* 0x000b280401007387 */ /* 0x0007e20000100a00 */
[-C--:B-----5:R-:W-:Y:S02]  /*252c0*/  IADD3 R68, P3, PT, R82, R3.reuse, RZ ;  /* 0x0000000352447210 */ /* 0x0a0fe40007f7e0ff */
[----:B---3--:R-:W-:Y:S02]  /*252d0*/  IADD3 R4, P4, PT, R86, R3, RZ ;  /* 0x0000000356047210 */ /* 0x008fe40007f9e0ff */
[-C--:B------:R-:W-:Y:S02]  /*252e0*/  LEA.HI.X.SX32 R69, R82, R2.reuse, 0x1, P3 ;  /* 0x0000000252457211 */ /* 0x080fe400018f0eff */
[----:B------:R-:W-:-:S03]  /*252f0*/  LEA.HI.X.SX32 R5, R86, R2, 0x1, P4 ;  /* 0x0000000256057211 */ /* 0x000fc600020f0eff */
[----:B------:R0:W-:Y:S04]  /*25300*/  STL.64 [R1+0xb18], R68 ;  /* 0x000b184401007387 */ /* 0x0001e80000100a00 */
[----:B------:R2:W-:Y:S04]  /*25310*/  STL.64 [R1+0xb10], R4 ;  /* 0x000b100401007387 */ /* 0x0005e80000100a00 */
[----:B------:R-:W3:Y:S01]  /*25320*/  LDL.LU R71, [R1+0x50c] ;  /* 0x00050c0001477983 */ /* 0x000ee20000300800 */
[----:B0-----:R-:W-:-:S03]  /*25330*/  IADD3 R68, P3, PT, R84, R3, RZ ;  /* 0x0000000354447210 */ /* 0x001fc60007f7e0ff */
[----:B------:R-:W4:Y:S01]  /*25340*/  LDL.LU R70, [R1+0x508] ;  /* 0x0005080001467983 */ /* 0x000f220000300800 */
[----:B--2---:R-:W-:Y:S02]  /*25350*/  IADD3 R4, P4, PT, R88, R3, RZ ;  /* 0x0000000358047210 */ /* 0x004fe40007f9e0ff */
[-C--:B------:R-:W-:Y:S02]  /*25360*/  LEA.HI.X.SX32 R69, R84, R2.reuse, 0x1, P3 ;  /* 0x0000000254457211 */ /* 0x080fe400018f0eff */
[----:B------:R-:W-:-:S03]  /*25370*/  LEA.HI.X.SX32 R5, R88, R2, 0x1, P4 ;  /* 0x0000000258057211 */ /* 0x000fc600020f0eff */
[----:B------:R0:W-:Y:S04]  /*25380*/  STL.64 [R1+0xaf8], R68 ;  /* 0x000af84401007387 */ /* 0x0001e80000100a00 */
[----:B------:R-:W2:Y:S04]  /*25390*/  LDL.LU R83, [R1+0x504] ;  /* 0x0005040001537983 */ /* 0x000ea80000300800 */
[----:B------:R5:W-:Y:S01]  /*253a0*/  STL.64 [R1+0xaf0], R4 ;  /* 0x000af00401007387 */ /* 0x000be20000100a00 */
[----:B0-----:R-:W-:-:S03]  /*253b0*/  IADD3 R68, P3, PT, R87, R3, RZ ;  /* 0x0000000357447210 */ /* 0x001fc60007f7e0ff */
[----:B------:R-:W2:Y:S01]  /*253c0*/  LDL.LU R82, [R1+0x500] ;  /* 0x0005000001527983 */ /* 0x000ea20000300800 */
[----:B------:R-:W-:-:S03]  /*253d0*/  LEA.HI.X.SX32 R69, R87, R2, 0x1, P3 ;  /* 0x0000000257457211 */ /* 0x000fc600018f0eff */
[----:B------:R-:W2:Y:S01]  /*253e0*/  LDL.LU R86, [R1+0x4dc] ;  /* 0x0004dc0001567983 */ /* 0x000ea20000300800 */
[----:B-----5:R-:W-:-:S04]  /*253f0*/  IADD3 R4, P4, PT, R91, R3, RZ ;  /* 0x000000035b047210 */ /* 0x020fc80007f9e0ff */
[----:B------:R-:W-:Y:S01]  /*25400*/  LEA.HI.X.SX32 R5, R91, R2, 0x1, P4 ;  /* 0x000000025b057211 */ /* 0x000fe200020f0eff */
[----:B------:R-:W-:Y:S04]  /*25410*/  STL.64 [R1+0xae0], R68 ;  /* 0x000ae04401007387 */ /* 0x000fe80000100a00 */
[----:B------:R0:W-:Y:S02]  /*25420*/  STL.64 [R1+0xad8], R4 ;  /* 0x000ad80401007387 */ /* 0x0001e40000100a00 */
[----:B0-----:R-:W-:-:S04]  /*25430*/  IADD3 R4, P3, PT, R92, R3, RZ ;  /* 0x000000035c047210 */ /* 0x001fc80007f7e0ff */
[----:B------:R-:W-:-:S05]  /*25440*/  LEA.HI.X.SX32 R5, R92, R2, 0x1, P3 ;  /* 0x000000025c057211 */ /* 0x000fca00018f0eff */
[----:B------:R0:W-:Y:S04]  /*25450*/  STL.64 [R1+0xac8], R4 ;  /* 0x000ac80401007387 */ /* 0x0001e80000100a00 */
[----:B0-----:R-:W5:Y:S04]  /*25460*/  LDL.LU.64 R4, [R1+0xe10] ;  /* 0x000e100001047983 */ /* 0x001f680000300a00 */
[----:B------:R-:W2:Y:S04]  /*25470*/  LDL.LU R84, [R1+0x4e0] ;  /* 0x0004e00001547983 */ /* 0x000ea80000300800 */
[----:B------:R-:W2:Y:S01]  /*25480*/  LDL.LU R88, [R1+0x4d4] ;  /* 0x0004d40001587983 */ /* 0x000ea20000300800 */
[----:B------:R-:W-:-:S02]  /*25490*/  IADD3 R68, P4, PT, R93, R3, RZ ;  /* 0x000000035d447210 */ /* 0x000fc40007f9e0ff */
[----:B------:R-:W-:Y:S01]  /*254a0*/  IADD3 R92, P3, PT, R72, R3, RZ ;  /* 0x00000003485c7210 */ /* 0x000fe20007f7e0ff */
[----:B------:R-:W2:Y:S01]  /*254b0*/  LDL.LU R87, [R1+0x4d8] ;  /* 0x0004d80001577983 */ /* 0x000ea20000300800 */
[----:B------:R-:W-:-:S03]  /*254c0*/  LEA.HI.X.SX32 R69, R93, R2, 0x1, P4 ;  /* 0x000000025d457211 */ /* 0x000fc600020f0eff */
[----:B------:R-:W2:Y:S01]  /*254d0*/  LDL.LU R91, [R1+0x4d0] ;  /* 0x0004d000015b7983 */ /* 0x000ea20000300800 */
[----:B------:R-:W-:-:S03]  /*254e0*/  LEA.HI.X.SX32 R93, R72, R2, 0x1, P3 ;  /* 0x00000002485d7211 */ /* 0x000fc600018f0eff */
[----:B------:R-:W-:Y:S04]  /*254f0*/  STL.64 [R1+0xac0], R68 ;  /* 0x000ac04401007387 */ /* 0x000fe80000100a00 */
[----:B------:R0:W-:Y:S04]  /*25500*/  STL.64 [R1+0xaa8], R92 ;  /* 0x000aa85c01007387 */ /* 0x0001e80000100a00 */
[----:B0-----:R-:W2:Y:S04]  /*25510*/  LDL.LU R92, [R1+0x4cc] ;  /* 0x0004cc00015c7983 */ /* 0x001ea80000300800 */
[----:B------:R-:W2:Y:S01]  /*25520*/  LDL.LU R93, [R1+0x4c8] ;  /* 0x0004c800015d7983 */ /* 0x000ea20000300800 */
[----:B-----5:R-:W-:-:S04]  /*25530*/  IADD3 R68, P4, PT, R5, R3, RZ ;  /* 0x0000000305447210 */ /* 0x020fc80007f9e0ff */
[----:B------:R-:W-:-:S05]  /*25540*/  LEA.HI.X.SX32 R69, R5, R2, 0x1, P4 ;  /* 0x0000000205457211 */ /* 0x000fca00020f0eff */
[----:B------:R0:W-:Y:S02]  /*25550*/  STL.64 [R1+0xaa0], R68 ;  /* 0x000aa04401007387 */ /* 0x0001e40000100a00 */
[----:B0-----:R-:W-:Y:S01]  /*25560*/  IMAD.MOV.U32 R69, RZ, RZ, R4 ;  /* 0x000000ffff457224 */ /* 0x001fe200078e0004 */
[-C--:B------:R-:W-:Y:S02]  /*25570*/  IADD3 R68, P3, PT, R4, R3.reuse, RZ ;  /* 0x0000000304447210 */ /* 0x080fe40007f7e0ff */
[----:B---3--:R-:W-:Y:S02]  /*25580*/  IADD3 R4, P4, PT, R71, R3, RZ ;  /* 0x0000000347047210 */ /* 0x008fe40007f9e0ff */
[-C--:B------:R-:W-:Y:S02]  /*25590*/  LEA.HI.X.SX32 R69, R69, R2.reuse, 0x1, P3 ;  /* 0x0000000245457211 */ /* 0x080fe400018f0eff */
[----:B------:R-:W-:-:S03]  /*255a0*/  LEA.HI.X.SX32 R5, R71, R2, 0x1, P4 ;  /* 0x0000000247057211 */ /* 0x000fc600020f0eff */
[----:B------:R4:W-:Y:S04]  /*255b0*/  STL.64 [R1+0xa90], R68 ;  /* 0x000a904401007387 */ /* 0x0009e80000100a00 */
[----:B------:R2:W-:Y:S01]  /*255c0*/  STL.64 [R1+0xa88], R4 ;  /* 0x000a880401007387 */ /* 0x0005e20000100a00 */
[CC--:B----4-:R-:W-:Y:S02]  /*255d0*/  IADD3 R68, P3, PT, R70.reuse, R3.reuse, RZ ;  /* 0x0000000346447210 */ /* 0x0d0fe40007f7e0ff */
[C---:B--2---:R-:W-:Y:S02]  /*255e0*/  IADD3 R4, P4, PT, R83.reuse, R3, RZ ;  /* 0x0000000353047210 */ /* 0x044fe40007f9e0ff */
[-C--:B------:R-:W-:Y:S02]  /*255f0*/  LEA.HI.X.SX32 R69, R70, R2.reuse, 0x1, P3 ;  /* 0x0000000246457211 */ /* 0x080fe400018f0eff */
[----:B------:R-:W-:-:S03]  /*25600*/  LEA.HI.X.SX32 R5, R83, R2, 0x1, P4 ;  /* 0x0000000253057211 */ /* 0x000fc600020f0eff */
[----:B------:R0:W-:Y:S04]  /*25610*/  STL.64 [R1+0xa78], R68 ;  /* 0x000a784401007387 */ /* 0x0001e80000100a00 */
[----:B------:R2:W-:Y:S01]  /*25620*/  STL.64 [R1+0xa70], R4 ;  /* 0x000a700401007387 */ /* 0x0005e20000100a00 */
[-C--:B0-----:R-:W-:Y:S02]  /*25630*/  IADD3 R68, P3, PT, R82, R3.reuse, RZ ;  /* 0x0000000352447210 */ /* 0x081fe40007f7e0ff */
[----:B--2---:R-:W-:-:S04]  /*25640*/  IADD3 R4, P4, PT, R86, R3, RZ ;  /* 0x0000000356047210 */ /* 0x004fc80007f9e0ff */
[-C--:B------:R-:W-:Y:S02]  /*25650*/  LEA.HI.X.SX32 R5, R86, R2.reuse, 0x1, P4 ;  /* 0x0000000256057211 */ /* 0x080fe400020f0eff */
[-C--:B------:R-:W-:Y:S02]  /*25660*/  LEA.HI.X.SX32 R69, R82, R2.reuse, 0x1, P3 ;  /* 0x0000000252457211 */ /* 0x080fe400018f0eff */
[CC--:B------:R-:W-:Y:S01]  /*25670*/  IADD3 R82, P3, PT, R84.reuse, R3.reuse, RZ ;  /* 0x0000000354527210 */ /* 0x0c0fe20007f7e0ff */
[----:B------:R0:W-:Y:S03]  /*25680*/  STL.64 [R1+0xa58], R4 ;  /* 0x000a580401007387 */ /* 0x0001e60000100a00 */
[----:B------:R-:W-:Y:S01]  /*25690*/  LEA.HI.X.SX32 R83, R84, R2, 0x1, P3 ;  /* 0x0000000254537211 */ /* 0x000fe200018f0eff */
[----:B------:R-:W-:Y:S01]  /*256a0*/  STL.64 [R1+0xa60], R68 ;  /* 0x000a604401007387 */ /* 0x000fe20000100a00 */
[----:B0-----:R-:W-:-:S04]  /*256b0*/  IADD3 R4, P4, PT, R88, R3, RZ ;  /* 0x0000000358047210 */ /* 0x001fc80007f9e0ff */
[----:B------:R-:W-:Y:S01]  /*256c0*/  LEA.HI.X.SX32 R5, R88, R2, 0x1, P4 ;  /* 0x0000000258057211 */ /* 0x000fe200020f0eff */
        /* <DEDUP_REMOVED lines=12> */
[----:B------:R-:W-:Y:S04]  /*25790*/  STL.64 [R1+0xa10], R86 ;  /* 0x000a105601007387 */ /* 0x000fe80000100a00 */
[----:B------:R0:W-:Y:S02]  /*257a0*/  STL.64 [R1+0xa08], R4 ;  /* 0x000a080401007387 */ /* 0x0001e40000100a00 */
[----:B0-----:R-:W-:-:S04]  /*257b0*/  IADD3 R4, P4, PT, R66, R3, RZ ;  /* 0x0000000342047210 */ /* 0x001fc80007f9e0ff */
[----:B------:R-:W-:Y:S02]  /*257c0*/  LEA.HI.X.SX32 R5, R66, R2, 0x1, P4 ;  /* 0x0000000242057211 */ /* 0x000fe400020f0eff */
[----:B------:R-:W-:-:S03]  /*257d0*/  IADD3 R86, P3, PT, R67, R3, RZ ;  /* 0x0000000343567210 */ /* 0x000fc60007f7e0ff */
[----:B------:R0:W-:Y:S01]  /*257e0*/  STL.64 [R1+0x9e8], R4 ;  /* 0x0009e80401007387 */ /* 0x0001e20000100a00 */
[----:B------:R-:W-:Y:S02]  /*257f0*/  LEA.HI.X.SX32 R87, R67, R2, 0x1, P3 ;  /* 0x0000000243577211 */ /* 0x000fe400018f0eff */
[-C--:B------:R-:W-:Y:S02]  /*25800*/  IADD3 R66, P3, PT, R65, R3.reuse, RZ ;  /* 0x0000000341427210 */ /* 0x080fe40007f7e0ff */
[----:B0-----:R-:W-:-:S04]  /*25810*/  IADD3 R4, P4, PT, R64, R3, RZ ;  /* 0x0000000340047210 */ /* 0x001fc80007f9e0ff */
[-C--:B------:R-:W-:Y:S01]  /*25820*/  LEA.HI.X.SX32 R5, R64, R2.reuse, 0x1, P4 ;  /* 0x0000000240057211 */ /* 0x080fe200020f0eff */
[----:B------:R-:W-:Y:S04]  /*25830*/  STL.64 [R1+0x9f0], R86 ;  /* 0x0009f05601007387 */ /* 0x000fe80000100a00 */
[----:B------:R0:W-:Y:S01]  /*25840*/  STL.64 [R1+0x9d0], R4 ;  /* 0x0009d00401007387 */ /* 0x0001e20000100a00 */
[----:B------:R-:W-:Y:S02]  /*25850*/  LEA.HI.X.SX32 R67, R65, R2, 0x1, P3 ;  /* 0x0000000241437211 */ /* 0x000fe400018f0eff */
[-C--:B------:R-:W-:Y:S02]  /*25860*/  IADD3 R64, P3, PT, R53, R3.reuse, RZ ;  /* 0x0000000335407210 */ /* 0x080fe40007f7e0ff */
[----:B0-----:R-:W-:-:S04]  /*25870*/  IADD3 R4, P4, PT, R52, R3, RZ ;  /* 0x0000000334047210 */ /* 0x001fc80007f9e0ff */
[-C--:B------:R-:W-:Y:S01]  /*25880*/  LEA.HI.X.SX32 R5, R52, R2.reuse, 0x1, P4 ;  /* 0x0000000234057211 */ /* 0x080fe200020f0eff */
[----:B------:R-:W-:Y:S01]  /*25890*/  STL.64 [R1+0x9d8], R66 ;  /* 0x0009d84201007387 */ /* 0x000fe20000100a00 */
        /* <DEDUP_REMOVED lines=30> */
[-C--:B------:R-:W-:Y:S01]  /*25a80*/  LEA.HI.X.SX32 R5, R30, R2.reuse, 0x1, P4 ;  /* 0x000000021e057211 */ /* 0x080fe200020f0eff */
[----:B------:R0:W-:Y:S04]  /*25a90*/  STL.64 [R1+0x950], R34 ;  /* 0x0009502201007387 */ /* 0x0001e80000100a00 */
[----:B------:R2:W-:Y:S01]  /*25aa0*/  STL.64 [R1+0x948], R4 ;  /* 0x0009480401007387 */ /* 0x0005e20000100a00 */
[CC--:B0-----:R-:W-:Y:S02]  /*25ab0*/  IADD3 R34, P3, PT, R45.reuse, R3.reuse, RZ ;  /* 0x000000032d227210 */ /* 0x0c1fe40007f7e0ff */
[----:B--2---:R-:W-:Y:S02]  /*25ac0*/  IADD3 R4, P4, PT, R32, R3, RZ ;  /* 0x0000000320047210 */ /* 0x004fe40007f9e0ff */
[----:B------:R-:W-:-:S02]  /*25ad0*/  LEA.HI.X.SX32 R35, R45, R2, 0x1, P3 ;  /* 0x000000022d237211 */ /* 0x000fc400018f0eff */
[----:B------:R-:W-:-:S03]  /*25ae0*/  LEA.HI.X.SX32 R5, R32, R2, 0x1, P4 ;  /* 0x0000000220057211 */ /* 0x000fc600020f0eff */
[----:B------:R0:W-:Y:S04]  /*25af0*/  STL.64 [R1+0x938], R34 ;  /* 0x0009382201007387 */ /* 0x0001e80000100a00 */
[----:B------:R2:W-:Y:S01]  /*25b00*/  STL.64 [R1+0x930], R4 ;  /* 0x0009300401007387 */ /* 0x0005e20000100a00 */
[CC--:B0-----:R-:W-:Y:S02]  /*25b10*/  IADD3 R34, P3, PT, R44.reuse, R3.reuse, RZ ;  /* 0x000000032c227210 */ /* 0x0c1fe40007f7e0ff */
[C---:B--2---:R-:W-:Y:S02]  /*25b20*/  IADD3 R4, P4, PT, R29.reuse, R3, RZ ;  /* 0x000000031d047210 */ /* 0x044fe40007f9e0ff */
[-C--:B------:R-:W-:Y:S02]  /*25b30*/  LEA.HI.X.SX32 R35, R44, R2.reuse, 0x1, P3 ;  /* 0x000000022c237211 */ /* 0x080fe400018f0eff */
[----:B------:R-:W-:-:S03]  /*25b40*/  LEA.HI.X.SX32 R5, R29, R2, 0x1, P4 ;  /* 0x000000021d057211 */ /* 0x000fc600020f0eff */
[----:B------:R0:W-:Y:S04]  /*25b50*/  STL.64 [R1+0x918], R34 ;  /* 0x0009182201007387 */ /* 0x0001e80000100a00 */
[----:B------:R2:W-:Y:S01]  /*25b60*/  STL.64 [R1+0x910], R4 ;  /* 0x0009100401007387 */ /* 0x0005e20000100a00 */
[-C--:B0-----:R-:W-:Y:S02]  /*25b70*/  IADD3 R34, P3, PT, R43, R3.reuse, RZ ;  /* 0x000000032b227210 */ /* 0x081fe40007f7e0ff */
[----:B--2---:R-:W-:Y:S02]  /*25b80*/  IADD3 R4, P4, PT, R27, R3, RZ ;  /* 0x000000031b047210 */ /* 0x004fe40007f9e0ff */
        /* <DEDUP_REMOVED lines=72> */
[----:B------:R0:W-:Y:S04]  /*26010*/  STL.64 [R1+0x800], R34 ;  /* 0x0008002201007387 */ /* 0x0001e80000100a00 */
[----:B------:R2:W-:Y:S01]  /*26020*/  STL.64 [R1+0x7e0], R4 ;  /* 0x0007e00401007387 */ /* 0x0005e20000100a00 */
[----:B------:R-:W-:Y:S02]  /*26030*/  LEA.HI.X.SX32 R15, R16, R2, 0x1, P3 ;  /* 0x00000002100f7211 */ /* 0x000fe400018f0eff */
[-C--:B0-----:R-:W-:Y:S02]  /*26040*/  IADD3 R34, P3, PT, R11, R3.reuse, RZ ;  /* 0x000000030b227210 */ /* 0x081fe40007f7e0ff */
[----:B--2---:R-:W-:-:S04]  /*26050*/  IADD3 R4, P4, PT, R10, R3, RZ ;  /* 0x000000030a047210 */ /* 0x004fc80007f9e0ff */
[-C--:B------:R-:W-:Y:S01]  /*26060*/  LEA.HI.X.SX32 R5, R10, R2.reuse, 0x1, P4 ;  /* 0x000000020a057211 */ /* 0x080fe200020f0eff */
[----:B------:R-:W-:Y:S01]  /*26070*/  STL.64 [R1+0x7e8], R14 ;  /* 0x0007e80e01007387 */ /* 0x000fe20000100a00 */
[-C--:B------:R-:W-:Y:S02]  /*26080*/  LEA.HI.X.SX32 R35, R11, R2.reuse, 0x1, P3 ;  /* 0x000000020b237211 */ /* 0x080fe400018f0eff */
[CC--:B------:R-:W-:Y:S01]  /*26090*/  IADD3 R10, P3, PT, R12.reuse, R3.reuse, RZ ;  /* 0x000000030c0a7210 */ /* 0x0c0fe20007f7e0ff */
[----:B------:R0:W-:Y:S01]  /*260a0*/  STL.64 [R1+0x7d0], R4 ;  /* 0x0007d00401007387 */ /* 0x0001e20000100a00 */
[----:B------:R-:W-:Y:S01]  /*260b0*/  VIADD R6, R7, UR70 ;  /* 0x0000004607067c36 */ /* 0x000fe20008000000 */
[----:B------:R-:W2:Y:S01]  /*260c0*/  LDCU UR70, c[0x0][0x3b8] ;  /* 0x00007700ff4677ac */ /* 0x000ea20008000800 */
[----:B------:R-:W-:Y:S01]  /*260d0*/  LEA.HI.X.SX32 R11, R12, R2, 0x1, P3 ;  /* 0x000000020c0b7211 */ /* 0x000fe200018f0eff */
[----:B------:R-:W-:Y:S01]  /*260e0*/  STL.64 [R1+0x7d8], R34 ;  /* 0x0007d82201007387 */ /* 0x000fe20000100a00 */
[----:B0-----:R-:W-:-:S04]  /*260f0*/  IADD3 R4, P4, PT, R9, R3, RZ ;  /* 0x0000000309047210 */ /* 0x001fc80007f9e0ff */
[----:B------:R-:W-:Y:S01]  /*26100*/  LEA.HI.X.SX32 R5, R9, R2, 0x1, P4 ;  /* 0x0000000209057211 */ /* 0x000fe200020f0eff */
[----:B------:R0:W-:Y:S01]  /*26110*/  STL.64 [R1+0x7b8], R10 ;  /* 0x0007b80a01007387 */ /* 0x0001e20000100a00 */
[----:B------:R-:W-:Y:S01]  /*26120*/  VIADD R8, R6, UR45 ;  /* 0x0000002d06087c36 */ /* 0x000fe20008000000 */
[----:B------:R-:W3:Y:S02]  /*26130*/  LDCU UR45, c[0x0][0x3b8] ;  /* 0x00007700ff2d77ac */ /* 0x000ee40008000800 */
[----:B------:R4:W-:Y:S01]  /*26140*/  STL.64 [R1+0x7b0], R4 ;  /* 0x0007b00401007387 */ /* 0x0009e20000100a00 */
[----:B------:R-:W-:Y:S01]  /*26150*/  VIADD R90, R8, UR69 ;  /* 0x00000045085a7c36 */ /* 0x000fe20008000000 */
[----:B------:R-:W5:Y:S01]  /*26160*/  LDCU UR69, c[0x0][0x3b8] ;  /* 0x00007700ff4577ac */ /* 0x000f620008000800 */
[-C--:B0-----:R-:W-:Y:S02]  /*26170*/  IADD3 R10, P3, PT, R7, R3.reuse, RZ ;  /* 0x00000003070a7210 */ /* 0x081fe40007f7e0ff */
[----:B----4-:R-:W-:-:S04]  /*26180*/  IADD3 R4, P4, PT, R6, R3, RZ ;  /* 0x0000000306047210 */ /* 0x010fc80007f9e0ff */
[-C--:B------:R-:W-:Y:S02]  /*26190*/  LEA.HI.X.SX32 R5, R6, R2.reuse, 0x1, P4 ;  /* 0x0000000206057211 */ /* 0x080fe400020f0eff */
[-C--:B------:R-:W-:Y:S02]  /*261a0*/  LEA.HI.X.SX32 R11, R7, R2.reuse, 0x1, P3 ;  /* 0x00000002070b7211 */ /* 0x080fe400018f0eff */
[-C--:B------:R-:W-:Y:S01]  /*261b0*/  IADD3 R6, P3, PT, R8, R3.reuse, RZ ;  /* 0x0000000308067210 */ /* 0x080fe20007f7e0ff */
[----:B------:R0:W-:Y:S01]  /*261c0*/  STL.64 [R1+0x798], R4 ;  /* 0x0007980401007387 */ /* 0x0001e20000100a00 */
[----:B------:R-:W-:Y:S01]  /*261d0*/  VIADD R89, R90, UR29 ;  /* 0x0000001d5a597c36 */ /* 0x000fe20008000000 */
[----:B------:R-:W4:Y:S01]  /*261e0*/  LDCU UR29, c[0x0][0x3b8] ;  /* 0x00007700ff1d77ac */ /* 0x000f220008000800 */
[-C--:B------:R-:W-:Y:S02]  /*261f0*/  LEA.HI.X.SX32 R7, R8, R2.reuse, 0x1, P3 ;  /* 0x0000000208077211 */ /* 0x080fe400018f0eff */
[----:B------:R-:W-:Y:S01]  /*26200*/  VIADD R85, R89, UR68 ;  /* 0x0000004459557c36 */ /* 0x000fe20008000000 */
[CC--:B0-----:R-:W-:Y:S01]  /*26210*/  IADD3 R4, P4, PT, R90.reuse, R3.reuse, RZ ;  /* 0x000000035a047210 */ /* 0x0c1fe20007f9e0ff */
[----:B------:R-:W-:Y:S01]  /*26220*/  STL.64 [R1+0x7a0], R10 ;  /* 0x0007a00a01007387 */ /* 0x000fe20000100a00 */
[----:B------:R-:W0:Y:S02]  /*26230*/  LDCU UR68, c[0x0][0x3b8] ;  /* 0x00007700ff4477ac */ /* 0x000e240008000800 */
[----:B------:R-:W-:Y:S01]  /*26240*/  LEA.HI.X.SX32 R5, R90, R2, 0x1, P4 ;  /* 0x000000025a057211 */ /* 0x000fe200020f0eff */
[----:B------:R1:W-:Y:S01]  /*26250*/  STL.64 [R1+0x788], R6 ;  /* 0x0007880601007387 */ /* 0x0003e20000100a00 */
[----:B------:R-:W-:Y:S01]  /*26260*/  VIADD R81, R85, UR44 ;  /* 0x0000002c55517c36 */ /* 0x000fe20008000000 */
[----:B------:R-:W0:Y:S02]  /*26270*/  LDCU UR44, c[0x0][0x3b8] ;  /* 0x00007700ff2c77ac */ /* 0x000e240008000800 */
[----:B------:R2:W-:Y:S01]  /*26280*/  STL.64 [R1+0x780], R4 ;  /* 0x0007800401007387 */ /* 0x0005e20000100a00 */
[----:B------:R-:W-:Y:S01]  /*26290*/  VIADD R80, R81, UR17 ;  /* 0x0000001151507c36 */ /* 0x000fe20008000000 */
[----:B------:R-:W0:Y:S01]  /*262a0*/  LDCU UR17, c[0x0][0x3b8] ;  /* 0x00007700ff1177ac */ /* 0x000e220008000800 */
[----:B-1----:R-:W-:-:S02]  /*262b0*/  IADD3 R6, P3, PT, R89, R3, RZ ;  /* 0x0000000359067210 */ /* 0x002fc40007f7e0ff */
[----:B--2---:R-:W-:Y:S02]  /*262c0*/  IADD3 R4, P4, PT, R85, R3, RZ ;  /* 0x0000000355047210 */ /* 0x004fe40007f9e0ff */
[-C--:B------:R-:W-:Y:S02]  /*262d0*/  LEA.HI.X.SX32 R7, R89, R2.reuse, 0x1, P3 ;  /* 0x0000000259077211 */ /* 0x080fe400018f0eff */
[----:B------:R-:W-:-:S03]  /*262e0*/  LEA.HI.X.SX32 R5, R85, R2, 0x1, P4 ;  /* 0x0000000255057211 */ /* 0x000fc600020f0eff */
[----:B------:R1:W-:Y:S01]  /*262f0*/  STL.64 [R1+0x770], R6 ;  /* 0x0007700601007387 */ /* 0x0003e20000100a00 */
[C---:B------:R-:W-:Y:S01]  /*26300*/  VIADD R79, R80.reuse, UR67 ;  /* 0x00000043504f7c36 */ /* 0x040fe20008000000 */
[----:B------:R-:W2:Y:S02]  /*26310*/  LDCU UR67, c[0x0][0x3b8] ;  /* 0x00007700ff4377ac */ /* 0x000ea40008000800 */
[----:B------:R0:W-:Y:S01]  /*26320*/  STL.64 [R1+0x768], R4 ;  /* 0x0007680401007387 */ /* 0x0001e20000100a00 */
[----:B------:R-:W-:Y:S01]  /*26330*/  VIADD R78, R79, UR43 ;  /* 0x0000002b4f4e7c36 */ /* 0x000fe20008000000 */
[----:B------:R-:W2:Y:S01]  /*26340*/  LDCU UR43, c[0x0][0x3b8] ;  /* 0x00007700ff2b77ac */ /* 0x000ea20008000800 */
[CC--:B-1----:R-:W-:Y:S02]  /*26350*/  IADD3 R6, P3, PT, R81.reuse, R3.reuse, RZ ;  /* 0x0000000351067210 */ /* 0x0c2fe40007f7e0ff */
[----:B0-----:R-:W-:Y:S02]  /*26360*/  IADD3 R4, P4, PT, R80, R3, RZ ;  /* 0x0000000350047210 */ /* 0x001fe40007f9e0ff */
[----:B------:R-:W-:-:S02]  /*26370*/  LEA.HI.X.SX32 R7, R81, R2, 0x1, P3 ;  /* 0x0000000251077211 */ /* 0x000fc400018f0eff */
[----:B------:R-:W-:-:S03]  /*26380*/  LEA.HI.X.SX32 R5, R80, R2, 0x1, P4 ;  /* 0x0000000250057211 */ /* 0x000fc600020f0eff */
[----:B------:R0:W-:Y:S01]  /*26390*/  STL.64 [R1+0x760], R6 ;  /* 0x0007600601007387 */ /* 0x0001e20000100a00 */
[C---:B------:R-:W-:Y:S01]  /*263a0*/  VIADD R77, R78.reuse, UR66 ;  /* 0x000000424e4d7c36 */ /* 0x040fe20008000000 */
[----:B------:R-:W1:Y:S02]  /*263b0*/  LDCU UR66, c[0x0][0x3b8] ;  /* 0x00007700ff4277ac */ /* 0x000e640008000800 */
[----:B------:R2:W-:Y:S01]  /*263c0*/  STL.64 [R1+0x758], R4 ;  /* 0x0007580401007387 */ /* 0x0005e20000100a00 */
[----:B------:R-:W-:Y:S01]  /*263d0*/  VIADD R76, R77, UR9 ;  /* 0x000000094d4c7c36 */ /* 0x000fe20008000000 */
[----:B------:R-:W1:Y:S01]  /*263e0*/  LDCU UR9, c[0x0][0x3b8] ;  /* 0x00007700ff0977ac */ /* 0x000e620008000800 */
[CC--:B0-----:R-:W-:Y:S02]  /*263f0*/  IADD3 R6, P3, PT, R79.reuse, R3.reuse, RZ ;  /* 0x000000034f067210 */ /* 0x0c1fe40007f7e0ff */
[----:B--2---:R-:W-:Y:S02]  /*26400*/  IADD3 R4, P4, PT, R78, R3, RZ ;  /* 0x000000034e047210 */ /* 0x004fe40007f9e0ff */
[----:B------:R-:W-:-:S02]  /*26410*/  LEA.HI.X.SX32 R7, R79, R2, 0x1, P3 ;  /* 0x000000024f077211 */ /* 0x000fc400018f0eff */
[----:B------:R-:W-:-:S03]  /*26420*/  LEA.HI.X.SX32 R5, R78, R2, 0x1, P4 ;  /* 0x000000024e057211 */ /* 0x000fc600020f0eff */
[----:B------:R0:W-:Y:S01]  /*26430*/  STL.64 [R1+0x740], R6 ;  /* 0x0007400601007387 */ /* 0x0001e20000100a00 */
[C---:B------:R-:W-:Y:S01]  /*26440*/  VIADD R75, R76.reuse, UR28 ;  /* 0x0000001c4c4b7c36 */ /* 0x040fe20008000000 */
[----:B------:R-:W2:Y:S02]  /*26450*/  LDCU UR28, c[0x0][0x3b8] ;  /* 0x00007700ff1c77ac */ /* 0x000ea40008000800 */
[----:B------:R1:W-:Y:S01]  /*26460*/  STL.64 [R1+0x738], R4 ;  /* 0x0007380401007387 */ /* 0x0003e20000100a00 */
[----:B------:R-:W-:Y:S01]  /*26470*/  VIADD R74, R75, UR65 ;  /* 0x000000414b4a7c36 */ /* 0x000fe20008000000 */
[----:B------:R-:W2:Y:S01]  /*26480*/  LDCU UR65, c[0x0][0x3b8] ;  /* 0x00007700ff4177ac */ /* 0x000ea20008000800 */
[-C--:B0-----:R-:W-:Y:S02]  /*26490*/  IADD3 R6, P3, PT, R77, R3.reuse, RZ ;  /* 0x000000034d067210 */ /* 0x081fe40007f7e0ff */
[----:B-1----:R-:W-:-:S04]  /*264a0*/  IADD3 R4, P4, PT, R76, R3, RZ ;  /* 0x000000034c047210 */ /* 0x002fc80007f9e0ff */
[-C--:B------:R-:W-:Y:S02]  /*264b0*/  LEA.HI.X.SX32 R5, R76, R2.reuse, 0x1, P4 ;  /* 0x000000024c057211 */ /* 0x080fe400020f0eff */
[-C--:B------:R-:W-:Y:S02]  /*264c0*/  LEA.HI.X.SX32 R7, R77, R2.reuse, 0x1, P3 ;  /* 0x000000024d077211 */ /* 0x080fe400018f0eff */
[CC--:B------:R-:W-:Y:S01]  /*264d0*/  IADD3 R34, P3, PT, R75.reuse, R3.reuse, RZ ;  /* 0x000000034b227210 */ /* 0x0c0fe20007f7e0ff */
[----:B------:R0:W-:Y:S01]  /*264e0*/  STL.64 [R1+0x728], R4 ;  /* 0x0007280401007387 */ /* 0x0001e20000100a00 */
[C---:B------:R-:W-:Y:S01]  /*264f0*/  VIADD R73, R74.reuse, UR42 ;  /* 0x0000002a4a497c36 */ /* 0x040fe20008000000 */
[----:B------:R-:W1:Y:S01]  /*26500*/  LDCU UR42, c[0x0][0x3b8] ;  /* 0x00007700ff2a77ac */ /* 0x000e620008000800 */
        /* <DEDUP_REMOVED lines=13> */
[C---:B--2---:R-:W-:Y:S02]  /*265e0*/  IADD3 R4, P4, PT, R72.reuse, R3, RZ ;  /* 0x0000000348047210 */ /* 0x044fe40007f9e0ff */
        /* <DEDUP_REMOVED lines=23> */
[----:B------:R-:W-:Y:S01]  /*26760*/  VIADD R84, R82, UR40 ;  /* 0x0000002852547c36 */ /* 0x000fe20008000000 */
[----:B------:R-:W2:Y:S02]  /*26770*/  LDCU UR40, c[0x0][0x3b8] ;  /* 0x00007700ff2877ac */ /* 0x000ea40008000800 */
[----:B------:R1:W-:Y:S01]  /*26780*/  STL.64 [R1+0x6d8], R4 ;  /* 0x0006d80401007387 */ /* 0x0003e20000100a00 */
[----:B------:R-:W-:Y:S01]  /*26790*/  VIADD R86, R84, UR61 ;  /* 0x0000003d54567c36 */ /* 0x000fe20008000000 */
[----:B------:R-:W2:Y:S01]  /*267a0*/  LDCU UR61, c[0x0][0x3b8] ;  /* 0x00007700ff3d77ac */ /* 0x000ea20008000800 */
[CC--:B0-----:R-:W-:Y:S02]  /*267b0*/  IADD3 R34, P3, PT, R83.reuse, R3.reuse, RZ ;  /* 0x0000000353227210 */ /* 0x0c1fe40007f7e0ff */
[----:B-1----:R-:W-:Y:S02]  /*267c0*/  IADD3 R4, P4, PT, R82, R3, RZ ;  /* 0x0000000352047210 */ /* 0x002fe40007f9e0ff */
[----:B------:R-:W-:-:S02]  /*267d0*/  LEA.HI.X.SX32 R35, R83, R2, 0x1, P3 ;  /* 0x0000000253237211 */ /* 0x000fc400018f0eff */
[----:B------:R-:W-:-:S03]  /*267e0*/  LEA.HI.X.SX32 R5, R82, R2, 0x1, P4 ;  /* 0x0000000252057211 */ /* 0x000fc600020f0eff */
[----:B------:R0:W-:Y:S01]  /*267f0*/  STL.64 [R1+0x6d0], R34 ;  /* 0x0006d02201007387 */ /* 0x0001e20000100a00 */
[----:B------:R-:W-:Y:S01]  /*26800*/  VIADD R88, R86, UR6 ;  /* 0x0000000656587c36 */ /* 0x000fe20008000000 */
[----:B------:R-:W1:Y:S02]  /*26810*/  LDCU UR6, c[0x0][0x3b8] ;  /* 0x00007700ff0677ac */ /* 0x000e640008000800 */
[----:B------:R2:W-:Y:S01]  /*26820*/  STL.64 [R1+0x6c8], R4 ;  /* 0x0006c80401007387 */ /* 0x0005e20000100a00 */
[----:B------:R-:W-:Y:S01]  /*26830*/  VIADD R87, R88, UR60 ;  /* 0x0000003c58577c36 */ /* 0x000fe20008000000 */
[----:B------:R-:W1:Y:S01]  /*26840*/  LDCU UR60, c[0x0][0x3b8] ;  /* 0x00007700ff3c77ac */ /* 0x000e620008000800 */
[-C--:B0-----:R-:W-:Y:S02]  /*26850*/  IADD3 R34, P3, PT, R84, R3.reuse, RZ ;  /* 0x0000000354227210 */ /* 0x081fe40007f7e0ff */
        /* <DEDUP_REMOVED lines=32> */
[-C--:B------:R-:W-:Y:S02]  /*26a60*/  LEA.HI.X.SX32 R5, R30, R2.reuse, 0x1, P4 ;  /* 0x000000021e057211 */ /* 0x080fe400020f0eff */
[CC--:B------:R-:W-:Y:S01]  /*26a70*/  IADD3 R30, P3, PT, R32.reuse, R3.reuse, RZ ;  /* 0x00000003201e7210 */ /* 0x0c0fe20007f7e0ff */
[----:B------:R-:W-:Y:S01]  /*26a80*/  STL.64 [R1+0x688], R34 ;  /* 0x0006882201007387 */ /* 0x000fe20000100a00 */
[----:B------:R-:W-:Y:S01]  /*26a90*/  VIADD R27, R29, UR25 ;  /* 0x000000191d1b7c36 */ /* 0x000fe20008000000 */
[----:B------:R-:W0:Y:S02]  /*26aa0*/  LDCU UR25, c[0x0][0x3b8] ;  /* 0x00007700ff1977ac */ /* 0x000e240008000800 */
[----:B------:R1:W-:Y:S01]  /*26ab0*/  STL.64 [R1+0x680], R4 ;  /* 0x0006800401007387 */ /* 0x0003e20000100a00 */
[----:B------:R-:W-:Y:S01]  /*26ac0*/  LEA.HI.X.SX32 R31, R32, R2, 0x1, P3 ;  /* 0x00000002201f7211 */ /* 0x000fe200018f0eff */
[----:B------:R-:W-:Y:S01]  /*26ad0*/  VIADD R26, R27, UR57 ;  /* 0x000000391b1a7c36 */ /* 0x000fe20008000000 */
[----:B------:R-:W0:Y:S01]  /*26ae0*/  LDCU UR57, c[0x0][0x3b8] ;  /* 0x00007700ff3977ac */ /* 0x000e220008000800 */
[----:B-1----:R-:W-:-:S04]  /*26af0*/  IADD3 R4, P4, PT, R29, R3, RZ ;  /* 0x000000031d047210 */ /* 0x002fc80007f9e0ff */
[----:B------:R-:W-:Y:S01]  /*26b00*/  LEA.HI.X.SX32 R5, R29, R2, 0x1, P4 ;  /* 0x000000021d057211 */ /* 0x000fe200020f0eff */
[----:B------:R1:W-:Y:S01]  /*26b10*/  STL.64 [R1+0x670], R30 ;  /* 0x0006701e01007387 */ /* 0x0003e20000100a00 */
[----:B------:R-:W-:Y:S01]  /*26b20*/  VIADD R28, R26, UR37 ;  /* 0x000000251a1c7c36 */ /* 0x000fe20008000000 */
[----:B------:R-:W0:Y:S02]  /*26b30*/  LDCU UR37, c[0x0][0x3b8] ;  /* 0x00007700ff2577ac */ /* 0x000e240008000800 */
[----:B------:R2:W-:Y:S01]  /*26b40*/  STL.64 [R1+0x668], R4 ;  /* 0x0006680401007387 */ /* 0x0005e20000100a00 */
[----:B------:R-:W-:Y:S01]  /*26b50*/  VIADD R25, R28, UR56 ;  /* 0x000000381c197c36 */ /* 0x000fe20008000000 */
[----:B------:R-:W0:Y:S01]  /*26b60*/  LDCU UR56, c[0x0][0x3b8] ;  /* 0x00007700ff3877ac */ /* 0x000e220008000800 */
[-C--:B-1----:R-:W-:Y:S02]  /*26b70*/  IADD3 R30, P3, PT, R27, R3.reuse, RZ ;  /* 0x000000031b1e7210 */ /* 0x082fe40007f7e0ff */
[----:B--2---:R-:W-:-:S02]  /*26b80*/  IADD3 R4, P4, PT, R26, R3, RZ ;  /* 0x000000031a047210 */ /* 0x004fc40007f9e0ff */
[-C--:B------:R-:W-:Y:S02]  /*26b90*/  LEA.HI.X.SX32 R31, R27, R2.reuse, 0x1, P3 ;  /* 0x000000021b1f7211 */ /* 0x080fe400018f0eff */
[-C--:B------:R-:W-:Y:S02]  /*26ba0*/  LEA.HI.X.SX32 R5, R26, R2.reuse, 0x1, P4 ;  /* 0x000000021a057211 */ /* 0x080fe400020f0eff */
[CC--:B------:R-:W-:Y:S01]  /*26bb0*/  IADD3 R26, P3, PT, R28.reuse, R3.reuse, RZ ;  /* 0x000000031c1a7210 */ /* 0x0c0fe20007f7e0ff */
[----:B------:R-:W-:Y:S01]  /*26bc0*/  STL.64 [R1+0x660], R30 ;  /* 0x0006601e01007387 */ /* 0x000fe20000100a00 */
[----:B------:R-:W-:Y:S01]  /*26bd0*/  VIADD R23, R25, UR10 ;  /* 0x0000000a19177c36 */ /* 0x000fe20008000000 */
[----:B------:R-:W1:Y:S02]  /*26be0*/  LDCU UR10, c[0x0][0x3b8] ;  /* 0x00007700ff0a77ac */ /* 0x000e640008000800 */
[----:B------:R2:W-:Y:S01]  /*26bf0*/  STL.64 [R1+0x658], R4 ;  /* 0x0006580401007387 */ /* 0x0005e20000100a00 */
[----:B------:R-:W-:Y:S01]  /*26c00*/  LEA.HI.X.SX32 R27, R28, R2, 0x1, P3 ;  /* 0x000000021c1b7211 */ /* 0x000fe200018f0eff */
[----:B------:R-:W-:Y:S01]  /*26c10*/  VIADD R22, R23, UR14 ;  /* 0x0000000e17167c36 */ /* 0x000fe20008000000 */
[----:B------:R-:W0:Y:S01]  /*26c20*/  LDCU UR14, c[0x0][0x3b8] ;  /* 0x00007700ff0e77ac */ /* 0x000e220008000800 */
[----:B--2---:R-:W-:-:S04]  /*26c30*/  IADD3 R4, P4, PT, R25, R3, RZ ;  /* 0x0000000319047210 */ /* 0x004fc80007f9e0ff */
[----:B------:R-:W-:Y:S01]  /*26c40*/  LEA.HI.X.SX32 R5, R25, R2, 0x1, P4 ;  /* 0x0000000219057211 */ /* 0x000fe200020f0eff */
[----:B------:R2:W-:Y:S01]  /*26c50*/  STL.64 [R1+0x648], R26 ;  /* 0x0006481a01007387 */ /* 0x0005e20000100a00 */
[----:B------:R-:W-:Y:S01]  /*26c60*/  VIADD R24, R22, UR55 ;  /* 0x0000003716187c36 */ /* 0x000fe20008000000 */
[----:B------:R-:W0:Y:S02]  /*26c70*/  LDCU UR55, c[0x0][0x3b8] ;  /* 0x00007700ff3777ac */ /* 0x000e240008000800 */
[----:B------:R1:W-:Y:S01]  /*26c80*/  STL.64 [R1+0x640], R4 ;  /* 0x0006400401007387 */ /* 0x0003e20000100a00 */
[----:B------:R-:W-:Y:S01]  /*26c90*/  VIADD R21, R24, UR36 ;  /* 0x0000002418157c36 */ /* 0x000fe20008000000 */
[----:B------:R-:W0:Y:S01]  /*26ca0*/  LDCU UR36, c[0x0][0x3b8] ;  /* 0x00007700ff2477ac */ /* 0x000e220008000800 */
[-C--:B--2---:R-:W-:Y:S02]  /*26cb0*/  IADD3 R26, P3, PT, R23, R3.reuse, RZ ;  /* 0x00000003171a7210 */ /* 0x084fe40007f7e0ff */
[----:B-1----:R-:W-:-:S02]  /*26cc0*/  IADD3 R4, P4, PT, R22, R3, RZ ;  /* 0x0000000316047210 */ /* 0x002fc40007f9e0ff */
        /* <DEDUP_REMOVED lines=92> */
[C---:B------:R-:W-:Y:S01]  /*27290*/  VIADD R77, R78.reuse, UR32 ;  /* 0x000000204e4d7c36 */ /* 0x040fe20008000000 */
[----:B------:R-:W0:Y:S02]  /*272a0*/  LDCU UR32, c[0x0][0x3b8] ;  /* 0x00007700ff2077ac */ /* 0x000e240008000800 */
[----:B------:R1:W-:Y:S01]  /*272b0*/  STL.64 [R1+0x558], R4 ;  /* 0x0005580401007387 */ /* 0x0003e20000100a00 */
[----:B------:R-:W-:Y:S01]  /*272c0*/  VIADD R76, R77, UR73 ;  /* 0x000000494d4c7c36 */ /* 0x000fe20008000000 */
[----:B------:R-:W0:Y:S01]  /*272d0*/  LDCU UR73, c[0x0][0x3b8] ;  /* 0x00007700ff4977ac */ /* 0x000e220008000800 */
[-C--:B--2---:R-:W-:Y:S02]  /*272e0*/  IADD3 R6, P3, PT, R79, R3.reuse, RZ ;  /* 0x000000034f067210 */ /* 0x084fe40007f7e0ff */
[----:B-1----:R-:W-:-:S02]  /*272f0*/  IADD3 R4, P4, PT, R78, R3, RZ ;  /* 0x000000034e047210 */ /* 0x002fc40007f9e0ff */
[-C--:B------:R-:W-:Y:S02]  /*27300*/  LEA.HI.X.SX32 R7, R79, R2.reuse, 0x1, P3 ;  /* 0x000000024f077211 */ /* 0x080fe400018f0eff */
[----:B------:R-:W-:-:S03]  /*27310*/  LEA.HI.X.SX32 R5, R78, R2, 0x1, P4 ;  /* 0x000000024e057211 */ /* 0x000fc600020f0eff */
[----:B------:R1:W-:Y:S01]  /*27320*/  STL.64 [R1+0x540], R6 ;  /* 0x0005400601007387 */ /* 0x0003e20000100a00 */
[----:B------:R-:W-:-:S03]  /*27330*/  VIADD R75, R76, UR74 ;  /* 0x0000004a4c4b7c36 */ /* 0x000fc60008000000 */
[----:B------:R2:W-:Y:S01]  /*27340*/  STL.64 [R1+0x538], R4 ;  /* 0x0005380401007387 */ /* 0x0005e20000100a00 */
[----:B------:R-:W-:Y:S01]  /*27350*/  VIADD R74, R75, UR5 ;  /* 0x000000054b4a7c36 */ /* 0x000fe20008000000 */
[----:B------:R-:W0:Y:S01]  /*27360*/  LDCU UR5, c[0x0][0x3b8] ;  /* 0x00007700ff0577ac */ /* 0x000e220008000800 */
[CC--:B-1----:R-:W-:Y:S02]  /*27370*/  IADD3 R6, P3, PT, R77.reuse, R3.reuse, RZ ;  /* 0x000000034d067210 */ /* 0x0c2fe40007f7e0ff */
        /* <DEDUP_REMOVED lines=12> */
[----:B------:R-:W-:Y:S02]  /*27440*/  LEA.HI.X.SX32 R5, R74, R2, 0x1, P4 ;  /* 0x000000024a057211 */ /* 0x000fe400020f0eff */
[----:B------:R-:W-:Y:S01]  /*27450*/  IADD3 R18, P3, PT, R73, R3, RZ ;  /* 0x0000000349127210 */ /* 0x000fe20007f7e0ff */
[----:B------:R-:W-:Y:S01]  /*27460*/  STL.64 [R1+0x508], R6 ;  /* 0x0005080601007387 */ /* 0x000fe20000100a00 */
[----:B------:R-:W-:-:S03]  /*27470*/  VIADD R71, R72, UR71 ;  /* 0x0000004748477c36 */ /* 0x000fc60008000000 */
[----:B------:R0:W-:Y:S01]  /*27480*/  STL.64 [R1+0x500], R4 ;  /* 0x0005000401007387 */ /* 0x0001e20000100a00 */
[----:B------:R-:W-:Y:S01]  /*27490*/  LEA.HI.X.SX32 R19, R73, R2, 0x1, P3 ;  /* 0x0000000249137211 */ /* 0x000fe200018f0eff */
[----:B------:R-:W-:Y:S01]  /*274a0*/  VIADD R70, R71, UR47 ;  /* 0x0000002f47467c36 */ /* 0x000fe20008000000 */
[----:B------:R-:W1:Y:S01]  /*274b0*/  LDCU UR47, c[0x0][0x3b8] ;  /* 0x00007700ff2f77ac */ /* 0x000e620008000800 */
[----:B0-----:R-:W-:-:S04]  /*274c0*/  IADD3 R4, P4, PT, R72, R3, RZ ;  /* 0x0000000348047210 */ /* 0x001fc80007f9e0ff */
[-C--:B------:R-:W-:Y:S01]  /*274d0*/  LEA.HI.X.SX32 R5, R72, R2.reuse, 0x1, P4 ;  /* 0x0000000248057211 */ /* 0x080fe200020f0eff */
[----:B------:R0:W-:Y:S01]  /*274e0*/  STL.64 [R1+0x4e8], R18 ;  /* 0x0004e81201007387 */ /* 0x0001e20000100a00 */
[C---:B------:R-:W-:Y:S01]  /*274f0*/  VIADD R69, R70.reuse, UR12 ;  /* 0x0000000c46457c36 */ /* 0x040fe20008000000 */
[----:B------:R-:W1:Y:S02]  /*27500*/  LDCU UR12, c[0x0][0x3b8] ;  /* 0x00007700ff0c77ac */ /* 0x000e640008000800 */
[----:B------:R2:W-:Y:S01]  /*27510*/  STL.64 [R1+0x4e0], R4 ;  /* 0x0004e00401007387 */ /* 0x0005e20000100a00 */
[----:B------:R-:W-:Y:S01]  /*27520*/  VIADD R68, R69, UR48 ;  /* 0x0000003045447c36 */ /* 0x000fe20008000000 */
        /* <DEDUP_REMOVED lines=15> */
[----:B------:R-:W-:-:S03]  /*27620*/  VIADD R82, R80, UR72 ;  /* 0x0000004850527c36 */ /* 0x000fc60008000000 */
[----:B------:R1:W-:Y:S01]  /*27630*/  STL.64 [R1+0x4c8], R4 ;  /* 0x0004c80401007387 */ /* 0x0003e20000100a00 */
[----:B------:R-:W-:Y:S01]  /*27640*/  VIADD R83, R82, UR70 ;  /* 0x0000004652537c36 */ /* 0x000fe20008000000 */
[CC--:B0-----:R-:W-:Y:S02]  /*27650*/  IADD3 R18, P3, PT, R81.reuse, R3.reuse, RZ ;  /* 0x0000000351127210 */ /* 0x0c1fe40007f7e0ff */
[C---:B-1----:R-:W-:Y:S02]  /*27660*/  IADD3 R4, P4, PT, R80.reuse, R3, RZ ;  /* 0x0000000350047210 */ /* 0x042fe40007f9e0ff */
[-C--:B------:R-:W-:Y:S02]  /*27670*/  LEA.HI.X.SX32 R19, R81, R2.reuse, 0x1, P3 ;  /* 0x0000000251137211 */ /* 0x080fe400018f0eff */
[----:B------:R-:W-:-:S03]  /*27680*/  LEA.HI.X.SX32 R5, R80, R2, 0x1, P4 ;  /* 0x0000000250057211 */ /* 0x000fc600020f0eff */
[----:B------:R0:W-:Y:S01]  /*27690*/  STL.64 [R1+0x440], R18 ;  /* 0x0004401201007387 */ /* 0x0001e20000100a00 */
[----:B------:R-:W-:Y:S01]  /*276a0*/  VIADD R85, R83, UR30 ;  /* 0x0000001e53557c36 */ /* 0x000fe20008000000 */
[----:B------:R-:W1:Y:S02]  /*276b0*/  LDCU UR30, c[0x0][0x3b8] ;  /* 0x00007700ff1e77ac */ /* 0x000e640008000800 */
[----:B------:R2:W-:Y:S01]  /*276c0*/  STL.64 [R1+0x4c0], R4 ;  /* 0x0004c00401007387 */ /* 0x0005e20000100a00 */
[----:B---3--:R-:W-:Y:S01]  /*276d0*/  VIADD R84, R85, UR45 ;  /* 0x0000002d55547c36 */ /* 0x008fe20008000000 */
[----:B------:R-:W3:Y:S01]  /*276e0*/  LDCU UR45, c[0x0][0x3b8] ;  /* 0x00007700ff2d77ac */ /* 0x000ee20008000800 */
[CC--:B0-----:R-:W-:Y:S02]  /*276f0*/  IADD3 R18, P3, PT, R82.reuse, R3.reuse, RZ ;  /* 0x0000000352127210 */ /* 0x0c1fe40007f7e0ff */
[----:B--2---:R-:W-:Y:S02]  /*27700*/  IADD3 R4, P4, PT, R83, R3, RZ ;  /* 0x0000000353047210 */ /* 0x004fe40007f9e0ff */
[----:B------:R-:W-:-:S02]  /*27710*/  LEA.HI.X.SX32 R19, R82, R2, 0x1, P3 ;  /* 0x0000000252137211 */ /* 0x000fc400018f0eff */
[----:B------:R-:W-:-:S03]  /*27720*/  LEA.HI.X.SX32 R5, R83, R2, 0x1, P4 ;  /* 0x0000000253057211 */ /* 0x000fc600020f0eff */
[----:B------:R0:W-:Y:S01]  /*27730*/  STL.64 [R1+0x438], R18 ;  /* 0x0004381201007387 */ /* 0x0001e20000100a00 */
[C---:B----4-:R-:W-:Y:S01]  /*27740*/  VIADD R87, R84.reuse, UR29 ;  /* 0x0000001d54577c36 */ /* 0x050fe20008000000 */
[----:B------:R-:W2:Y:S02]  /*27750*/  LDCU UR29, c[0x0][0x3b8] ;  /* 0x00007700ff1d77ac */ /* 0x000ea40008000800 */
[----:B------:R4:W-:Y:S01]  /*27760*/  STL.64 [R1+0x4b8], R4 ;  /* 0x0004b80401007387 */ /* 0x0009e20000100a00 */
[----:B------:R-:W-:Y:S01]  /*27770*/  VIADD R86, R87, UR68 ;  /* 0x0000004457567c36 */ /* 0x000fe20008000000 */
[CC--:B0-----:R-:W-:Y:S02]  /*27780*/  IADD3 R18, P3, PT, R85.reuse, R3.reuse, RZ ;  /* 0x0000000355127210 */ /* 0x0c1fe40007f7e0ff */
[----:B----4-:R-:W-:Y:S02]  /*27790*/  IADD3 R4, P4, PT, R84, R3, RZ ;  /* 0x0000000354047210 */ /* 0x010fe40007f9e0ff */
[----:B------:R-:W-:-:S02]  /*277a0*/  LEA.HI.X.SX32 R19, R85, R2, 0x1, P3 ;  /* 0x0000000255137211 */ /* 0x000fc400018f0eff */
[----:B------:R-:W-:-:S03]  /*277b0*/  LEA.HI.X.SX32 R5, R84, R2, 0x1, P4 ;  /* 0x0000000254057211 */ /* 0x000fc600020f0eff */
[----:B------:R0:W-:Y:S01]  /*277c0*/  STL.64 [R1+0x430], R18 ;  /* 0x0004301201007387 */ /* 0x0001e20000100a00 */
[----:B------:R-:W-:Y:S01]  /*277d0*/  VIADD R90, R86, UR44 ;  /* 0x0000002c565a7c36 */ /* 0x000fe20008000000 */
[----:B------:R-:W4:Y:S02]  /*277e0*/  LDCU UR44, c[0x0][0x3b8] ;  /* 0x00007700ff2c77ac */ /* 0x000f240008000800 */
        /* <DEDUP_REMOVED lines=11> */
[----:B------:R-:W2:Y:S01]  /*278a0*/  LDCU UR43, c[0x0][0x3b8] ;  /* 0x00007700ff2b77ac */ /* 0x000ea20008000800 */
[-C--:B0-----:R-:W-:Y:S02]  /*278b0*/  IADD3 R18, P3, PT, R90, R3.reuse, RZ ;  /* 0x000000035a127210 */ /* 0x081fe40007f7e0ff */
[----:B-1----:R-:W-:Y:S02]  /*278c0*/  IADD3 R4, P4, PT, R92, R3, RZ ;  /* 0x000000035c047210 */ /* 0x002fe40007f9e0ff */
[-C--:B------:R-:W-:Y:S02]  /*278d0*/  LEA.HI.X.SX32 R19, R90, R2.reuse, 0x1, P3 ;  /* 0x000000025a137211 */ /* 0x080fe400018f0eff */
[----:B------:R-:W-:-:S03]  /*278e0*/  LEA.HI.X.SX32 R5, R92, R2, 0x1, P4 ;  /* 0x000000025c057211 */ /* 0x000fc600020f0eff */
[----:B------:R0:W-:Y:S01]  /*278f0*/  STL.64 [R1+0x420], R18 ;  /* 0x0004201201007387 */ /* 0x0001e20000100a00 */
[----:B------:R-:W-:-:S03]  /*27900*/  VIADD R15, R17, UR66 ;  /* 0x00000042110f7c36 */ /* 0x000fc60008000000 */
[----:B------:R1:W-:Y:S01]  /*27910*/  STL.64 [R1+0x4a0], R4 ;  /* 0x0004a00401007387 */ /* 0x0003e20000100a00 */
[----:B------:R-:W-:Y:S01]  /*27920*/  VIADD R14, R15, UR9 ;  /* 0x000000090f0e7c36 */ /* 0x000fe20008000000 */
[----:B------:R-:W2:Y:S01]  /*27930*/  LDCU UR9, c[0x0][0x3b8] ;  /* 0x00007700ff0977ac */ /* 0x000ea20008000800 */
        /* <DEDUP_REMOVED lines=8> */
[----:B------:R-:W-:Y:S01]  /*279c0*/  VIADD R13, R16, UR65 ;  /* 0x00000041100d7c36 */ /* 0x000fe20008000000 */
[CC--:B0-----:R-:W-:Y:S02]  /*279d0*/  IADD3 R18, P3, PT, R15.reuse, R3.reuse, RZ ;  /* 0x000000030f127210 */ /* 0x0c1fe40007f7e0ff */
[----:B--2---:R-:W-:Y:S02]  /*279e0*/  IADD3 R4, P4, PT, R14, R3, RZ ;  /* 0x000000030e047210 */ /* 0x004fe40007f9e0ff */
        /* <DEDUP_REMOVED lines=20> */
[----:B------:R-:W-:Y:S02]  /*27b30*/  LEA.HI.X.SX32 R5, R10, R2, 0x1, P4 ;  /* 0x000000020a057211 */ /* 0x000fe400020f0eff */
[----:B------:R-:W-:Y:S01]  /*27b40*/  IADD3 R10, P3, PT, R12, R3, RZ ;  /* 0x000000030c0a7210 */ /* 0x000fe20007f7e0ff */
[----:B------:R-:W-:Y:S01]  /*27b50*/  STL.64 [R1+0x400], R14 ;  /* 0x0004000e01007387 */ /* 0x000fe20000100a00 */
[----:B------:R-:W-:-:S03]  /*27b60*/  VIADD R89, R9, UR63 ;  /* 0x0000003f09597c36 */ /* 0x000fc60008000000 */
[----:B------:R1:W-:Y:S01]  /*27b70*/  STL.64 [R1+0x480], R4 ;  /* 0x0004800401007387 */ /* 0x0003e20000100a00 */
[----:B------:R-:W-:Y:S01]  /*27b80*/  LEA.HI.X.SX32 R11, R12, R2, 0x1, P3 ;  /* 0x000000020c0b7211 */ /* 0x000fe200018f0eff */
[----:B------:R-:W-:Y:S01]  /*27b90*/  VIADD R8, R89, UR27 ;  /* 0x0000001b59087c36 */ /* 0x000fe20008000000 */
[----:B------:R-:W2:Y:S01]  /*27ba0*/  LDCU UR27, c[0x0][0x3b8] ;  /* 0x00007700ff1b77ac */ /* 0x000ea20008000800 */
[----:B-1----:R-:W-:-:S04]  /*27bb0*/  IADD3 R4, P4, PT, R9, R3, RZ ;  /* 0x0000000309047210 */ /* 0x002fc80007f9e0ff */
[----:B------:R-:W-:Y:S01]  /*27bc0*/  LEA.HI.X.SX32 R5, R9, R2, 0x1, P4 ;  /* 0x0000000209057211 */ /* 0x000fe200020f0eff */
[----:B------:R1:W-:Y:S01]  /*27bd0*/  STL.64 [R1+0x340], R10 ;  /* 0x0003400a01007387 */ /* 0x0003e20000100a00 */
[----:B------:R-:W-:-:S03]  /*27be0*/  VIADD R7, R8, UR62 ;  /* 0x0000003e08077c36 */ /* 0x000fc60008000000 */
[----:B------:R0:W-:Y:S01]  /*27bf0*/  STL.64 [R1+0x478], R4 ;  /* 0x0004780401007387 */ /* 0x0001e20000100a00 */
[----:B------:R-:W-:Y:S01]  /*27c00*/  VIADD R6, R7, UR11 ;  /* 0x0000000b07067c36 */ /* 0x000fe20008000000 */
[----:B------:R-:W2:Y:S01]  /*27c10*/  LDCU UR11, c[0x0][0x3b8] ;  /* 0x00007700ff0b77ac */ /* 0x000ea20008000800 */
[CC--:B-1----:R-:W-:Y:S02]  /*27c20*/  IADD3 R10, P3, PT, R89.reuse, R3.reuse, RZ ;  /* 0x00000003590a7210 */ /* 0x0c2fe40007f7e0ff */
[C---:B0-----:R-:W-:Y:S02]  /*27c30*/  IADD3 R4, P4, PT, R8.reuse, R3, RZ ;  /* 0x0000000308047210 */ /* 0x041fe40007f9e0ff */
[-C--:B------:R-:W-:Y:S02]  /*27c40*/  LEA.HI.X.SX32 R11, R89, R2.reuse, 0x1, P3 ;  /* 0x00000002590b7211 */ /* 0x080fe400018f0eff */
[----:B------:R-:W-:-:S03]  /*27c50*/  LEA.HI.X.SX32 R5, R8, R2, 0x1, P4 ;  /* 0x0000000208057211 */ /* 0x000fc600020f0eff */
        /* <DEDUP_REMOVED lines=14> */
[-C--:B0-----:R-:W-:Y:S02]  /*27d40*/  IADD3 R10, P3, PT, R93, R3.reuse, RZ ;  /* 0x000000035d0a7210 */ /* 0x081fe40007f7e0ff */
        /* <DEDUP_REMOVED lines=14> */
[----:B------:R-:W-:-:S03]  /*27e30*/  VIADD R73, R74, UR59 ;  /* 0x0000003b4a497c36 */ /* 0x000fc60008000000 */
[----:B------:R2:W-:Y:S01]  /*27e40*/  STL.64 [R1+0x458], R4 ;  /* 0x0004580401007387 */ /* 0x0005e20000100a00 */
[----:B------:R-:W-:Y:S01]  /*27e50*/  VIADD R72, R73, UR15 ;  /* 0x0000000f49487c36 */ /* 0x000fe20008000000 */
[----:B------:R-:W1:Y:S01]  /*27e60*/  LDCU UR15, c[0x0][0x3b8] ;  /* 0x00007700ff0f77ac */ /* 0x000e620008000800 */
[CC--:B0-----:R-:W-:Y:S02]  /*27e70*/  IADD3 R10, P3, PT, R75.reuse, R3.reuse, RZ ;  /* 0x000000034b0a7210 */ /* 0x0c1fe40007f7e0ff */
[C---:B--2---:R-:W-:Y:S02]  /*27e80*/  IADD3 R4, P4, PT, R74.reuse, R3, RZ ;  /* 0x000000034a047210 */ /* 0x044fe40007f9e0ff */
[-C--:B------:R-:W-:Y:S02]  /*27e90*/  LEA.HI.X.SX32 R11, R75, R2.reuse, 0x1, P3 ;  /* 0x000000024b0b7211 */ /* 0x080fe400018f0eff */
        /* <DEDUP_REMOVED lines=91> */
[----:B0-----:R-:W-:-:S04]  /*28450*/  IADD3 R4, P4, PT, R6, R3, RZ ;  /* 0x0000000306047210 */ /* 0x001fc80007f9e0ff */
[-C--:B------:R-:W-:Y:S01]  /*28460*/  LEA.HI.X.SX32 R5, R6, R2.reuse, 0x1, P4 ;  /* 0x0000000206057211 */ /* 0x080fe200020f0eff */
[----:B------:R-:W-:Y:S01]  /*28470*/  STL.64 [R1+0x310], R8 ;  /* 0x0003100801007387 */ /* 0x000fe20000100a00 */
[CC--:B------:R-:W-:Y:S01]  /*28480*/  IADD3 R6, P3, PT, R93.reuse, R3.reuse, RZ ;  /* 0x000000035d067210 */ /* 0x0c0fe20007f7e0ff */
[C---:B------:R-:W-:Y:S02]  /*28490*/  VIADD R91, R92.reuse, UR50 ;  /* 0x000000325c5b7c36 */ /* 0x040fe40008000000 */
[----:B------:R0:W-:Y:S01]  /*284a0*/  STL.64 [R1+0x6b0], R4 ;  /* 0x0006b00401007387 */ /* 0x0001e20000100a00 */
[----:B------:R-:W-:Y:S01]  /*284b0*/  LEA.HI.X.SX32 R7, R93, R2, 0x1, P3 ;  /* 0x000000025d077211 */ /* 0x000fe200018f0eff */
[----:B------:R-:W-:Y:S01]  /*284c0*/  VIADD R90, R91, UR33 ;  /* 0x000000215b5a7c36 */ /* 0x000fe20008000000 */
[----:B------:R-:W1:Y:S01]  /*284d0*/  LDCU UR33, c[0x0][0x3b8] ;  /* 0x00007700ff2177ac */ /* 0x000e620008000800 */
[----:B0-----:R-:W-:-:S04]  /*284e0*/  IADD3 R4, P4, PT, R92, R3, RZ ;  /* 0x000000035c047210 */ /* 0x001fc80007f9e0ff */
[-C--:B------:R-:W-:Y:S01]  /*284f0*/  LEA.HI.X.SX32 R5, R92, R2.reuse, 0x1, P4 ;  /* 0x000000025c057211 */ /* 0x080fe200020f0eff */
[----:B------:R-:W-:Y:S01]  /*28500*/  STL.64 [R1+0x300], R6 ;  /* 0x0003000601007387 */ /* 0x000fe20000100a00 */
[CC--:B------:R-:W-:Y:S01]  /*28510*/  IADD3 R92, P3, PT, R91.reuse, R3.reuse, RZ ;  /* 0x000000035b5c7210 */ /* 0x0c0fe20007f7e0ff */
[----:B------:R-:W-:Y:S01]  /*28520*/  VIADD R88, R90, UR13 ;  /* 0x0000000d5a587c36 */ /* 0x000fe20008000000 */
[----:B------:R-:W0:Y:S01]  /*28530*/  LDCU UR13, c[0x0][0x3b8] ;  /* 0x00007700ff0d77ac */ /* 0x000e220008000800 */
[----:B------:R1:W-:Y:S01]  /*28540*/  STL.64 [R1+0x308], R4 ;  /* 0x0003080401007387 */ /* 0x0003e20000100a00 */
[----:B------:R-:W-:Y:S01]  /*28550*/  LEA.HI.X.SX32 R93, R91, R2, 0x1, P3 ;  /* 0x000000025b5d7211 */ /* 0x000fe200018f0eff */
[----:B-----5:R-:W-:Y:S01]  /*28560*/  VIADD R87, R88, UR69 ;  /* 0x0000004558577c36 */ /* 0x020fe20008000000 */
[----:B-1----:R-:W-:-:S04]  /*28570*/  IADD3 R4, P4, PT, R90, R3, RZ ;  /* 0x000000035a047210 */ /* 0x002fc80007f9e0ff */
[-C--:B------:R-:W-:Y:S01]  /*28580*/  LEA.HI.X.SX32 R5, R90, R2.reuse, 0x1, P4 ;  /* 0x000000025a057211 */ /* 0x080fe200020f0eff */
[----:B------:R-:W-:Y:S01]  /*28590*/  STL.64 [R1+0xe08], R92 ;  /* 0x000e085c01007387 */ /* 0x000fe20000100a00 */
[CC--:B------:R-:W-:Y:S01]  /*285a0*/  IADD3 R6, P3, PT, R88.reuse, R3.reuse, RZ ;  /* 0x0000000358067210 */ /* 0x0c0fe20007f7e0ff */
[----:B------:R-:W-:Y:S02]  /*285b0*/  VIADD R85, R87, UR76 ;  /* 0x0000004c57557c36 */ /* 0x000fe40008000000 */
[----:B------:R1:W-:Y:S01]  /*285c0*/  STL.64 [R1+0x708], R4 ;  /* 0x0007080401007387 */ /* 0x0003e20000100a00 */
[----:B------:R-:W-:Y:S01]  /*285d0*/  LEA.HI.X.SX32 R7, R88, R2, 0x1, P3 ;  /* 0x0000000258077211 */ /* 0x000fe200018f0eff */
[----:B------:R-:W-:Y:S01]  /*285e0*/  VIADD R74, R85, UR22 ;  /* 0x00000016554a7c36 */ /* 0x000fe20008000000 */
[----:B------:R-:W5:Y:S01]  /*285f0*/  LDCU UR22, c[0x0][0x3b8] ;  /* 0x00007700ff1677ac */ /* 0x000f620008000800 */
[----:B-1----:R-:W-:-:S04]  /*28600*/  IADD3 R4, P4, PT, R87, R3, RZ ;  /* 0x0000000357047210 */ /* 0x002fc80007f9e0ff */
[----:B------:R-:W-:Y:S01]  /*28610*/  LEA.HI.X.SX32 R5, R87, R2, 0x1, P4 ;  /* 0x0000000257057211 */ /* 0x000fe200020f0eff */
[----:B------:R1:W-:Y:S01]  /*28620*/  STL.64 [R1+0x720], R6 ;  /* 0x0007200601007387 */ /* 0x0003e20000100a00 */
[----:B------:R-:W-:-:S03]  /*28630*/  VIADD R73, R74, UR75 ;  /* 0x0000004b4a497c36 */ /* 0x000fc60008000000 */
[----:B------:R0:W-:Y:S01]  /*28640*/  STL.64 [R1+0x748], R4 ;  /* 0x0007480401007387 */ /* 0x0001e20000100a00 */
[----:B------:R-:W-:Y:S01]  /*28650*/  VIADD R72, R73, UR49 ;  /* 0x0000003149487c36 */ /* 0x000fe20008000000 */
        /* <DEDUP_REMOVED lines=53> */
[----:B---3--:R-:W-:-:S03]  /*289b0*/  VIADD R83, R80, UR45 ;  /* 0x0000002d50537c36 */ /* 0x008fc60008000000 */
[----:B------:R2:W-:Y:S01]  /*289c0*/  STL.64 [R1+0x8b0], R4 ;  /* 0x0008b00401007387 */ /* 0x0005e20000100a00 */
[----:B------:R-:W-:Y:S01]  /*289d0*/  VIADD R82, R83, UR17 ;  /* 0x0000001153527c36 */ /* 0x000fe20008000000 */
[----:B------:R-:W3:Y:S01]  /*289e0*/  LDCU UR17, c[0x0][0x3b8] ;  /* 0x00007700ff1177ac */ /* 0x000ee20008000800 */
[CC--:B0-----:R-:W-:Y:S02]  /*289f0*/  IADD3 R6, P3, PT, R79.reuse, R3.reuse, RZ ;  /* 0x000000034f067210 */ /* 0x0c1fe40007f7e0ff */
[C---:B--2---:R-:W-:Y:S02]  /*28a00*/  IADD3 R4, P4, PT, R80.reuse, R3, RZ ;  /* 0x0000000350047210 */ /* 0x044fe40007f9e0ff */
[-C--:B------:R-:W-:Y:S02]  /*28a10*/  LEA.HI.X.SX32 R7, R79, R2.reuse, 0x1, P3 ;  /* 0x000000024f077211 */ /* 0x080fe400018f0eff */
[----:B------:R-:W-:-:S03]  /*28a20*/  LEA.HI.X.SX32 R5, R80, R2, 0x1, P4 ;  /* 0x0000000250057211 */ /* 0x000fc600020f0eff */
[----:B------:R0:W-:Y:S01]  /*28a30*/  STL.64 [R1+0x8c8], R6 ;  /* 0x0008c80601007387 */ /* 0x0001e20000100a00 */
[----:B------:R-:W-:-:S03]  /*28a40*/  VIADD R91, R82, UR43 ;  /* 0x0000002b525b7c36 */ /* 0x000fc60008000000 */
[----:B------:R2:W-:Y:S01]  /*28a50*/  STL.64 [R1+0x8f0], R4 ;  /* 0x0008f00401007387 */ /* 0x0005e20000100a00 */
[----:B----4-:R-:W-:Y:S01]  /*28a60*/  VIADD R90, R91, UR44 ;  /* 0x0000002c5b5a7c36 */ /* 0x010fe20008000000 */
        /* <DEDUP_REMOVED lines=9> */
[----:B------:R-:W1:Y:S01]  /*28b00*/  LDCU UR28, c[0x0][0x3b8] ;  /* 0x00007700ff1c77ac */ /* 0x000e620008000800 */
[CC--:B0-----:R-:W-:Y:S02]  /*28b10*/  IADD3 R6, P3, PT, R91.reuse, R3.reuse, RZ ;  /* 0x000000035b067210 */ /* 0x0c1fe40007f7e0ff */
[----:B----4-:R-:W-:Y:S02]  /*28b20*/  IADD3 R4, P4, PT, R90, R3, RZ ;  /* 0x000000035a047210 */ /* 0x010fe40007f9e0ff */
        /* <DEDUP_REMOVED lines=8> */
[C---:B----4-:R-:W-:Y:S02]  /*28bb0*/  IADD3 R4, P4, PT, R88.reuse, R3, RZ ;  /* 0x0000000358047210 */ /* 0x050fe40007f9e0ff */
[-C--:B------:R-:W-:Y:S02]  /*28bc0*/  LEA.HI.X.SX32 R7, R89, R2.reuse, 0x1, P3 ;  /* 0x0000000259077211 */ /* 0x080fe400018f0eff */
[----:B------:R-:W-:-:S03]  /*28bd0*/  LEA.HI.X.SX32 R5, R88, R2, 0x1, P4 ;  /* 0x0000000258057211 */ /* 0x000fc600020f0eff */
[----:B------:R0:W-:Y:S01]  /*28be0*/  STL.64 [R1+0x978], R6 ;  /* 0x0009780601007387 */ /* 0x0001e20000100a00 */
[----:B------:R-:W-:Y:S01]  /*28bf0*/  VIADD R86, R85, UR27 ;  /* 0x0000001b55567c36 */ /* 0x000fe20008000000 */
[----:B------:R-:W4:Y:S02]  /*28c00*/  LDCU UR27, c[0x0][0x3b8] ;  /* 0x00007700ff1b77ac */ /* 0x000f240008000800 */
        /* <DEDUP_REMOVED lines=49> */
[CC--:B--2---:R-:W-:Y:S02]  /*28f20*/  IADD3 R4, P4, PT, R74.reuse, R3.reuse, RZ ;  /* 0x000000034a047210 */ /* 0x0c4fe40007f9e0ff */
[-C--:B------:R-:W-:Y:S02]  /*28f30*/  LEA.HI.X.SX32 R7, R73, R2.reuse, 0x1, P3 ;  /* 0x0000000249077211 */ /* 0x080fe400018f0eff */
[----:B------:R-:W-:Y:S01]  /*28f40*/  LEA.HI.X.SX32 R5, R74, R2, 0x1, P4 ;  /* 0x000000024a057211 */ /* 0x000fe200020f0eff */
[----:B------:R-:W-:Y:S01]  /*28f50*/  VIADD R78, R75, UR14 ;  /* 0x0000000e4b4e7c36 */ /* 0x000fe20008000000 */
[----:B------:R-:W0:Y:S01]  /*28f60*/  LDCU UR14, c[0x0][0x3b8] ;  /* 0x00007700ff0e77ac */ /* 0x000e220008000800 */
[----:B------:R2:W-:Y:S04]  /*28f70*/  STL.64 [R1+0xad0], R6 ;  /* 0x000ad00601007387 */ /* 0x0005e80000100a00 */
[----:B------:R1:W-:Y:S01]  /*28f80*/  STL.64 [R1+0xae8], R4 ;  /* 0x000ae80401007387 */ /* 0x0003e20000100a00 */
[----:B------:R-:W-:Y:S01]  /*28f90*/  VIADD R77, R78, UR36 ;  /* 0x000000244e4d7c36 */ /* 0x000fe20008000000 */
[----:B--2---:R-:W-:-:S02]  /*28fa0*/  IADD3 R6, P3, PT, R76, R3, RZ ;  /* 0x000000034c067210 */ /* 0x004fc40007f7e0ff */
[CC--:B-1----:R-:W-:Y:S02]  /*28fb0*/  IADD3 R4, P4, PT, R75.reuse, R3.reuse, RZ ;  /* 0x000000034b047210 */ /* 0x0c2fe40007f9e0ff */
[-C--:B------:R-:W-:Y:S02]  /*28fc0*/  LEA.HI.X.SX32 R7, R76, R2.reuse, 0x1, P3 ;  /* 0x000000024c077211 */ /* 0x080fe400018f0eff */
[----:B------:R-:W-:Y:S01]  /*28fd0*/  LEA.HI.X.SX32 R5, R75, R2, 0x1, P4 ;  /* 0x000000024b057211 */ /* 0x000fe200020f0eff */
[----:B------:R-:W-:Y:S01]  /*28fe0*/  VIADD R80, R77, UR24 ;  /* 0x000000184d507c36 */ /* 0x000fe20008000000 */
[----:B------:R-:W1:Y:S03]  /*28ff0*/  LDCU UR24, c[0x0][0x3b8] ;  /* 0x00007700ff1877ac */ /* 0x000e660008000800 */
[----:B------:R2:W-:Y:S01]  /*29000*/  STL.64 [R1+0xb20], R4 ;  /* 0x000b200401007387 */ /* 0x0005e20000100a00 */
[----:B------:R-:W-:Y:S01]  /*29010*/  VIADD R85, R80, UR4 ;  /* 0x0000000450557c36 */ /* 0x000fe20008000000 */
[----:B------:R-:W0:Y:S02]  /*29020*/  LDCU UR4, c[0x0][0x3b8] ;  /* 0x00007700ff0477ac */ /* 0x000e240008000800 */
[----:B------:R1:W-:Y:S01]  /*29030*/  STL.64 [R1+0xb08], R6 ;  /* 0x000b080601007387 */ /* 0x0003e20000100a00 */
[----:B------:R-:W-:Y:S01]  /*29040*/  VIADD R84, R85, UR35 ;  /* 0x0000002355547c36 */ /* 0x000fe20008000000 */
[----:B--2---:R-:W-:-:S02]  /*29050*/  IADD3 R4, P3, PT, R78, R3, RZ ;  /* 0x000000034e047210 */ /* 0x004fc40007f7e0ff */
[CC--:B-1----:R-:W-:Y:S02]  /*29060*/  IADD3 R6, P4, PT, R77.reuse, R3.reuse, RZ ;  /* 0x000000034d067210 */ /* 0x0c2fe40007f9e0ff */
[-C--:B------:R-:W-:Y:S02]  /*29070*/  LEA.HI.X.SX32 R5, R78, R2.reuse, 0x1, P3 ;  /* 0x000000024e057211 */ /* 0x080fe400018f0eff */
[-C--:B------:R-:W-:Y:S02]  /*29080*/  LEA.HI.X.SX32 R7, R77, R2.reuse, 0x1, P4 ;  /* 0x000000024d077211 */ /* 0x080fe400020f0eff */
[CC--:B------:R-:W-:Y:S02]  /*29090*/  IADD3 R8, P3, PT, R80.reuse, R3.reuse, RZ ;  /* 0x0000000350087210 */ /* 0x0c0fe40007f7e0ff */
[CC--:B------:R-:W-:Y:S02]  /*290a0*/  IADD3 R10, P4, PT, R85.reuse, R3.reuse, RZ ;  /* 0x00000003550a7210 */ /* 0x0c0fe40007f9e0ff */
[-C--:B------:R-:W-:Y:S01]  /*290b0*/  LEA.HI.X.SX32 R9, R80, R2.reuse, 0x1, P3 ;  /* 0x0000000250097211 */ /* 0x080fe200018f0eff */
[----:B------:R-:W-:Y:S01]  /*290c0*/  VIADD R82, R84, UR23 ;  /* 0x0000001754527c36 */ /* 0x000fe20008000000 */
[----:B------:R-:W-:Y:S01]  /*290d0*/  LEA.HI.X.SX32 R11, R85, R2, 0x1, P4 ;  /* 0x00000002550b7211 */ /* 0x000fe200020f0eff */
[----:B------:R1:W-:Y:S01]  /*290e0*/  STL.64 [R1+0xdd8], R4 ;  /* 0x000dd80401007387 */ /* 0x0003e20000100a00 */
[----:B------:R-:W2:Y:S03]  /*290f0*/  LDCU UR23, c[0x0][0x3b8] ;  /* 0x00007700ff1777ac */ /* 0x000ea60008000800 */
[----:B------:R-:W-:Y:S04]  /*29100*/  STL.64 [R1+0xde0], R6 ;  /* 0x000de00601007387 */ /* 0x000fe80000100a00 */
[----:B------:R-:W-:Y:S01]  /*29110*/  STL.64 [R1+0xde8], R8 ;  /* 0x000de80801007387 */ /* 0x000fe20000100a00 */
[----:B------:R-:W-:Y:S01]  /*29120*/  VIADD R83, R82, UR8 ;  /* 0x0000000852537c36 */ /* 0x000fe20008000000 */
[----:B------:R-:W0:Y:S02]  /*29130*/  LDCU UR8, c[0x0][0x3b8] ;  /* 0x00007700ff0877ac */ /* 0x000e240008000800 */
[----:B------:R2:W-:Y:S01]  /*29140*/  STL.64 [R1+0xb80], R10 ;  /* 0x000b800a01007387 */ /* 0x0005e20000100a00 */
[----:B-1----:R-:W-:Y:S01]  /*29150*/  IADD3 R4, P3, PT, R84, R3, RZ ;  /* 0x0000000354047210 */ /* 0x002fe20007f7e0ff */
[----:B------:R-:W-:-:S03]  /*29160*/  VIADD R79, R83, UR34 ;  /* 0x00000022534f7c36 */ /* 0x000fc60008000000 */
[----:B------:R-:W-:Y:S02]  /*29170*/  LEA.HI.X.SX32 R5, R84, R2, 0x1, P3 ;  /* 0x0000000254057211 */ /* 0x000fe400018f0eff */
[----:B--2---:R-:W-:-:S04]  /*29180*/  IADD3 R10, P4, PT, R82, R3, RZ ;  /* 0x00000003520a7210 */ /* 0x004fc80007f9e0ff */
[-C--:B------:R-:W-:Y:S01]  /*29190*/  LEA.HI.X.SX32 R11, R82, R2.reuse, 0x1, P4 ;  /* 0x00000002520b7211 */ /* 0x080fe200020f0eff */
[----:B------:R-:W-:Y:S01]  /*291a0*/  VIADD R81, R79, UR13 ;  /* 0x0000000d4f517c36 */ /* 0x000fe20008000000 */
[CC--:B------:R-:W-:Y:S01]  /*291b0*/  IADD3 R12, P3, PT, R83.reuse, R3.reuse, RZ ;  /* 0x00000003530c7210 */ /* 0x0c0fe20007f7e0ff */
[----:B------:R-:W1:Y:S02]  /*291c0*/  LDCU UR13, c[0x0][0x3b8] ;  /* 0x00007700ff0d77ac */ /* 0x000e640008000800 */
[----:B------:R-:W-:Y:S04]  /*291d0*/  STL.64 [R1+0xdf0], R10 ;  /* 0x000df00a01007387 */ /* 0x000fe80000100a00 */
[----:B------:R2:W-:Y:S01]  /*291e0*/  STL.64 [R1+0xb88], R4 ;  /* 0x000b880401007387 */ /* 0x0005e20000100a00 */
[----:B------:R-:W-:Y:S01]  /*291f0*/  LEA.HI.X.SX32 R13, R83, R2, 0x1, P3 ;  /* 0x00000002530d7211 */ /* 0x000fe200018f0eff */
[----:B------:R-:W-:Y:S01]  /*29200*/  VIADD R72, R81, UR33 ;  /* 0x0000002151487c36 */ /* 0x000fe20008000000 */
[----:B--2---:R-:W-:-:S04]  /*29210*/  IADD3 R4, P4, PT, R79, R3, RZ ;  /* 0x000000034f047210 */ /* 0x004fc80007f9e0ff */
[-C--:B------:R-:W-:Y:S01]  /*29220*/  LEA.HI.X.SX32 R5, R79, R2.reuse, 0x1, P4 ;  /* 0x000000024f057211 */ /* 0x080fe200020f0eff */
[----:B------:R-:W-:Y:S01]  /*29230*/  STL.64 [R1+0xdf8], R12 ;  /* 0x000df80c01007387 */ /* 0x000fe20000100a00 */
[CC--:B------:R-:W-:Y:S01]  /*29240*/  IADD3 R14, P4, PT, R72.reuse, R3.reuse, RZ ;  /* 0x00000003480e7210 */ /* 0x0c0fe20007f9e0ff */
[C---:B-----5:R-:W-:Y:S01]  /*29250*/  VIADD R71, R72.reuse, UR22 ;  /* 0x0000001648477c36 */ /* 0x060fe20008000000 */
[----:B------:R-:W2:Y:S01]  /*29260*/  LDCU UR22, c[0x0][0x3b8] ;  /* 0x00007700ff1677ac */ /* 0x000ea20008000800 */
[----:B------:R5:W-:Y:S01]  /*29270*/  STL.64 [R1+0xba8], R4 ;  /* 0x000ba80401007387 */ /* 0x000be20000100a00 */
[----:B------:R-:W-:Y:S01]  /*29280*/  LEA.HI.X.SX32 R15, R72, R2, 0x1, P4 ;  /* 0x00000002480f7211 */ /* 0x000fe200020f0eff */
[----:B------:R-:W-:Y:S01]  /*29290*/  VIADD R70, R71, UR47 ;  /* 0x0000002f47467c36 */ /* 0x000fe20008000000 */
[----:B-----5:R-:W-:-:S04]  /*292a0*/  IADD3 R4, P3, PT, R81, R3, RZ ;  /* 0x0000000351047210 */ /* 0x020fc80007f7e0ff */
[----:B------:R-:W-:Y:S01]  /*292b0*/  LEA.HI.X.SX32 R5, R81, R2, 0x1, P3 ;  /* 0x0000000251057211 */ /* 0x000fe200018f0eff */
[----:B------:R-:W-:Y:S04]  /*292c0*/  STL.64 [R1+0xe00], R14 ;  /* 0x000e000e01007387 */ /* 0x000fe80000100a00 */
[----:B------:R5:W-:Y:S01]  /*292d0*/  STL.64 [R1+0xbb0], R4 ;  /* 0x000bb00401007387 */ /* 0x000be20000100a00 */
[----:B------:R-:W-:Y:S01]  /*292e0*/  VIADD R69, R70, UR32 ;  /* 0x0000002046457c36 */ /* 0x000fe20008000000 */
[----:B------:R-:W-:-:S03]  /*292f0*/  IADD3 R16, P3, PT, R71, R3, RZ ;  /* 0x0000000347107210 */ /* 0x000fc60007f7e0ff */
[----:B------:R-:W-:Y:S01]  /*29300*/  VIADD R68, R69, UR5 ;  /* 0x0000000545447c36 */ /* 0x000fe20008000000 */
[CC--:B-----5:R-:W-:Y:S01]  /*29310*/  IADD3 R4, P4, PT, R70.reuse, R3.reuse, RZ ;  /* 0x0000000346047210 */ /* 0x0e0fe20007f9e0ff */
[----:B------:R-:W5:Y:S03]  /*29320*/  LDCU UR5, c[0x0][0x3b8] ;  /* 0x00007700ff0577ac */ /* 0x000f660008000800 */
[-C--:B------:R-:W-:Y:S02]  /*29330*/  LEA.HI.X.SX32 R5, R70, R2.reuse, 0x1, P4 ;  /* 0x0000000246057211 */ /* 0x080fe400020f0eff */
[-C--:B------:R-:W-:Y:S01]  /*29340*/  LEA.HI.X.SX32 R17, R71, R2.reuse, 0x1, P3 ;  /* 0x0000000247117211 */ /* 0x080fe200018f0eff */
[C---:B------:R-:W-:Y:S01]  /*29350*/  VIADD R73, R68.reuse, UR21 ;  /* 0x0000001544497c36 */ /* 0x040fe20008000000 */
[CC--:B------:R-:W-:Y:S01]  /*29360*/  IADD3 R18, P4, PT, R68.reuse, R3.reuse, RZ ;  /* 0x0000000344127210 */ /* 0x0c0fe20007f9e0ff */
[----:B------:R0:W-:Y:S01]  /*29370*/  STL.64 [R1+0xbd0], R4 ;  /* 0x000bd00401007387 */ /* 0x0001e20000100a00 */
[----:B------:R-:W1:Y:S01]  /*29380*/  LDCU UR21, c[0x0][0x3b8] ;  /* 0x00007700ff1577ac */ /* 0x000e620008000800 */
[----:B------:R-:W-:Y:S01]  /*29390*/  VIADD R74, R73, UR7 ;  /* 0x00000007494a7c36 */ /* 0x000fe20008000000 */
[----:B------:R-:W-:Y:S01]  /*293a0*/  LEA.HI.X.SX32 R19, R68, R2, 0x1, P4 ;  /* 0x0000000244137211 */ /* 0x000fe200020f0eff */
[----:B------:R-:W1:Y:S01]  /*293b0*/  LDCU UR7, c[0x0][0x3b8] ;  /* 0x00007700ff0777ac */ /* 0x000e620008000800 */
[----:B0-----:R-:W-:-:S04]  /*293c0*/  IADD3 R4, P3, PT, R69, R3, RZ ;  /* 0x0000000345047210 */ /* 0x001fc80007f7e0ff */
[-C--:B------:R-:W-:Y:S01]  /*293d0*/  LEA.HI.X.SX32 R5, R69, R2.reuse, 0x1, P3 ;  /* 0x0000000245057211 */ /* 0x080fe200018f0eff */
[----:B------:R-:W-:Y:S01]  /*293e0*/  VIADD R78, R74, UR12 ;  /* 0x0000000c4a4e7c36 */ /* 0x000fe20008000000 */
[CC--:B------:R-:W-:Y:S01]  /*293f0*/  IADD3 R20, P3, PT, R73.reuse, R3.reuse, RZ ;  /* 0x0000000349147210 */ /* 0x0c0fe20007f7e0ff */
[----:B------:R-:W0:Y:S02]  /*29400*/  LDCU UR12, c[0x0][0x3b8] ;  /* 0x00007700ff0c77ac */ /* 0x000e240008000800 */
[----:B------:R1:W-:Y:S01]  /*29410*/  STL.64 [R1+0xbe0], R4 ;  /* 0x000be00401007387 */ /* 0x0003e20000100a00 */
[----:B------:R-:W-:Y:S01]  /*29420*/  VIADD R77, R78, UR29 ;  /* 0x0000001d4e4d7c36 */ /* 0x000fe20008000000 */
[----:B------:R-:W-:Y:S02]  /*29430*/  LEA.HI.X.SX32 R21, R73, R2, 0x1, P3 ;  /* 0x0000000249157211 */ /* 0x000fe400018f0eff */
[----:B-1----:R-:W-:-:S04]  /*29440*/  IADD3 R4, P4, PT, R74, R3, RZ ;  /* 0x000000034a047210 */ /* 0x002fc80007f9e0ff */
[-C--:B------:R-:W-:Y:S01]  /*29450*/  LEA.HI.X.SX32 R5, R74, R2.reuse, 0x1, P4 ;  /* 0x000000024a057211 */ /* 0x080fe200020f0eff */
[C---:B---3--:R-:W-:Y:S01]  /*29460*/  VIADD R82, R77.reuse, UR17 ;  /* 0x000000114d527c36 */ /* 0x048fe20008000000 */
[CC--:B------:R-:W-:Y:S01]  /*29470*/  IADD3 R22, P4, PT, R77.reuse, R3.reuse, RZ ;  /* 0x000000034d167210 */ /* 0x0c0fe20007f9e0ff */
[----:B------:R-:W1:Y:S02]  /*29480*/  LDCU UR17, c[0x0][0x3b8] ;  /* 0x00007700ff1177ac */ /* 0x000e640008000800 */
[----:B------:R3:W-:Y:S01]  /*29490*/  STL.64 [R1+0xbf8], R4 ;  /* 0x000bf80401007387 */ /* 0x0007e20000100a00 */
[----:B------:R-:W-:Y:S01]  /*294a0*/  VIADD R79, R82, UR30 ;  /* 0x0000001e524f7c36 */ /* 0x000fe20008000000 */
[----:B------:R-:W-:Y:S02]  /*294b0*/  LEA.HI.X.SX32 R23, R77, R2, 0x1, P4 ;  /* 0x000000024d177211 */ /* 0x000fe400020f0eff */
[----:B---3--:R-:W-:-:S04]  /*294c0*/  IADD3 R4, P3, PT, R78, R3, RZ ;  /* 0x000000034e047210 */ /* 0x008fc80007f7e0ff */
[-C--:B------:R-:W-:Y:S01]  /*294d0*/  LEA.HI.X.SX32 R5, R78, R2.reuse, 0x1, P3 ;  /* 0x000000024e057211 */ /* 0x080fe200018f0eff */
[----:B------:R-:W-:Y:S01]  /*294e0*/  VIADD R81, R79, UR9 ;  /* 0x000000094f517c36 */ /* 0x000fe20008000000 */
[CC--:B------:R-:W-:Y:S01]  /*294f0*/  IADD3 R24, P3, PT, R82.reuse, R3.reuse, RZ ;  /* 0x0000000352187210 */ /* 0x0c0fe20007f7e0ff */
[----:B------:R-:W3:Y:S02]  /*29500*/  LDCU UR9, c[0x0][0x3b8] ;  /* 0x00007700ff0977ac */ /* 0x000ee40008000800 */
[----:B------:R0:W-:Y:S01]  /*29510*/  STL.64 [R1+0xc08], R4 ;  /* 0x000c080401007387 */ /* 0x0001e20000100a00 */
[----:B------:R-:W-:Y:S01]  /*29520*/  VIADD R80, R81, UR28 ;  /* 0x0000001c51507c36 */ /* 0x000fe20008000000 */
[----:B------:R-:W-:Y:S02]  /*29530*/  LEA.HI.X.SX32 R25, R82, R2, 0x1, P3 ;  /* 0x0000000252197211 */ /* 0x000fe400018f0eff */
[----:B0-----:R-:W-:-:S04]  /*29540*/  IADD3 R4, P4, PT, R79, R3, RZ ;  /* 0x000000034f047210 */ /* 0x001fc80007f9e0ff */
[-C--:B------:R-:W-:Y:S01]  /*29550*/  LEA.HI.X.SX32 R5, R79, R2.reuse, 0x1, P4 ;  /* 0x000000024f057211 */ /* 0x080fe200020f0eff */
[C---:B------:R-:W-:Y:S01]  /*29560*/  VIADD R76, R80.reuse, UR16 ;  /* 0x00000010504c7c36 */ /* 0x040fe20008000000 */
[-C--:B------:R-:W-:Y:S01]  /*29570*/  IADD3 R26, P4, PT, R80, R3.reuse, RZ ;  /* 0x00000003501a7210 */ /* 0x080fe20007f9e0ff */
[----:B------:R-:W0:Y:S02]  /*29580*/  LDCU UR16, c[0x0][0x3b8] ;  /* 0x00007700ff1077ac */ /* 0x000e240008000800 */
[----:B------:R1:W-:Y:S01]  /*29590*/  STL.64 [R1+0xc28], R4 ;  /* 0x000c280401007387 */ /* 0x0003e20000100a00 */
[----:B----4-:R-:W-:Y:S01]  /*295a0*/  VIADD R75, R76, UR27 ;  /* 0x0000001b4c4b7c36 */ /* 0x010fe20008000000 */
[----:B------:R-:W-:Y:S02]  /*295b0*/  LEA.HI.X.SX32 R27, R80, R2, 0x1, P4 ;  /* 0x00000002501b7211 */ /* 0x000fe400020f0eff */
[----:B-1----:R-:W-:-:S04]  /*295c0*/  IADD3 R4, P3, PT, R81, R3, RZ ;  /* 0x0000000351047210 */ /* 0x002fc80007f7e0ff */
[-C--:B------:R-:W-:Y:S01]  /*295d0*/  LEA.HI.X.SX32 R5, R81, R2.reuse, 0x1, P3 ;  /* 0x0000000251057211 */ /* 0x080fe200018f0eff */
[C---:B------:R-:W-:Y:S01]  /*295e0*/  VIADD R70, R75.reuse, UR6 ;  /* 0x000000064b467c36 */ /* 0x040fe20008000000 */
[-C--:B------:R-:W-:Y:S01]  /*295f0*/  IADD3 R28, P3, PT, R76, R3.reuse, RZ ;  /* 0x000000034c1c7210 */ /* 0x080fe20007f7e0ff */
[----:B------:R-:W1:Y:S02]  /*29600*/  LDCU UR6, c[0x0][0x3b8] ;  /* 0x00007700ff0677ac */ /* 0x000e640008000800 */
[----:B------:R4:W-:Y:S01]  /*29610*/  STL.64 [R1+0xc30], R4 ;  /* 0x000c300401007387 */ /* 0x0009e20000100a00 */
[----:B------:R-:W-:Y:S01]  /*29620*/  VIADD R69, R70, UR11 ;  /* 0x0000000b46457c36 */ /* 0x000fe20008000000 */
[----:B------:R-:W-:Y:S01]  /*29630*/  LEA.HI.X.SX32 R29, R76, R2, 0x1, P3 ;  /* 0x000000024c1d7211 */ /* 0x000fe200018f0eff */
[----:B------:R-:W0:Y:S01]  /*29640*/  LDCU UR11, c[0x0][0x3b8] ;  /* 0x00007700ff0b77ac */ /* 0x000e220008000800 */
[----:B----4-:R-:W-:-:S04]  /*29650*/  IADD3 R4, P4, PT, R75, R3, RZ ;  /* 0x000000034b047210 */ /* 0x010fc80007f9e0ff */
[-C--:B------:R-:W-:Y:S01]  /*29660*/  LEA.HI.X.SX32 R5, R75, R2.reuse, 0x1, P4 ;  /* 0x000000024b057211 */ /* 0x080fe200020f0eff */
[C---:B------:R-:W-:Y:S01]  /*29670*/  VIADD R68, R69.reuse, UR15 ;  /* 0x0000000f45447c36 */ /* 0x040fe20008000000 */
[CC--:B------:R-:W-:Y:S01]  /*29680*/  IADD3 R30, P4, PT, R69.reuse, R3.reuse, RZ ;  /* 0x00000003451e7210 */ /* 0x0c0fe20007f9e0ff */
[----:B------:R-:W4:Y:S02]  /*29690*/  LDCU UR15, c[0x0][0x3b8] ;  /* 0x00007700ff0f77ac */ /* 0x000f240008000800 */
[----:B------:R0:W-:Y:S01]  /*296a0*/  STL.64 [R1+0xc50], R4 ;  /* 0x000c500401007387 */ /* 0x0001e20000100a00 */
[----:B------:R-:W-:Y:S01]  /*296b0*/  VIADD R71, R68, UR25 ;  /* 0x0000001944477c36 */ /* 0x000fe20008000000 */
[----:B------:R-:W-:Y:S02]  /*296c0*/  LEA.HI.X.SX32 R31, R69, R2, 0x1, P4 ;  /* 0x00000002451f7211 */ /* 0x000fe400020f0eff */
[----:B0-----:R-:W-:-:S04]  /*296d0*/  IADD3 R4, P3, PT, R70, R3, RZ ;  /* 0x0000000346047210 */ /* 0x001fc80007f7e0ff */
[----:B------:R-:W-:Y:S01]  /*296e0*/  LEA.HI.X.SX32 R5, R70, R2, 0x1, P3 ;  /* 0x0000000246057211 */ /* 0x000fe200018f0eff */
[----:B------:R-:W-:-:S04]  /*296f0*/  VIADD R73, R71, UR26 ;  /* 0x0000001a47497c36 */ /* 0x000fc80008000000 */
[----:B------:R0:W-:Y:S01]  /*29700*/  STL.64 [R1+0xc58], R4 ;  /* 0x000c580401007387 */ /* 0x0001e20000100a00 */
[-C--:B------:R-:W-:Y:S01]  /*29710*/  IADD3 R32, P3, PT, R68, R3.reuse, RZ ;  /* 0x0000000344207210 */ /* 0x080fe20007f7e0ff */
[----:B------:R-:W-:Y:S01]  /*29720*/  VIADD R72, R73, UR10 ;  /* 0x0000000a49487c36 */ /* 0x000fe20008000000 */
[----:B------:R-:W1:Y:S01]  /*29730*/  LDCU UR10, c[0x0][0x3b8] ;  /* 0x00007700ff0a77ac */ /* 0x000e620008000800 */
[----:B0-----:R-:W-:-:S04]  /*29740*/  IADD3 R4, P4, PT, R71, R3, RZ ;  /* 0x0000000347047210 */ /* 0x001fc80007f9e0ff */
[-C--:B------:R-:W-:Y:S02]  /*29750*/  LEA.HI.X.SX32 R5, R71, R2.reuse, 0x1, P4 ;  /* 0x0000000247057211 */ /* 0x080fe400020f0eff */
[-C--:B------:R-:W-:Y:S01]  /*29760*/  LEA.HI.X.SX32 R33, R68, R2.reuse, 0x1, P3 ;  /* 0x0000000244217211 */ /* 0x080fe200018f0eff */
[C---:B------:R-:W-:Y:S01]  /*29770*/  VIADD R79, R72.reuse, UR14 ;  /* 0x0000000e484f7c36 */ /* 0x040fe20008000000 */
[CC--:B------:R-:W-:Y:S01]  /*29780*/  IADD3 R34, P4, PT, R72.reuse, R3.reuse, RZ ;  /* 0x0000000348227210 */ /* 0x0c0fe20007f9e0ff */
[----:B------:R0:W-:Y:S01]  /*29790*/  STL.64 [R1+0xc78], R4 ;  /* 0x000c780401007387 */ /* 0x0001e20000100a00 */
[----:B------:R-:W1:Y:S01]  /*297a0*/  LDCU UR14, c[0x0][0x3b8] ;  /* 0x00007700ff0e77ac */ /* 0x000e620008000800 */
        /* <DEDUP_REMOVED lines=8> */
[----:B------:R-:W-:Y:S01]  /*29830*/  VIADD R77, R75, UR8 ;  /* 0x000000084b4d7c36 */ /* 0x000fe20008000000 */
[----:B------:R-:W-:Y:S01]  /*29840*/  LEA.HI.X.SX32 R37, R79, R2, 0x1, P3 ;  /* 0x000000024f257211 */ /* 0x000fe200018f0eff */
[----:B------:R-:W0:Y:S01]  /*29850*/  LDCU UR8, c[0x0][0x3b8] ;  /* 0x00007700ff0877ac */ /* 0x000e220008000800 */
[----:B-1----:R-:W-:-:S04]  /*29860*/  IADD3 R4, P4, PT, R78, R3, RZ ;  /* 0x000000034e047210 */ /* 0x002fc80007f9e0ff */
[----:B------:R-:W-:Y:S01]  /*29870*/  LEA.HI.X.SX32 R5, R78, R2, 0x1, P4 ;  /* 0x000000024e057211 */ /* 0x000fe200020f0eff */
[----:B------:R-:W-:-:S04]  /*29880*/  VIADD R74, R77, UR23 ;  /* 0x000000174d4a7c36 */ /* 0x000fc80008000000 */
[----:B------:R1:W-:Y:S01]  /*29890*/  STL.64 [R1+0xca0], R4 ;  /* 0x000ca00401007387 */ /* 0x0003e20000100a00 */
[----:B------:R-:W-:Y:S01]  /*298a0*/  VIADD R70, R74, UR13 ;  /* 0x0000000d4a467c36 */ /* 0x000fe20008000000 */
[-C--:B------:R-:W-:Y:S01]  /*298b0*/  IADD3 R38, P4, PT, R77, R3.reuse, RZ ;  /* 0x000000034d267210 */ /* 0x080fe20007f9e0ff */
[----:B------:R-:W0:Y:S01]  /*298c0*/  LDCU UR13, c[0x0][0x3b8] ;  /* 0x00007700ff0d77ac */ /* 0x000e220008000800 */
[----:B-1----:R-:W-:-:S04]  /*298d0*/  IADD3 R4, P3, PT, R75, R3, RZ ;  /* 0x000000034b047210 */ /* 0x002fc80007f7e0ff */
[-C--:B------:R-:W-:Y:S02]  /*298e0*/  LEA.HI.X.SX32 R5, R75, R2.reuse, 0x1, P3 ;  /* 0x000000024b057211 */ /* 0x080fe400018f0eff */
[----:B------:R-:W-:-:S03]  /*298f0*/  LEA.HI.X.SX32 R39, R77, R2, 0x1, P4 ;  /* 0x000000024d277211 */ /* 0x000fc600020f0eff */
[----:B------:R1:W-:Y:S01]  /*29900*/  STL.64 [R1+0xca8], R4 ;  /* 0x000ca80401007387 */ /* 0x0003e20000100a00 */
[----:B--2---:R-:W-:Y:S01]  /*29910*/  VIADD R69, R70, UR22 ;  /* 0x0000001646457c36 */ /* 0x004fe20008000000 */
[----:B------:R-:W-:-:S03]  /*29920*/  IADD3 R40, P3, PT, R74, R3, RZ ;  /* 0x000000034a287210 */ /* 0x000fc60007f7e0ff */
[----:B------:R-:W-:Y:S01]  /*29930*/  VIADD R68, R69, UR31 ;  /* 0x0000001f45447c36 */ /* 0x000fe20008000000 */
[----:B-1----:R-:W-:-:S04]  /*29940*/  IADD3 R4, P4, PT, R70, R3, RZ ;  /* 0x0000000346047210 */ /* 0x002fc80007f9e0ff */
[-C--:B------:R-:W-:Y:S02]  /*29950*/  LEA.HI.X.SX32 R5, R70, R2.reuse, 0x1, P4 ;  /* 0x0000000246057211 */ /* 0x080fe400020f0eff */
[-C--:B------:R-:W-:Y:S01]  /*29960*/  LEA.HI.X.SX32 R41, R74, R2.reuse, 0x1, P3 ;  /* 0x000000024a297211 */ /* 0x080fe200018f0eff */
[C---:B-----5:R-:W-:Y:S01]  /*29970*/  VIADD R71, R68.reuse, UR5 ;  /* 0x0000000544477c36 */ /* 0x060fe20008000000 */
[CC--:B------:R-:W-:Y:S01]  /*29980*/  IADD3 R42, P4, PT, R68.reuse, R3.reuse, RZ ;  /* 0x00000003442a7210 */ /* 0x0c0fe20007f9e0ff */
[----:B------:R1:W-:Y:S01]  /*29990*/  STL.64 [R1+0xcc8], R4 ;  /* 0x000cc80401007387 */ /* 0x0003e20000100a00 */
[----:B------:R-:W2:Y:S01]  /*299a0*/  LDCU UR5, c[0x0][0x3b8] ;  /* 0x00007700ff0577ac */ /* 0x000ea20008000800 */
[----:B------:R-:W-:Y:S01]  /*299b0*/  VIADD R72, R71, UR7 ;  /* 0x0000000747487c36 */ /* 0x000fe20008000000 */
[----:B------:R-:W-:Y:S01]  /*299c0*/  LEA.HI.X.SX32 R43, R68, R2, 0x1, P4 ;  /* 0x00000002442b7211 */ /* 0x000fe200020f0eff */
[----:B------:R-:W5:Y:S01]  /*299d0*/  LDCU UR7, c[0x0][0x3b8] ;  /* 0x00007700ff0777ac */ /* 0x000f620008000800 */
[----:B-1----:R-:W-:-:S04]  /*299e0*/  IADD3 R4, P3, PT, R69, R3, RZ ;  /* 0x0000000345047210 */ /* 0x002fc80007f7e0ff */
[-C--:B------:R-:W-:Y:S01]  /*299f0*/  LEA.HI.X.SX32 R5, R69, R2.reuse, 0x1, P3 ;  /* 0x0000000245057211 */ /* 0x080fe200018f0eff */
[----:B------:R-:W-:Y:S01]  /*29a00*/  VIADD R76, R72, UR12 ;  /* 0x0000000c484c7c36 */ /* 0x000fe20008000000 */
[CC--:B------:R-:W-:Y:S01]  /*29a10*/  IADD3 R44, P3, PT, R71.reuse, R3.reuse, RZ ;  /* 0x00000003472c7210 */ /* 0x0c0fe20007f7e0ff */
[----:B------:R-:W-:Y:S01]  /*29a20*/  IMAD.MOV.U32 R92, RZ, RZ, R56 ;  /* 0x000000ffff5c7224 */ /* 0x000fe200078e0038 */
[----:B------:R-:W1:Y:S01]  /*29a30*/  LDCU UR12, c[0x0][0x3b8] ;  /* 0x00007700ff0c77ac */ /* 0x000e620008000800 */
[----:B------:R0:W-:Y:S01]  /*29a40*/  STL.64 [R1+0xcb0], R4 ;  /* 0x000cb00401007387 */ /* 0x0001e20000100a00 */
[----:B------:R-:W-:Y:S01]  /*29a50*/  VIADD R75, R76, UR17 ;  /* 0x000000114c4b7c36 */ /* 0x000fe20008000000 */
[----:B------:R-:W-:Y:S02]  /*29a60*/  LEA.HI.X.SX32 R45, R71, R2, 0x1, P3 ;  /* 0x00000002472d7211 */ /* 0x000fe400018f0eff */
[----:B0-----:R-:W-:-:S04]  /*29a70*/  IADD3 R4, P4, PT, R72, R3, RZ ;  /* 0x0000000348047210 */ /* 0x001fc80007f9e0ff */
[-C--:B------:R-:W-:Y:S01]  /*29a80*/  LEA.HI.X.SX32 R5, R72, R2.reuse, 0x1, P4 ;  /* 0x0000000248057211 */ /* 0x080fe200020f0eff */
[C---:B---3--:R-:W-:Y:S01]  /*29a90*/  VIADD R73, R75.reuse, UR9 ;  /* 0x000000094b497c36 */ /* 0x048fe20008000000 */
[-C--:B------:R-:W-:Y:S01]  /*29aa0*/  IADD3 R46, P4, PT, R75, R3.reuse, RZ ;  /* 0x000000034b2e7210 */ /* 0x080fe20007f9e0ff */
[----:B------:R-:W0:Y:S02]  /*29ab0*/  LDCU UR9, c[0x0][0x3b8] ;  /* 0x00007700ff0977ac */ /* 0x000e240008000800 */
[----:B------:R3:W-:Y:S01]  /*29ac0*/  STL.64 [R1+0xc48], R4 ;  /* 0x000c480401007387 */ /* 0x0007e20000100a00 */
[----:B------:R-:W-:Y:S01]  /*29ad0*/  VIADD R70, R73, UR16 ;  /* 0x0000001049467c36 */ /* 0x000fe20008000000 */
[----:B------:R-:W-:Y:S02]  /*29ae0*/  LEA.HI.X.SX32 R47, R75, R2, 0x1, P4 ;  /* 0x000000024b2f7211 */ /* 0x000fe400020f0eff */
[----:B---3--:R-:W-:-:S04]  /*29af0*/  IADD3 R4, P3, PT, R76, R3, RZ ;  /* 0x000000034c047210 */ /* 0x008fc80007f7e0ff */
[-C--:B------:R-:W-:Y:S01]  /*29b00*/  LEA.HI.X.SX32 R5, R76, R2.reuse, 0x1, P3 ;  /* 0x000000024c057211 */ /* 0x080fe200018f0eff */
[C---:B------:R-:W-:Y:S01]  /*29b10*/  VIADD R69, R70.reuse, UR6 ;  /* 0x0000000646457c36 */ /* 0x040fe20008000000 */
[-C--:B------:R-:W-:Y:S01]  /*29b20*/  IADD3 R48, P3, PT, R73, R3.reuse, RZ ;  /* 0x0000000349307210 */ /* 0x080fe20007f7e0ff */
[----:B------:R-:W3:Y:S02]  /*29b30*/  LDCU UR6, c[0x0][0x3b8] ;  /* 0x00007700ff0677ac */ /* 0x000ee40008000800 */
[----:B------:R0:W-:Y:S01]  /*29b40*/  STL.64 [R1+0xc20], R4 ;  /* 0x000c200401007387 */ /* 0x0001e20000100a00 */
[----:B------:R-:W-:Y:S01]  /*29b50*/  VIADD R68, R69, UR11 ;  /* 0x0000000b45447c36 */ /* 0x000fe20008000000 */
[----:B------:R-:W-:Y:S01]  /*29b60*/  LEA.HI.X.SX32 R49, R73, R2, 0x1, P3 ;  /* 0x0000000249317211 */ /* 0x000fe200018f0eff */
[----:B------:R-:W1:Y:S01]  /*29b70*/  LDCU UR11, c[0x0][0x3b8] ;  /* 0x00007700ff0b77ac */ /* 0x000e620008000800 */
[----:B0-----:R-:W-:-:S04]  /*29b80*/  IADD3 R4, P4, PT, R70, R3, RZ ;  /* 0x0000000346047210 */ /* 0x001fc80007f9e0ff */
[----:B------:R-:W-:Y:S01]  /*29b90*/  LEA.HI.X.SX32 R5, R70, R2, 0x1, P4 ;  /* 0x0000000246057211 */ /* 0x000fe200020f0eff */
[----:B----4-:R-:W-:-:S04]  /*29ba0*/  VIADD R72, R68, UR15 ;  /* 0x0000000f44487c36 */ /* 0x010fc80008000000 */
[----:B------:R0:W-:Y:S01]  /*29bb0*/  STL.64 [R1+0xbb8], R4 ;  /* 0x000bb80401007387 */ /* 0x0001e20000100a00 */
[----:B------:R-:W-:Y:S01]  /*29bc0*/  VIADD R71, R72, UR10 ;  /* 0x0000000a48477c36 */ /* 0x000fe20008000000 */
[-C--:B------:R-:W-:Y:S01]  /*29bd0*/  IADD3 R50, P3, PT, R69, R3.reuse, RZ ;  /* 0x0000000345327210 */ /* 0x080fe20007f7e0ff */
[----:B------:R-:W4:Y:S01]  /*29be0*/  LDCU UR10, c[0x0][0x3b8] ;  /* 0x00007700ff0a77ac */ /* 0x000f220008000800 */
[----:B0-----:R-:W-:-:S04]  /*29bf0*/  IADD3 R4, P4, PT, R68, R3, RZ ;  /* 0x0000000344047210 */ /* 0x001fc80007f9e0ff */
[----:B------:R-:W-:-:S05]  /*29c00*/  LEA.HI.X.SX32 R5, R68, R2, 0x1, P4 ;  /* 0x0000000244057211 */ /* 0x000fca00020f0eff */
[----:B------:R0:W-:Y:S02]  /*29c10*/  STL.64 [R1+0xb68], R4 ;  /* 0x000b680401007387 */ /* 0x0001e40000100a00 */
[----:B0-----:R-:W-:-:S04]  /*29c20*/  IADD3 R4, P4, PT, R71, R3, RZ ;  /* 0x0000000347047210 */ /* 0x001fc80007f9e0ff */
[----:B------:R-:W-:-:S05]  /*29c30*/  LEA.HI.X.SX32 R5, R71, R2, 0x1, P4 ;  /* 0x0000000247057211 */ /* 0x000fca00020f0eff */
[----:B------:R0:W-:Y:S04]  /*29c40*/  STL.64 [R1+0xab0], R4 ;  /* 0x000ab00401007387 */ /* 0x0001e80000100a00 */
[----:B------:R-:W4:Y:S04]  /*29c50*/  LDL.LU R12, [R1+0x348] ;  /* 0x00034800010c7983 */ /* 0x000f280000300800 */
[----:B------:R-:W4:Y:S04]  /*29c60*/  LDL.LU R13, [R1+0x34c] ;  /* 0x00034c00010d7983 */ /* 0x000f280000300800 */
[----:B------:R-:W4:Y:S04]  /*29c70*/  LDL.LU R10, [R1+0x350] ;  /* 0x00035000010a7983 */ /* 0x000f280000300800 */
[----:B------:R-:W4:Y:S01]  /*29c80*/  LDL.LU R11, [R1+0x354] ;  /* 0x00035400010b7983 */ /* 0x000f220000300800 */
[----:B------:R-:W-:Y:S01]  /*29c90*/  VIADD R75, R71, UR14 ;  /* 0x0000000e474b7c36 */ /* 0x000fe20008000000 */
[----:B------:R-:W-:Y:S01]  /*29ca0*/  LEA.HI.X.SX32 R51, R69, R2, 0x1, P3 ;  /* 0x0000000245337211 */ /* 0x000fe200018f0eff */
[----:B------:R-:W-:Y:S01]  /*29cb0*/  IMAD.MOV.U32 R93, RZ, RZ, R57 ;  /* 0x000000ffff5d7224 */ /* 0x000fe200078e0039 */
[----:B------:R-:W4:Y:S01]  /*29cc0*/  LDL.LU R14, [R1+0x358] ;  /* 0x00035800010e7983 */ /* 0x000f220000300800 */
[----:B------:R-:W-:Y:S01]  /*29cd0*/  VIADD R74, R75, UR4 ;  /* 0x000000044b4a7c36 */ /* 0x000fe20008000000 */
[-C--:B------:R-:W-:Y:S01]  /*29ce0*/  IADD3 R52, P3, PT, R72, R3.reuse, RZ ;  /* 0x0000000348347210 */ /* 0x080fe20007f7e0ff */
[----:B------:R-:W-:Y:S01]  /*29cf0*/  IMAD.MOV.U32 R15, RZ, RZ, R54 ;  /* 0x000000ffff0f7224 */ /* 0x000fe200078e0036 */
[----:B------:R-:W0:Y:S01]  /*29d00*/  LDCU UR4, c[0x0][0x3b8] ;  /* 0x00007700ff0477ac */ /* 0x000e220008000800 */
[C---:B------:R-:W-:Y:S01]  /*29d10*/  VIADD R73, R74.reuse, UR8 ;  /* 0x000000084a497c36 */ /* 0x040fe20008000000 */
[----:B------:R-:W-:-:S02]  /*29d20*/  IADD3 R56, P4, PT, R74, R3, RZ ;  /* 0x000000034a387210 */ /* 0x000fc40007f9e0ff */
[-C--:B------:R-:W-:Y:S01]  /*29d30*/  LEA.HI.X.SX32 R53, R72, R2.reuse, 0x1, P3 ;  /* 0x0000000248357211 */ /* 0x080fe200018f0eff */
[----:B------:R-:W-:Y:S01]  /*29d40*/  VIADD R70, R73, UR13 ;  /* 0x0000000d49467c36 */ /* 0x000fe20008000000 */
[----:B------:R-:W0:Y:S03]  /*29d50*/  LDCU UR8, c[0x0][0x3b8] ;  /* 0x00007700ff0877ac */ /* 0x000e260008000800 */
[----:B------:R-:W-:Y:S01]  /*29d60*/  VIADD R69, R70, UR21 ;  /* 0x0000001546457c36 */ /* 0x000fe20008000000 */
[----:B------:R-:W-:-:S03]  /*29d70*/  LEA.HI.X.SX32 R57, R74, R2, 0x1, P4 ;  /* 0x000000024a397211 */ /* 0x000fc600020f0eff */
[----:B--2---:R-:W-:Y:S01]  /*29d80*/  VIADD R68, R69, UR5 ;  /* 0x0000000545447c36 */ /* 0x004fe20008000000 */
[CC--:B------:R-:W-:Y:S01]  /*29d90*/  IADD3 R54, P3, PT, R75.reuse, R3.reuse, RZ ;  /* 0x000000034b367210 */ /* 0x0c0fe20007f7e0ff */
[----:B------:R-:W-:Y:S01]  /*29da0*/  IMAD.MOV.U32 R6, RZ, RZ, R58 ;  /* 0x000000ffff067224 */ /* 0x000fe200078e003a */
[----:B------:R-:W2:Y:S01]  /*29db0*/  LDCU UR5, c[0x0][0x3b8] ;  /* 0x00007700ff0577ac */ /* 0x000ea20008000800 */
[----:B-----5:R-:W-:Y:S01]  /*29dc0*/  VIADD R74, R68, UR7 ;  /* 0x00000007444a7c36 */ /* 0x020fe20008000000 */
[-C--:B------:R-:W-:Y:S01]  /*29dd0*/  LEA.HI.X.SX32 R55, R75, R2.reuse, 0x1, P3 ;  /* 0x000000024b377211 */ /* 0x080fe200018f0eff */
[----:B------:R-:W-:Y:S01]  /*29de0*/  IMAD.MOV.U32 R8, RZ, RZ, R60 ;  /* 0x000000ffff087224 */ /* 0x000fe200078e003c */
[----:B------:R-:W5:Y:S01]  /*29df0*/  LDCU UR7, c[0x0][0x3b8] ;  /* 0x00007700ff0777ac */ /* 0x000f620008000800 */
[----:B------:R-:W-:Y:S01]  /*29e00*/  VIADD R72, R74, UR9 ;  /* 0x000000094a487c36 */ /* 0x000fe20008000000 */
[CC--:B------:R-:W-:Y:S02]  /*29e10*/  IADD3 R58, P3, PT, R73.reuse, R3.reuse, RZ ;  /* 0x00000003493a7210 */ /* 0x0c0fe40007f7e0ff */
[-C--:B------:R-:W-:Y:S01]  /*29e20*/  IADD3 R60, P4, PT, R70, R3.reuse, RZ ;  /* 0x00000003463c7210 */ /* 0x080fe20007f9e0ff */
[----:B---3--:R-:W-:Y:S01]  /*29e30*/  VIADD R71, R72, UR6 ;  /* 0x0000000648477c36 */ /* 0x008fe20008000000 */
[----:B------:R-:W3:Y:S01]  /*29e40*/  LDCU UR6, c[0x0][0x3b8] ;  /* 0x00007700ff0677ac */ /* 0x000ee20008000800 */
[----:B------:R-:W-:Y:S01]  /*29e50*/  IMAD.MOV.U32 R7, RZ, RZ, R59 ;  /* 0x000000ffff077224 */ /* 0x000fe200078e003b */
[-C--:B------:R-:W-:Y:S01]  /*29e60*/  LEA.HI.X.SX32 R59, R73, R2.reuse, 0x1, P3 ;  /* 0x00000002493b7211 */ /* 0x080fe200018f0eff */
[----:B0-----:R-:W-:Y:S01]  /*29e70*/  IMAD.MOV.U32 R4, RZ, RZ, R62 ;  /* 0x000000ffff047224 */ /* 0x001fe200078e003e */
[-C--:B------:R-:W-:Y:S01]  /*29e80*/  IADD3 R62, P3, PT, R69, R3.reuse, RZ ;  /* 0x00000003453e7210 */ /* 0x080fe20007f7e0ff */
[----:B------:R-:W-:Y:S01]  /*29e90*/  IMAD.MOV.U32 R9, RZ, RZ, R61 ;  /* 0x000000ffff097224 */ /* 0x000fe200078e003d */
[-C--:B------:R-:W-:Y:S01]  /*29ea0*/  LEA.HI.X.SX32 R61, R70, R2.reuse, 0x1, P4 ;  /* 0x00000002463d7211 */ /* 0x080fe200020f0eff */
[----:B-1----:R-:W-:Y:S01]  /*29eb0*/  VIADD R70, R71, UR11 ;  /* 0x0000000b47467c36 */ /* 0x002fe20008000000 */
[----:B------:R-:W-:Y:S01]  /*29ec0*/  IADD3 R64, P4, PT, R68, R3, RZ ;  /* 0x0000000344407210 */ /* 0x000fe20007f9e0ff */
[----:B------:R-:W-:Y:S01]  /*29ed0*/  IMAD.MOV.U32 R5, RZ, RZ, R63 ;  /* 0x000000ffff057224 */ /* 0x000fe200078e003f */
[-C--:B------:R-:W-:Y:S01]  /*29ee0*/  LEA.HI.X.SX32 R63, R69, R2.reuse, 0x1, P3 ;  /* 0x00000002453f7211 */ /* 0x080fe200018f0eff */
[----:B----4-:R-:W-:Y:S01]  /*29ef0*/  VIADD R69, R70, UR10 ;  /* 0x0000000a46457c36 */ /* 0x010fe20008000000 */
[----:B------:R-:W-:-:S02]  /*29f00*/  LEA.HI.X.SX32 R65, R68, R2, 0x1, P4 ;  /* 0x0000000244417211 */ /* 0x000fc400020f0eff */
[-C--:B------:R-:W-:Y:S01]  /*29f10*/  IADD3 R66, P3, PT, R74, R3.reuse, RZ ;  /* 0x000000034a427210 */ /* 0x080fe20007f7e0ff */
[----:B------:R-:W-:Y:S01]  /*29f20*/  VIADD R68, R69, UR4 ;  /* 0x0000000445447c36 */ /* 0x000fe20008000000 */
[-C--:B------:R-:W-:Y:S01]  /*29f30*/  IADD3 R90, P4, PT, R72, R3.reuse, RZ ;  /* 0x00000003485a7210 */ /* 0x080fe20007f9e0ff */
[----:B------:R-:W0:Y:S01]  /*29f40*/  LDCU UR4, c[0x0][0x3b8] ;  /* 0x00007700ff0477ac */ /* 0x000e220008000800 */
[-C--:B------:R-:W-:Y:S02]  /*29f50*/  LEA.HI.X.SX32 R67, R74, R2.reuse, 0x1, P3 ;  /* 0x000000024a437211 */ /* 0x080fe400018f0eff */
[----:B------:R-:W-:Y:S01]  /*29f60*/  LEA.HI.X.SX32 R91, R72, R2, 0x1, P4 ;  /* 0x00000002485b7211 */ /* 0x000fe200020f0eff */
[----:B------:R-:W-:Y:S01]  /*29f70*/  VIADD R72, R68, UR8 ;  /* 0x0000000844487c36 */ /* 0x000fe20008000000 */
[-C--:B------:R-:W-:Y:S01]  /*29f80*/  IADD3 R88, P3, PT, R71, R3.reuse, RZ ;  /* 0x0000000347587210 */ /* 0x080fe20007f7e0ff */
[----:B------:R-:W1:Y:S01]  /*29f90*/  LDCU UR8, c[0x0][0x39c] ;  /* 0x00007380ff0877ac */ /* 0x000e620008000800 */
[----:B------:R-:W-:-:S02]  /*29fa0*/  IADD3 R86, P4, PT, R70, R3, RZ ;  /* 0x0000000346567210 */ /* 0x000fc40007f9e0ff */
[-C--:B------:R-:W-:Y:S01]  /*29fb0*/  LEA.HI.X.SX32 R89, R71, R2.reuse, 0x1, P3 ;  /* 0x0000000247597211 */ /* 0x080fe200018f0eff */
[----:B------:R-:W-:Y:S01]  /*29fc0*/  VIADD R71, R72, UR12 ;  /* 0x0000000c48477c36 */ /* 0x000fe20008000000 */
[-C--:B------:R-:W-:Y:S02]  /*29fd0*/  IADD3 R84, P3, PT, R69, R3.reuse, RZ ;  /* 0x0000000345547210 */ /* 0x080fe40007f7e0ff */
[-C--:B------:R-:W-:Y:S01]  /*29fe0*/  LEA.HI.X.SX32 R87, R70, R2.reuse, 0x1, P4 ;  /* 0x0000000246577211 */ /* 0x080fe200020f0eff */
[----:B--2---:R-:W-:Y:S01]  /*29ff0*/  VIADD R70, R71, UR5 ;  /* 0x0000000547467c36 */ /* 0x004fe20008000000 */
[-C--:B------:R-:W-:Y:S01]  /*2a000*/  LEA.HI.X.SX32 R85, R69, R2.reuse, 0x1, P3 ;  /* 0x0000000245557211 */ /* 0x080fe200018f0eff */
[----:B------:R-:W2:Y:S01]  /*2a010*/  LDCU UR5, c[0x0][0x39c] ;  /* 0x00007380ff0577ac */ /* 0x000ea20008000800 */
[-C--:B------:R-:W-:Y:S01]  /*2a020*/  IADD3 R82, P4, PT, R68, R3.reuse, RZ ;  /* 0x0000000344527210 */ /* 0x080fe20007f9e0ff */
[----:B---3--:R-:W-:Y:S01]  /*2a030*/  VIADD R69, R70, UR6 ;  /* 0x0000000646457c36 */ /* 0x008fe20008000000 */
[-C--:B------:R-:W-:Y:S01]  /*2a040*/  IADD3 R80, P3, PT, R72, R3.reuse, RZ ;  /* 0x0000000348507210 */ /* 0x080fe20007f7e0ff */
[----:B------:R-:W3:Y:S01]  /*2a050*/  LDCU UR6, c[0x0][0x39c] ;  /* 0x00007380ff0677ac */ /* 0x000ee20008000800 */
[-C--:B------:R-:W-:Y:S01]  /*2a060*/  LEA.HI.X.SX32 R83, R68, R2.reuse, 0x1, P4 ;  /* 0x0000000244537211 */ /* 0x080fe200020f0eff */
[----:B-----5:R-:W-:Y:S01]  /*2a070*/  VIADD R68, R69, UR7 ;  /* 0x0000000745447c36 */ /* 0x020fe20008000000 */
[----:B------:R-:W-:Y:S01]  /*2a080*/  LEA.HI.X.SX32 R81, R72, R2, 0x1, P3 ;  /* 0x0000000248517211 */ /* 0x000fe200018f0eff */
[----:B------:R-:W4:Y:S01]  /*2a090*/  LDCU UR7, c[0x0][0x39c] ;  /* 0x00007380ff0777ac */ /* 0x000f220008000800 */
[----:B------:R-:W-:-:S02]  /*2a0a0*/  IADD3 R78, P4, PT, R71, R3, RZ ;  /* 0x00000003474e7210 */ /* 0x000fc40007f9e0ff */
[-C--:B------:R-:W-:Y:S02]  /*2a0b0*/  IADD3 R76, P3, PT, R70, R3.reuse, RZ ;  /* 0x00000003464c7210 */ /* 0x080fe40007f7e0ff */
[-C--:B------:R-:W-:Y:S01]  /*2a0c0*/  LEA.HI.X.SX32 R79, R71, R2.reuse, 0x1, P4 ;  /* 0x00000002474f7211 */ /* 0x080fe200020f0eff */
[----:B0-----:R-:W-:Y:S01]  /*2a0d0*/  VIADD R71, R68, UR4 ;  /* 0x0000000444477c36 */ /* 0x001fe20008000000 */
[-C--:B------:R-:W-:Y:S01]  /*2a0e0*/  LEA.HI.X.SX32 R77, R70, R2.reuse, 0x1, P3 ;  /* 0x00000002464d7211 */ /* 0x080fe200018f0eff */
[----:B------:R-:W0:Y:S01]  /*2a0f0*/  LDCU UR4, c[0x0][0x39c] ;  /* 0x00007380ff0477ac */ /* 0x000e220008000800 */
[CC--:B------:R-:W-:Y:S02]  /*2a100*/  IADD3 R74, P4, PT, R69.reuse, R3.reuse, RZ ;  /* 0x00000003454a7210 */ /* 0x0c0fe40007f9e0ff */
[----:B------:R-:W-:Y:S02]  /*2a110*/  IADD3 R72, P3, PT, R68, R3, RZ ;  /* 0x0000000344487210 */ /* 0x000fe40007f7e0ff */
[----:B------:R-:W-:-:S02]  /*2a120*/  LEA.HI.X.SX32 R75, R69, R2, 0x1, P4 ;  /* 0x00000002454b7211 */ /* 0x000fc400020f0eff */
[-C--:B------:R-:W-:Y:S02]  /*2a130*/  LEA.HI.X.SX32 R73, R68, R2.reuse, 0x1, P3 ;  /* 0x0000000244497211 */ /* 0x080fe400018f0eff */
[----:B------:R-:W-:Y:S01]  /*2a140*/  IADD3 R70, P4, PT, R71, R3, RZ ;  /* 0x0000000347467210 */ /* 0x000fe20007f9e0ff */
[C---:B------:R-:W-:Y:S01]  /*2a150*/  VIADD R3, R0.reuse, 0xd5 ;  /* 0x000000d500037836 */ /* 0x040fe20000000000 */
[----:B------:R-:W-:Y:S01]  /*2a160*/  PRMT R68, R15, 0x9910, RZ ;  /* 0x000099100f447816 */ /* 0x000fe200000000ff */
[C---:B------:R-:W-:Y:S01]  /*2a170*/  VIADD R69, R0.reuse, 0xd3 ;  /* 0x000000d300457836 */ /* 0x040fe20000000000 */
[----:B------:R-:W5:Y:S02]  /*2a180*/  LDL.LU R15, [R1+0x35c] ;  /* 0x00035c00010f7983 */ /* 0x000f640000300800 */
[----:B------:R-:W-:Y:S02]  /*2a190*/  SHF.R.S32.HI R68, RZ, 0x8, R68 ;  /* 0x00000008ff447819 */ /* 0x000fe40000011444 */
[----:B---3--:R-:W-:Y:S01]  /*2a1a0*/  ISETP.LT.AND P3, PT, R3, UR6, !P1 ;  /* 0x0000000603007c0c */ /* 0x008fe2000cf61270 */
[----:B------:R-:W3:Y:S01]  /*2a1b0*/  LDCU UR6, c[0x0][0x39c] ;  /* 0x00007380ff0677ac */ /* 0x000ee20008000800 */
[----:B-1----:R-:W-:Y:S01]  /*2a1c0*/  ISETP.LT.AND P5, PT, R69, UR8, !P1 ;  /* 0x0000000845007c0c */ /* 0x002fe2000cfa1270 */
[----:B------:R1:W-:Y:S04]  /*2a1d0*/  @P0 STG.E.U8 desc[UR18][R6.64], R68 ;  /* 0x0000004406000986 */ /* 0x0003e8000c101112 */
[----:B-1----:R-:W3:Y:S01]  /*2a1e0*/  LDL.LU.64 R6, [R1+0xb40] ;  /* 0x000b400001067983 */ /* 0x002ee20000300a00 */
[----:B------:R-:W-:Y:S01]  /*2a1f0*/  LEA.HI.X.SX32 R71, R71, R2, 0x1, P4 ;  /* 0x0000000247477211 */ /* 0x000fe200020f0eff */
[----:B------:R-:W-:-:S05]  /*2a200*/  VIADD R2, R0, 0xd4 ;  /* 0x000000d400027836 */ /* 0x000fca0000000000 */
[----:B--2---:R-:W-:Y:S02]  /*2a210*/  ISETP.LT.AND P4, PT, R2, UR5, !P1 ;  /* 0x0000000502007c0c */ /* 0x004fe4000cf81270 */
[----:B------:R-:W-:Y:S01]  /*2a220*/  F2FP.SATFINITE.E5M2.F32.PACK_AB_MERGE_C R3, R13, R12, RZ ;  /* 0x0000000c0d03723e */ /* 0x000fe200048060ff */
[----:B------:R-:W-:Y:S01]  /*2a230*/  VIADD R2, R0, 0xd6 ;  /* 0x000000d600027836 */ /* 0x000fe20000000000 */
[----:B------:R-:W1:Y:S02]  /*2a240*/  LDCU UR5, c[0x0][0x39c] ;  /* 0x00007380ff0577ac */ /* 0x000e640008000800 */
[----:B------:R-:W-:Y:S01]  /*2a250*/  PRMT R68, R3, 0x9910, RZ ;  /* 0x0000991003447816 */ /* 0x000fe200000000ff */
[----:B------:R2:W-:Y:S03]  /*2a260*/  @P6 STG.E.U8 desc[UR18][R8.64], R3 ;  /* 0x0000000308006986 */ /* 0x0005e6000c101112 */
[----:B------:R-:W-:-:S05]  /*2a270*/  SHF.R.S32.HI R68, RZ, 0x8, R68 ;  /* 0x00000008ff447819 */ /* 0x000fca0000011444 */
[----:B------:R0:W-:Y:S04]  /*2a280*/  @P5 STG.E.U8 desc[UR18][R4.64], R68 ;  /* 0x0000004404005986 */ /* 0x0001e8000c101112 */
[----:B--2---:R-:W2:Y:S04]  /*2a290*/  LDL.LU.64 R8, [R1+0xb30] ;  /* 0x000b300001087983 */ /* 0x004ea80000300a00 */
[----:B------:R-:W2:Y:S04]  /*2a2a0*/  LDL.LU R12, [R1+0x360] ;  /* 0x00036000010c7983 */ /* 0x000ea80000300800 */
[----:B------:R-:W2:Y:S04]  /*2a2b0*/  LDL.LU R13, [R1+0x364] ;  /* 0x00036400010d7983 */ /* 0x000ea80000300800 */
[----:B0-----:R-:W2:Y:S01]  /*2a2c0*/  LDL.LU.64 R4, [R1+0xb28] ;  /* 0x000b280001047983 */ /* 0x001ea20000300a00 */
[----:B------:R-:W-:-:S05]  /*2a2d0*/  F2FP.SATFINITE.E5M2.F32.PACK_AB_MERGE_C R3, R11, R10, RZ ;  /* 0x0000000a0b03723e */ /* 0x000fca00048060ff */
[----:B------:R0:W-:Y:S04]  /*2a2e0*/  @P4 STG.E.U8 desc[UR18][R92.64], R3 ;  /* 0x000000035c004986 */ /* 0x0001e8000c101112 */
[----:B0-----:R-:W2:Y:S01]  /*2a2f0*/  LDL.LU.64 R92, [R1+0xb18] ;  /* 0x000b1800015c7983 */ /* 0x001ea20000300a00 */
[----:B------:R-:W-:Y:S02]  /*2a300*/  PRMT R68, R3, 0x9910, RZ ;  /* 0x0000991003447816 */ /* 0x000fe400000000ff */
[----:B------:R-:W-:Y:S01]  /*2a310*/  ISETP.LT.AND P0, PT, R2, UR4, !P1 ;  /* 0x0000000402007c0c */ /* 0x000fe2000cf01270 */
[----:B------:R-:W-:Y:S01]  /*2a320*/  VIADD R2, R0, 0xd7 ;  /* 0x000000d700027836 */ /* 0x000fe20000000000 */
[----:B------:R-:W-:Y:S01]  /*2a330*/  SHF.R.S32.HI R68, RZ, 0x8, R68 ;  /* 0x00000008ff447819 */ /* 0x000fe20000011444 */
[----:B------:R-:W2:Y:S01]  /*2a340*/  LDL.LU R10, [R1+0x368] ;  /* 0x00036800010a7983 */ /* 0x000ea20000300800 */
[----:B------:R-:W0:Y:S02]  /*2a350*/  LDCU UR4, c[0x0][0x39c] ;  /* 0x00007380ff0477ac */ /* 0x000e240008000800 */
[----:B----4-:R-:W-:Y:S01]  /*2a360*/  ISETP.LT.AND P6, PT, R2, UR7, !P1 ;  /* 0x0000000702007c0c */ /* 0x010fe2000cfc1270 */
[----:B------:R-:W4:Y:S01]  /*2a370*/  LDL.LU R11, [R1+0x36c] ;  /* 0x00036c00010b7983 */ /* 0x000f220000300800 */
[----:B------:R-:W-:Y:S01]  /*2a380*/  VIADD R2, R0, 0xd8 ;  /* 0x000000d800027836 */ /* 0x000fe20000000000 */
[----:B------:R-:W0:Y:S04]  /*2a390*/  LDCU UR7, c[0x0][0x39c] ;  /* 0x00007380ff0777ac */ /* 0x000e280008000800 */
[----:B-1----:R-:W-:Y:S01]  /*2a3a0*/  ISETP.LT.AND P5, PT, R2, UR5, !P1 ;  /* 0x0000000502007c0c */ /* 0x002fe2000cfa1270 */
[----:B------:R-:W1:Y:S01]  /*2a3b0*/  LDCU UR5, c[0x0][0x39c] ;  /* 0x00007380ff0577ac */ /* 0x000e620008000800 */
[----:B-----5:R-:W-:Y:S01]  /*2a3c0*/  F2FP.SATFINITE.E5M2.F32.PACK_AB_MERGE_C R3, R15, R14, RZ ;  /* 0x0000000e0f03723e */ /* 0x020fe200048060ff */
[----:B---3--:R3:W-:Y:S04]  /*2a3d0*/  @P3 STG.E.U8 desc[UR18][R6.64], R68 ;  /* 0x0000004406003986 */ /* 0x0087e8000c101112 */
[----:B---3--:R-:W3:Y:S01]  /*2a3e0*/  LDL.LU.64 R6, [R1+0xb10] ;  /* 0x000b100001067983 */ /* 0x008ee20000300a00 */
[----:B------:R-:W-:-:S04]  /*2a3f0*/  PRMT R68, R3, 0x9910, RZ ;  /* 0x0000991003447816 */ /* 0x000fc800000000ff */
[----:B------:R-:W-:Y:S01]  /*2a400*/  SHF.R.S32.HI R68, RZ, 0x8, R68 ;  /* 0x00000008ff447819 */ /* 0x000fe20000011444 */
[----:B--2---:R2:W-:Y:S04]  /*2a410*/  @P0 STG.E.U8 desc[UR18][R8.64], R3 ;  /* 0x0000000308000986 */ /* 0x0045e8000c101112 */
[----:B--2---:R-:W2:Y:S04]  /*2a420*/  LDL.LU.64 R8, [R1+0xaf8] ;  /* 0x000af80001087983 */ /* 0x004ea80000300a00 */
[----:B------:R-:W5:Y:S04]  /*2a430*/  LDL.LU R14, [R1+0x370] ;  /* 0x00037000010e7983 */ /* 0x000f680000300800 */
[----:B------:R-:W5:Y:S04]  /*2a440*/  LDL.LU R15, [R1+0x374] ;  /* 0x00037400010f7983 */ /* 0x000f680000300800 */
[----:B------:R0:W-:Y:S04]  /*2a450*/  @P6 STG.E.U8 desc[UR18][R4.64], R68 ;  /* 0x0000004404006986 */ /* 0x0001e8000c101112 */
[----:B0-----:R-:W5:Y:S01]  /*2a460*/  LDL.LU.64 R4, [R1+0xaf0] ;  /* 0x000af00001047983 */ /* 0x001f620000300a00 */
[----:B------:R-:W-:-:S05]  /*2a470*/  F2FP.SATFINITE.E5M2.F32.PACK_AB_MERGE_C R3, R13, R12, RZ ;  /* 0x0000000c0d03723e */ /* 0x000fca00048060ff */
[----:B------:R0:W-:Y:S04]  /*2a480*/  @P5 STG.E.U8 desc[UR18][R92.64], R3 ;  /* 0x000000035c005986 */ /* 0x0001e8000c101112 */
[----:B0-----:R-:W5:Y:S01]  /*2a490*/  LDL.LU.64 R92, [R1+0xae0] ;  /* 0x000ae000015c7983 */ /* 0x001f620000300a00 */
[----:B------:R-:W-:Y:S01]  /*2a4a0*/  VIADD R2, R0, 0xd9 ;  /* 0x000000d900027836 */ /* 0x000fe20000000000 */
[----:B------:R-:W-:Y:S02]  /*2a4b0*/  PRMT R68, R3, 0x9910, RZ ;  /* 0x0000991003447816 */ /* 0x000fe400000000ff */
[----:B------:R-:W5:Y:S02]  /*2a4c0*/  LDL.LU R12, [R1+0x378] ;  /* 0x00037800010c7983 */ /* 0x000f640000300800 */
[----:B------:R-:W-:Y:S01]  /*2a4d0*/  ISETP.LT.AND P4, PT, R2, UR4, !P1 ;  /* 0x0000000402007c0c */ /* 0x000fe2000cf81270 */
[----:B------:R-:W-:Y:S01]  /*2a4e0*/  VIADD R2, R0, 0xda ;  /* 0x000000da00027836 */ /* 0x000fe20000000000 */
[----:B------:R-:W-:Y:S01]  /*2a4f0*/  SHF.R.S32.HI R68, RZ, 0x8, R68 ;  /* 0x00000008ff447819 */ /* 0x000fe20000011444 */
[----:B------:R-:W5:Y:S01]  /*2a500*/  LDL.LU R13, [R1+0x37c] ;  /* 0x00037c00010d7983 */ /* 0x000f620000300800 */
[----:B----4-:R-:W-:Y:S01]  /*2a510*/  F2FP.SATFINITE.E5M2.F32.PACK_AB_MERGE_C R3, R11, R10, RZ ;  /* 0x0000000a0b03723e */ /* 0x010fe200048060ff */
[----:B------:R-:W0:Y:S01]  /*2a520*/  LDCU UR4, c[0x0][0x39c] ;  /* 0x00007380ff0477ac */ /* 0x000e220008000800 */
[----:B------:R-:W-:Y:S01]  /*2a530*/  ISETP.LT.AND P3, PT, R2, UR6, !P1 ;  /* 0x0000000602007c0c */ /* 0x000fe2000cf61270 */
[----:B------:R-:W-:Y:S01]  /*2a540*/  VIADD R2, R0, 0xdb ;  /* 0x000000db00027836 */ /* 0x000fe20000000000 */
[----:B------:R-:W4:Y:S04]  /*2a550*/  LDCU UR6, c[0x0][0x39c] ;  /* 0x00007380ff0677ac */ /* 0x000f280008000800 */
[----:B-1----:R-:W-:Y:S01]  /*2a560*/  ISETP.LT.AND P0, PT, R2, UR5, !P1 ;  /* 0x0000000502007c0c */ /* 0x002fe2000cf01270 */
[----:B------:R-:W-:Y:S01]  /*2a570*/  VIADD R2, R0, 0xdc ;  /* 0x000000dc00027836 */ /* 0x000fe20000000000 */
[----:B------:R-:W1:Y:S04]  /*2a580*/  LDCU UR5, c[0x0][0x39c] ;  /* 0x00007380ff0577ac */ /* 0x000e680008000800 */
[----:B0-----:R-:W-:Y:S01]  /*2a590*/  ISETP.LT.AND P6, PT, R2, UR4, !P1 ;  /* 0x0000000402007c0c */ /* 0x001fe2000cfc1270 */
[----:B------:R-:W0:Y:S01]  /*2a5a0*/  LDCU UR4, c[0x0][0x39c] ;  /* 0x00007380ff0477ac */ /* 0x000e220008000800 */
[----:B---3--:R3:W-:Y:S04]  /*2a5b0*/  @P4 STG.E.U8 desc[UR18][R6.64], R68 ;  /* 0x0000004406004986 */ /* 0x0087e8000c101112 */
[----:B---3--:R-:W3:Y:S01]  /*2a5c0*/  LDL.LU.64 R6, [R1+0xad8] ;  /* 0x000ad80001067983 */ /* 0x008ee20000300a00 */
[----:B------:R-:W-:-:S04]  /*2a5d0*/  PRMT R68, R3, 0x9910, RZ ;  /* 0x0000991003447816 */ /* 0x000fc800000000ff */
[----:B------:R-:W-:Y:S01]  /*2a5e0*/  SHF.R.S32.HI R68, RZ, 0x8, R68 ;  /* 0x00000008ff447819 */ /* 0x000fe20000011444 */
[----:B--2---:R2:W-:Y:S04]  /*2a5f0*/  @P3 STG.E.U8 desc[UR18][R8.64], R3 ;  /* 0x0000000308003986 */ /* 0x0045e8000c101112 */
[----:B--2---:R-:W2:Y:S04]  /*2a600*/  LDL.LU.64 R8, [R1+0xac8] ;  /* 0x000ac80001087983 */ /* 0x004ea80000300a00 */
[----:B------:R-:W2:Y:S04]  /*2a610*/  LDL.LU R10, [R1+0x380] ;  /* 0x00038000010a7983 */ /* 0x000ea80000300800 */
[----:B------:R-:W2:Y:S04]  /*2a620*/  LDL.LU R11, [R1+0x384] ;  /* 0x00038400010b7983 */ /* 0x000ea80000300800 */
[----:B-----5:R5:W-:Y:S04]  /*2a630*/  @P0 STG.E.U8 desc[UR18][R4.64], R68 ;  /* 0x0000004404000986 */ /* 0x020be8000c101112 */
[----:B-----5:R-:W5:Y:S01]  /*2a640*/  LDL.LU.64 R4, [R1+0xac0] ;  /* 0x000ac00001047983 */ /* 0x020f620000300a00 */
[----:B------:R-:W-:-:S05]  /*2a650*/  F2FP.SATFINITE.E5M2.F32.PACK_AB_MERGE_C R3, R15, R14, RZ ;  /* 0x0000000e0f03723e */ /* 0x000fca00048060ff */
[----:B------:R0:W-:Y:S04]  /*2a660*/  @P6 STG.E.U8 desc[UR18][R92.64], R3 ;  /* 0x000000035c006986 */ /* 0x0001e8000c101112 */
[----:B0-----:R-:W5:Y:S01]  /*2a670*/  LDL.LU.64 R92, [R1+0xaa8] ;  /* 0x000aa800015c7983 */ /* 0x001f620000300a00 */
[----:B------:R-:W-:Y:S01]  /*2a680*/  VIADD R2, R0, 0xdd ;  /* 0x000000dd00027836 */ /* 0x000fe20000000000 */
[----:B------:R-:W-:Y:S02]  /*2a690*/  PRMT R68, R3, 0x9910, RZ ;  /* 0x0000991003447816 */ /* 0x000fe400000000ff */
[----:B------:R-:W5:Y:S02]  /*2a6a0*/  LDL.LU R14, [R1+0x388] ;  /* 0x00038800010e7983 */ /* 0x000f640000300800 */
[----:B----4-:R-:W-:Y:S01]  /*2a6b0*/  ISETP.LT.AND P5, PT, R2, UR6, !P1 ;  /* 0x0000000602007c0c */ /* 0x010fe2000cfa1270 */
[----:B------:R-:W-:Y:S01]  /*2a6c0*/  VIADD R2, R0, 0xde ;  /* 0x000000de00027836 */ /* 0x000fe20000000000 */
[----:B------:R-:W-:Y:S01]  /*2a6d0*/  SHF.R.S32.HI R68, RZ, 0x8, R68 ;  /* 0x00000008ff447819 */ /* 0x000fe20000011444 */
[----:B------:R-:W4:Y:S01]  /*2a6e0*/  LDL.LU R15, [R1+0x38c] ;  /* 0x00038c00010f7983 */ /* 0x000f220000300800 */
[----:B------:R-:W-:Y:S01]  /*2a6f0*/  F2FP.SATFINITE.E5M2.F32.PACK_AB_MERGE_C R3, R13, R12, RZ ;  /* 0x0000000c0d03723e */ /* 0x000fe200048060ff */
[----:B------:R-:W0:Y:S01]  /*2a700*/  LDCU UR6, c[0x0][0x39c] ;  /* 0x00007380ff0677ac */ /* 0x000e220008000800 */
[----:B-1----:R-:W-:Y:S01]  /*2a710*/  ISETP.LT.AND P4, PT, R2, UR5, !P1 ;  /* 0x0000000502007c0c */ /* 0x002fe2000cf81270 */
[----:B------:R-:W-:Y:S01]  /*2a720*/  VIADD R2, R0, 0xdf ;  /* 0x000000df00027836 */ /* 0x000fe20000000000 */
[----:B------:R-:W1:Y:S04]  /*2a730*/  LDCU UR5, c[0x0][0x39c] ;  /* 0x00007380ff0577ac */ /* 0x000e680008000800 */
[----:B------:R-:W-:Y:S01]  /*2a740*/  ISETP.LT.AND P3, PT, R2, UR4, !P1 ;  /* 0x0000000402007c0c */ /* 0x000fe2000cf61270 */
        /* <DEDUP_REMOVED lines=20> */
[----:B-1----:R-:W-:Y:S01]  /*2a890*/  ISETP.LT.AND P6, PT, R2, UR5, !P1 ;  /* 0x0000000502007c0c */ /* 0x002fe2000cfc1270 */
[----:B------:R-:W-:Y:S01]  /*2a8a0*/  VIADD R2, R0, 0xe2 ;  /* 0x000000e200027836 */ /* 0x000fe20000000000 */
[----:B------:R-:W-:Y:S01]  /*2a8b0*/  SHF.R.S32.HI R68, RZ, 0x8, R68 ;  /* 0x00000008ff447819 */ /* 0x000fe20000011444 */
[----:B------:R-:W5:Y:S01]  /*2a8c0*/  LDL.LU R11, [R1+0x39c] ;  /* 0x00039c00010b7983 */ /* 0x000f620000300800 */
[----:B----4-:R-:W-:Y:S01]  /*2a8d0*/  F2FP.SATFINITE.E5M2.F32.PACK_AB_MERGE_C R3, R15, R14, RZ ;  /* 0x0000000e0f03723e */ /* 0x010fe200048060ff */
[----:B------:R-:W0:Y:S01]  /*2a8e0*/  LDCU UR5, c[0x0][0x39c] ;  /* 0x00007380ff0577ac */ /* 0x000e220008000800 */
[----:B------:R-:W-:Y:S01]  /*2a8f0*/  ISETP.LT.AND P5, PT, R2, UR4, !P1 ;  /* 0x0000000402007c0c */ /* 0x000fe2000cfa1270 */
[----:B------:R-:W-:Y:S01]  /*2a900*/  VIADD R2, R0, 0xe3 ;  /* 0x000000e300027836 */ /* 0x000fe20000000000 */
[----:B------:R-:W1:Y:S04]  /*2a910*/  LDCU UR4, c[0x0][0x39c] ;  /* 0x00007380ff0477ac */ /* 0x000e680008000800 */
[----:B------:R-:W-:Y:S01]  /*2a920*/  ISETP.LT.AND P4, PT, R2, UR6, !P1 ;  /* 0x0000000602007c0c */ /* 0x000fe2000cf81270 */
[----:B------:R-:W-:Y:S01]  /*2a930*/  VIADD R2, R0, 0xe4 ;  /* 0x000000e400027836 */ /* 0x000fe20000000000 */
[----:B------:R-:W4:Y:S04]  /*2a940*/  LDCU UR6, c[0x0][0x39c] ;  /* 0x00007380ff0677ac */ /* 0x000f280008000800 */
        /* <DEDUP_REMOVED lines=22> */
[----:B------:R-:W-:Y:S01]  /*2aab0*/  F2FP.SATFINITE.E5M2.F32.PACK_AB_MERGE_C R3, R11, R10, RZ ;  /* 0x0000000a0b03723e */ /* 0x000fe200048060ff */
[----:B------:R-:W0:Y:S01]  /*2aac0*/  LDCU UR4, c[0x0][0x39c] ;  /* 0x00007380ff0477ac */ /* 0x000e220008000800 */
[----:B----4-:R-:W-:Y:S01]  /*2aad0*/  ISETP.LT.AND P6, PT, R2, UR6, !P1 ;  /* 0x0000000602007c0c */ /* 0x010fe2000cfc1270 */
        /* <DEDUP_REMOVED lines=170> */
[----:B------:R-:W-:-:S05]  /*2b580*/  VIADD R2, R0, 0xfd ;  /* 0x000000fd00027836 */ /* 0x000fca0000000000 */
[----:B-1----:R-:W-:Y:S01]  /*2b590*/  ISETP.LT.AND P3, PT, R2, UR4, !P1 ;  /* 0x0000000402007c0c */ /* 0x002fe2000cf61270 */
[----:B------:R-:W-:Y:S01]  /*2b5a0*/  VIADD R2, R0, 0xfe ;  /* 0x000000fe00027836 */ /* 0x000fe20000000000 */
[----:B------:R-:W-:Y:S01]  /*2b5b0*/  PRMT R68, R3, 0x9910, RZ ;  /* 0x0000991003447816 */ /* 0x000fe200000000ff */
[----:B------:R-:W0:Y:S03]  /*2b5c0*/  LDCU UR4, c[0x0][0x39c] ;  /* 0x00007380ff0477ac */ /* 0x000e260008000800 */
[----:B----4-:R-:W-:Y:S01]  /*2b5d0*/  ISETP.LT.AND P0, PT, R2, UR6, !P1 ;  /* 0x0000000602007c0c */ /* 0x010fe2000cf01270 */
[----:B------:R-:W-:Y:S01]  /*2b5e0*/  VIADD R2, R0, 0xff ;  /* 0x000000ff00027836 */ /* 0x000fe20000000000 */
[----:B------:R-:W-:Y:S01]  /*2b5f0*/  SHF.R.S32.HI R68, RZ, 0x8, R68 ;  /* 0x00000008ff447819 */ /* 0x000fe20000011444 */
[----:B------:R-:W1:Y:S01]  /*2b600*/  LDCU UR6, c[0x0][0x39c] ;  /* 0x00007380ff0677ac */ /* 0x000e620008000800 */
[----:B------:R-:W-:-:S02]  /*2b610*/  F2FP.SATFINITE.E5M2.F32.PACK_AB_MERGE_C R3, R11, R10, RZ ;  /* 0x0000000a0b03723e */ /* 0x000fc400048060ff */
[----:B------:R-:W-:Y:S01]  /*2b620*/  ISETP.LT.AND P6, PT, R2, UR5, !P1 ;  /* 0x0000000502007c0c */ /* 0x000fe2000cfc1270 */
[----:B------:R-:W4:Y:S01]  /*2b630*/  LDL.LU R10, [R1+0x208] ;  /* 0x00020800010a7983 */ /* 0x000f220000300800 */
[----:B------:R-:W-:Y:S01]  /*2b640*/  VIADD R2, R0, 0x100 ;  /* 0x0000010000027836 */ /* 0x000fe20000000000 */
[----:B------:R-:W1:Y:S02]  /*2b650*/  LDCU UR5, c[0x0][0x39c] ;  /* 0x00007380ff0577ac */ /* 0x000e640008000800 */
[----:B------:R-:W4:Y:S02]  /*2b660*/  LDL.LU R11, [R1+0x20c] ;  /* 0x00020c00010b7983 */ /* 0x000f240000300800 */
        /* <DEDUP_REMOVED lines=22> */
[----:B------:R-:W0:Y:S02]  /*2b7d0*/  LDCU UR6, c[0x0][0x39c] ;  /* 0x00007380ff0677ac */ /* 0x000e240008000800 */
[----:B------:R-:W-:Y:S01]  /*2b7e0*/  ISETP.LT.AND P3, PT, R2, UR5, !P1 ;  /* 0x0000000502007c0c */ /* 0x000fe2000cf61270 */
[----:B------:R-:W-:Y:S01]  /*2b7f0*/  VIADD R2, R0, 0x103 ;  /* 0x0000010300027836 */ /* 0x000fe20000000000 */
[----:B----4-:R-:W-:Y:S01]  /*2b800*/  F2FP.SATFINITE.E5M2.F32.PACK_AB_MERGE_C R3, R11, R10, RZ ;  /* 0x0000000a0b03723e */ /* 0x010fe200048060ff */
[----:B------:R-:W1:Y:S03]  /*2b810*/  LDCU UR5, c[0x0][0x39c] ;  /* 0x00007380ff0577ac */ /* 0x000e660008000800 */
        /* <DEDUP_REMOVED lines=847> */
[----:B------:R-:W-:-:S03]  /*2ed10*/  PRMT R68, R3, 0x9910, RZ ;  /* 0x0000991003447816 */ /* 0x000fc600000000ff */
[----:B------:R-:W3:Y:S01]  /*2ed20*/  LDL.LU.64 R10, [R1+0x340] ;  /* 0x00034000010a7983 */ /* 0x000ee20000300a00 */
[----:B------:R-:W-:-:S03]  /*2ed30*/  SHF.R.S32.HI R68, RZ, 0x8, R68 ;  /* 0x00000008ff447819 */ /* 0x000fc60000011444 */
[----:B--2---:R2:W-:Y:S04]  /*2ed40*/  @P6 STG.E.U8 desc[UR18][R8.64], R3 ;  /* 0x0000000308006986 */ /* 0x0045e8000c101112 */
[----:B--2---:R-:W2:Y:S04]  /*2ed50*/  LDL.LU R8, [R1+0x1e0] ;  /* 0x0001e00001087983 */ /* 0x004ea80000300800 */
        /* <DEDUP_REMOVED lines=24> */
[----:B------:R0:W-:Y:S04]  /*2eee0*/  @P0 STG.E.U8 desc[UR18][R10.64], R3 ;  /* 0x000000030a000986 */ /* 0x0001e8000c101112 */
[----:B---3--:R-:W3:Y:S01]  /*2eef0*/  LDL.LU.64 R6, [R1+0x470] ;  /* 0x0004700001067983 */ /* 0x008ee20000300a00 */
[----:B------:R-:W-:-:S03]  /*2ef00*/  PRMT R68, R3, 0x9910, RZ ;  /* 0x0000991003447816 */ /* 0x000fc600000000ff */
[----:B0-----:R-:W3:Y:S01]  /*2ef10*/  LDL.LU.64 R10, [R1+0x330] ;  /* 0x00033000010a7983 */ /* 0x001ee20000300a00 */
[----:B------:R-:W-:-:S03]  /*2ef20*/  SHF.R.S32.HI R68, RZ, 0x8, R68 ;  /* 0x00000008ff447819 */ /* 0x000fc60000011444 */
[----:B------:R-:W3:Y:S04]  /*2ef30*/  LDL.LU R12, [R1+0x1f0] ;  /* 0x0001f000010c7983 */ /* 0x000ee80000300800 */
[----:B------:R-:W3:Y:S01]  /*2ef40*/  LDL.LU R13, [R1+0x1f4] ;  /* 0x0001f400010d7983 */ /* 0x000ee20000300800 */
[----:B--2---:R-:W-:-:S03]  /*2ef50*/  F2FP.SATFINITE.E5M2.F32.PACK_AB_MERGE_C R3, R9, R8, RZ ;  /* 0x000000080903723e */ /* 0x004fc600048060ff */
[----:B------:R-:W2:Y:S04]  /*2ef60*/  LDL.LU.64 R8, [R1+0x468] ;  /* 0x0004680001087983 */ /* 0x000ea80000300a00 */
[----:B-----5:R0:W-:Y:S04]  /*2ef70*/  @P6 STG.E.U8 desc[UR18][R4.64], R68 ;  /* 0x0000004404006986 */ /* 0x0201e8000c101112 */
[----:B0-----:R-:W5:Y:S04]  /*2ef80*/  LDL.LU.64 R4, [R1+0x328] ;  /* 0x0003280001047983 */ /* 0x001f680000300a00 */
[----:B------:R0:W-:Y:S04]  /*2ef90*/  @P5 STG.E.U8 desc[UR18][R92.64], R3 ;  /* 0x000000035c005986 */ /* 0x0001e8000c101112 */
[----:B0-----:R-:W5:Y:S04]  /*2efa0*/  LDL.LU R92, [R1+0x1f8] ;  /* 0x0001f800015c7983 */ /* 0x001f680000300800 */
[----:B------:R-:W5:Y:S01]  /*2efb0*/  LDL.LU R93, [R1+0x1fc] ;  /* 0x0001fc00015d7983 */ /* 0x000f620000300800 */
[----:B------:R-:W-:-:S05]  /*2efc0*/  VIADD R2, R0, 0x179 ;  /* 0x0000017900027836 */ /* 0x000fca0000000000 */
[----:B-1----:R-:W-:Y:S01]  /*2efd0*/  ISETP.LT.AND P4, PT, R2, UR6, !P1 ;  /* 0x0000000602007c0c */ /* 0x002fe2000cf81270 */
[----:B------:R-:W0:Y:S01]  /*2efe0*/  LDCU UR6, c[0x0][0x39c] ;  /* 0x00007380ff0677ac */ /* 0x000e220008000800 */
[----:B------:R-:W-:-:S05]  /*2eff0*/  VIADD R2, R0, 0x17a ;  /* 0x0000017a00027836 */ /* 0x000fca0000000000 */
[----:B----4-:R-:W-:Y:S01]  /*2f000*/  ISETP.LT.AND P3, PT, R2, UR5, !P1 ;  /* 0x0000000502007c0c */ /* 0x010fe2000cf61270 */
[----:B------:R-:W-:Y:S01]  /*2f010*/  VIADD R2, R0, 0x17b ;  /* 0x0000017b00027836 */ /* 0x000fe20000000000 */
[----:B------:R-:W-:Y:S01]  /*2f020*/  PRMT R68, R3, 0x9910, RZ ;  /* 0x0000991003447816 */ /* 0x000fe200000000ff */
[----:B------:R-:W1:Y:S03]  /*2f030*/  LDCU UR5, c[0x0][0x39c] ;  /* 0x00007380ff0577ac */ /* 0x000e660008000800 */
[----:B------:R-:W-:Y:S01]  /*2f040*/  ISETP.LT.AND P0, PT, R2, UR4, !P1 ;  /* 0x0000000402007c0c */ /* 0x000fe2000cf01270 */
[----:B------:R-:W-:Y:S01]  /*2f050*/  VIADD R2, R0, 0x17c ;  /* 0x0000017c00027836 */ /* 0x000fe20000000000 */
[----:B------:R-:W-:Y:S01]  /*2f060*/  SHF.R.S32.HI R68, RZ, 0x8, R68 ;  /* 0x00000008ff447819 */ /* 0x000fe20000011444 */
[----:B------:R-:W4:Y:S01]  /*2f070*/  LDCU UR4, c[0x0][0x39c] ;  /* 0x00007380ff0477ac */ /* 0x000f220008000800 */
[----:B------:R-:W-:-:S02]  /*2f080*/  F2FP.SATFINITE.E5M2.F32.PACK_AB_MERGE_C R3, R15, R14, RZ ;  /* 0x0000000e0f03723e */ /* 0x000fc400048060ff */
[----:B0-----:R-:W-:Y:S01]  /*2f090*/  ISETP.LT.AND P6, PT, R2, UR6, !P1 ;  /* 0x0000000602007c0c */ /* 0x001fe2000cfc1270 */
[----:B------:R-:W0:Y:S01]  /*2f0a0*/  LDCU UR6, c[0x0][0x39c] ;  /* 0x00007380ff0677ac */ /* 0x000e220008000800 */
[----:B---3--:R3:W-:Y:S04]  /*2f0b0*/  @P4 STG.E.U8 desc[UR18][R6.64], R68 ;  /* 0x0000004406004986 */ /* 0x0087e8000c101112 */
[----:B------:R0:W-:Y:S04]  /*2f0c0*/  @P3 STG.E.U8 desc[UR18][R10.64], R3 ;  /* 0x000000030a003986 */ /* 0x0001e8000c101112 */
[----:B---3--:R-:W3:Y:S01]  /*2f0d0*/  LDL.LU.64 R6, [R1+0x460] ;  /* 0x0004600001067983 */ /* 0x008ee20000300a00 */
[----:B------:R-:W-:-:S03]  /*2f0e0*/  PRMT R68, R3, 0x9910, RZ ;  /* 0x0000991003447816 */ /* 0x000fc600000000ff */
[----:B0-----:R-:W3:Y:S01]  /*2f0f0*/  LDL.LU.64 R10, [R1+0x320] ;  /* 0x00032000010a7983 */ /* 0x001ee20000300a00 */
[----:B------:R-:W-:Y:S02]  /*2f100*/  SHF.R.S32.HI R68, RZ, 0x8, R68 ;  /* 0x00000008ff447819 */ /* 0x000fe40000011444 */
[----:B------:R-:W-:Y:S01]  /*2f110*/  F2FP.SATFINITE.E5M2.F32.PACK_AB_MERGE_C R3, R13, R12, RZ ;  /* 0x0000000c0d03723e */ /* 0x000fe200048060ff */
[----:B------:R-:W3:Y:S04]  /*2f120*/  LDL.LU R14, [R1] ;  /* 0x00000000010e7983 */ /* 0x000ee80000300800 */
[----:B------:R-:W3:Y:S04]  /*2f130*/  LDL.LU R15, [R1+0x4] ;  /* 0x00000400010f7983 */ /* 0x000ee80000300800 */
[----:B--2---:R0:W-:Y:S04]  /*2f140*/  @P0 STG.E.U8 desc[UR18][R8.64], R68 ;  /* 0x0000004408000986 */ /* 0x0041e8000c101112 */
[----:B0-----:R-:W2:Y:S04]  /*2f150*/  LDL.LU.64 R8, [R1+0x458] ;  /* 0x0004580001087983 */ /* 0x001ea80000300a00 */
[----:B-----5:R0:W-:Y:S04]  /*2f160*/  @P6 STG.E.U8 desc[UR18][R4.64], R3 ;  /* 0x0000000304006986 */ /* 0x0201e8000c101112 */
[----:B0-----:R-:W5:Y:S01]  /*2f170*/  LDL.LU.64 R4, [R1+0x318] ;  /* 0x0003180001047983 */ /* 0x001f620000300a00 */
[----:B------:R-:W-:-:S03]  /*2f180*/  PRMT R68, R3, 0x9910, RZ ;  /* 0x0000991003447816 */ /* 0x000fc600000000ff */
[----:B------:R-:W5:Y:S04]  /*2f190*/  LDL.LU R12, [R1+0x8] ;  /* 0x00000800010c7983 */ /* 0x000f680000300800 */
[----:B------:R-:W5:Y:S01]  /*2f1a0*/  LDL.LU R13, [R1+0xc] ;  /* 0x00000c00010d7983 */ /* 0x000f620000300800 */
[----:B------:R-:W-:-:S03]  /*2f1b0*/  F2FP.SATFINITE.E5M2.F32.PACK_AB_MERGE_C R3, R93, R92, RZ ;  /* 0x0000005c5d03723e */ /* 0x000fc600048060ff */
[----:B------:R-:W5:Y:S01]  /*2f1c0*/  LDL.LU.64 R92, [R1+0x4f0] ;  /* 0x0004f000015c7983 */ /* 0x000f620000300a00 */
[----:B------:R-:W-:-:S05]  /*2f1d0*/  VIADD R2, R0, 0x17d ;  /* 0x0000017d00027836 */ /* 0x000fca0000000000 */
[----:B-1----:R-:W-:Y:S01]  /*2f1e0*/  ISETP.LT.AND P5, PT, R2, UR5, !P1 ;  /* 0x0000000502007c0c */ /* 0x002fe2000cfa1270 */
[----:B------:R-:W0:Y:S01]  /*2f1f0*/  LDCU UR5, c[0x0][0x39c] ;  /* 0x00007380ff0577ac */ /* 0x000e220008000800 */
[----:B------:R-:W-:-:S05]  /*2f200*/  VIADD R2, R0, 0x17e ;  /* 0x0000017e00027836 */ /* 0x000fca0000000000 */
[----:B----4-:R-:W-:Y:S01]  /*2f210*/  ISETP.LT.AND P4, PT, R2, UR4, !P1 ;  /* 0x0000000402007c0c */ /* 0x010fe2000cf81270 */
[----:B------:R-:W-:Y:S01]  /*2f220*/  VIADD R2, R0, 0x17f ;  /* 0x0000017f00027836 */ /* 0x000fe20000000000 */
[----:B------:R-:W-:Y:S01]  /*2f230*/  SHF.R.S32.HI R68, RZ, 0x8, R68 ;  /* 0x00000008ff447819 */ /* 0x000fe20000011444 */
[----:B------:R-:W1:Y:S03]  /*2f240*/  LDCU UR4, c[0x0][0x39c] ;  /* 0x00007380ff0477ac */ /* 0x000e660008000800 */
[----:B------:R-:W-:Y:S01]  /*2f250*/  ISETP.LT.AND P3, PT, R2, UR6, !P1 ;  /* 0x0000000602007c0c */ /* 0x000fe2000cf61270 */
[----:B------:R-:W-:Y:S01]  /*2f260*/  VIADD R2, R0, 0x180 ;  /* 0x0000018000027836 */ /* 0x000fe20000000000 */
[----:B------:R-:W4:Y:S04]  /*2f270*/  LDCU UR6, c[0x0][0x39c] ;  /* 0x00007380ff0677ac */ /* 0x000f280008000800 */
[----:B0-----:R-:W-:Y:S01]  /*2f280*/  ISETP.LT.AND P0, PT, R2, UR5, !P1 ;  /* 0x0000000502007c0c */ /* 0x001fe2000cf01270 */
[----:B------:R-:W-:Y:S01]  /*2f290*/  VIADD R2, R0, 0x181 ;  /* 0x0000018100027836 */ /* 0x000fe20000000000 */
[----:B------:R-:W0:Y:S04]  /*2f2a0*/  LDCU UR5, c[0x0][0x39c] ;  /* 0x00007380ff0577ac */ /* 0x000e280008000800 */
[----:B-1----:R-:W-:Y:S01]  /*2f2b0*/  ISETP.LT.AND P6, PT, R2, UR4, !P1 ;  /* 0x0000000402007c0c */ /* 0x002fe2000cfc1270 */
[----:B------:R-:W1:Y:S01]  /*2f2c0*/  LDCU UR4, c[0x0][0x39c] ;  /* 0x00007380ff0477ac */ /* 0x000e620008000800 */
[----:B---3--:R3:W-:Y:S04]  /*2f2d0*/  @P5 STG.E.U8 desc[UR18][R6.64], R68 ;  /* 0x0000004406005986 */ /* 0x0087e8000c101112 */
[----:B------:R0:W-:Y:S01]  /*2f2e0*/  @P4 STG.E.U8 desc[UR18][R10.64], R3 ;  /* 0x000000030a004986 */ /* 0x0001e2000c101112 */
[----:B---3--:R-:W-:-:S03]  /*2f2f0*/  PRMT R68, R3, 0x9910, RZ ;  /* 0x0000991003447816 */ /* 0x008fc600000000ff */
[----:B------:R-:W3:Y:S01]  /*2f300*/  LDL.LU.64 R6, [R1+0x4d8] ;  /* 0x0004d80001067983 */ /* 0x000ee20000300a00 */
[----:B------:R-:W-:-:S03]  /*2f310*/  SHF.R.S32.HI R68, RZ, 0x8, R68 ;  /* 0x00000008ff447819 */ /* 0x000fc60000011444 */
[----:B0-----:R-:W3:Y:S01]  /*2f320*/  LDL.LU R10, [R1+0x10] ;  /* 0x00001000010a7983 */ /* 0x001ee20000300800 */
[----:B------:R-:W-:-:S03]  /*2f330*/  F2FP.SATFINITE.E5M2.F32.PACK_AB_MERGE_C R3, R15, R14, RZ ;  /* 0x0000000e0f03723e */ /* 0x000fc600048060ff */
[----:B------:R-:W3:Y:S04]  /*2f340*/  LDL.LU R11, [R1+0x14] ;  /* 0x00001400010b7983 */ /* 0x000ee80000300800 */
[----:B--2---:R0:W-:Y:S04]  /*2f350*/  @P3 STG.E.U8 desc[UR18][R8.64], R68 ;  /* 0x0000004408003986 */ /* 0x0041e8000c101112 */
[----:B0-----:R-:W2:Y:S01]  /*2f360*/  LDL.LU.64 R8, [R1+0x510] ;  /* 0x0005100001087983 */ /* 0x001ea20000300a00 */
[----:B------:R-:W-:-:S03]  /*2f370*/  PRMT R68, R3, 0x9910, RZ ;  /* 0x0000991003447816 */ /* 0x000fc600000000ff */
[----:B-----5:R0:W-:Y:S04]  /*2f380*/  @P0 STG.E.U8 desc[UR18][R4.64], R3 ;  /* 0x0000000304000986 */ /* 0x0201e8000c101112 */
[----:B0-----:R-:W5:Y:S01]  /*2f390*/  LDL.LU.64 R4, [R1+0x4f8] ;  /* 0x0004f80001047983 */ /* 0x001f620000300a00 */
[----:B------:R-:W-:-:S03]  /*2f3a0*/  SHF.R.S32.HI R68, RZ, 0x8, R68 ;  /* 0x00000008ff447819 */ /* 0x000fc60000011444 */
[----:B------:R-:W5:Y:S04]  /*2f3b0*/  LDL.LU R69, [R1+0x1c] ;  /* 0x00001c0001457983 */ /* 0x000f680000300800 */
[----:B------:R0:W-:Y:S04]  /*2f3c0*/  @P6 STG.E.U8 desc[UR18][R92.64], R68 ;  /* 0x000000445c006986 */ /* 0x0001e8000c101112 */
[----:B0-----:R-:W5:Y:S01]  /*2f3d0*/  LDL.LU.64 R92, [R1+0x530] ;  /* 0x00053000015c7983 */ /* 0x001f620000300a00 */
[----:B------:R-:W-:Y:S01]  /*2f3e0*/  VIADD R2, R0, 0x182 ;  /* 0x0000018200027836 */ /* 0x000fe20000000000 */
[----:B------:R-:W-:-:S02]  /*2f3f0*/  F2FP.SATFINITE.E5M2.F32.PACK_AB_MERGE_C R3, R13, R12, RZ ;  /* 0x0000000c0d03723e */ /* 0x000fc400048060ff */
[----:B------:R-:W5:Y:S02]  /*2f400*/  LDL.LU.64 R14, [R1+0x518] ;  /* 0x00051800010e7983 */ /* 0x000f640000300a00 */
[----:B----4-:R-:W-:Y:S01]  /*2f410*/  ISETP.LT.AND P5, PT, R2, UR6, !P1 ;  /* 0x0000000602007c0c */ /* 0x010fe2000cfa1270 */
[----:B------:R-:W-:Y:S01]  /*2f420*/  VIADD R2, R0, 0x183 ;  /* 0x0000018300027836 */ /* 0x000fe20000000000 */
[----:B------:R-:W-:Y:S01]  /*2f430*/  PRMT R68, R3, 0x9910, RZ ;  /* 0x0000991003447816 */ /* 0x000fe200000000ff */
[----:B------:R-:W0:Y:S01]  /*2f440*/  LDCU UR6, c[0x0][0x39c] ;  /* 0x00007380ff0677ac */ /* 0x000e220008000800 */
[----:B------:R-:W4:Y:S02]  /*2f450*/  LDL.LU R12, [R1+0x20] ;  /* 0x00002000010c7983 */ /* 0x000f240000300800 */
[----:B------:R-:W-:Y:S01]  /*2f460*/  ISETP.LT.AND P4, PT, R2, UR5, !P1 ;  /* 0x0000000502007c0c */ /* 0x000fe2000cf81270 */
[----:B------:R-:W-:Y:S01]  /*2f470*/  VIADD R2, R0, 0x184 ;  /* 0x0000018400027836 */ /* 0x000fe20000000000 */
[----:B------:R-:W-:Y:S01]  /*2f480*/  SHF.R.S32.HI R68, RZ, 0x8, R68 ;  /* 0x00000008ff447819 */ /* 0x000fe20000011444 */
[----:B------:R-:W4:Y:S01]  /*2f490*/  LDL.LU R13, [R1+0x24] ;  /* 0x00002400010d7983 */ /* 0x000f220000300800 */
[----:B------:R-:W2:Y:S02]  /*2f4a0*/  LDCU UR5, c[0x0][0x39c] ;  /* 0x00007380ff0577ac */ /* 0x000ea40008000800 */
[----:B-1----:R-:W-:Y:S01]  /*2f4b0*/  ISETP.LT.AND P3, PT, R2, UR4, !P1 ;  /* 0x0000000402007c0c */ /* 0x002fe2000cf61270 */
[----:B------:R-:W-:Y:S01]  /*2f4c0*/  VIADD R2, R0, 0x185 ;  /* 0x0000018500027836 */ /* 0x000fe20000000000 */
[----:B------:R-:W1:Y:S04]  /*2f4d0*/  LDCU UR4, c[0x0][0x39c] ;  /* 0x00007380ff0477ac */ /* 0x000e680008000800 */
[----:B0-----:R-:W-:Y:S01]  /*2f4e0*/  ISETP.LT.AND P0, PT, R2, UR6, !P1 ;  /* 0x0000000602007c0c */ /* 0x001fe2000cf01270 */
[----:B------:R-:W0:Y:S01]  /*2f4f0*/  LDCU UR6, c[0x0][0x39c] ;  /* 0x00007380ff0677ac */ /* 0x000e220008000800 */
[----:B---3--:R3:W-:Y:S02]  /*2f500*/  @P5 STG.E.U8 desc[UR18][R6.64], R3 ;  /* 0x0000000306005986 */ /* 0x0087e4000c101112 */
[----:B---3--:R-:W-:-:S02]  /*2f510*/  F2FP.SATFINITE.E5M2.F32.PACK_AB_MERGE_C R3, R11, R10, RZ ;  /* 0x0000000a0b03723e */ /* 0x008fc400048060ff */
[----:B------:R-:W3:Y:S04]  /*2f520*/  LDL.LU.64 R6, [R1+0x550] ;  /* 0x0005500001067983 */ /* 0x000ee80000300a00 */
[----:B------:R-:W3:Y:S04]  /*2f530*/  LDL.LU.64 R10, [R1+0x548] ;  /* 0x00054800010a7983 */ /* 0x000ee80000300a00 */
[----:B--2---:R2:W-:Y:S02]  /*2f540*/  @P4 STG.E.U8 desc[UR18][R8.64], R68 ;  /* 0x0000004408004986 */ /* 0x0045e4000c101112 */
[----:B--2---:R-:W-:-:S02]  /*2f550*/  PRMT R68, R3, 0x9910, RZ ;  /* 0x0000991003447816 */ /* 0x004fc400000000ff */
[----:B-----5:R2:W-:Y:S04]  /*2f560*/  @P3 STG.E.U8 desc[UR18][R4.64], R3 ;  /* 0x0000000304003986 */ /* 0x0205e8000c101112 */
[----:B--2---:R-:W2:Y:S01]  /*2f570*/  LDL.LU R3, [R1+0x18] ;  /* 0x0000180001037983 */ /* 0x004ea20000300800 */
[----:B------:R-:W-:-:S03]  /*2f580*/  SHF.R.S32.HI R68, RZ, 0x8, R68 ;  /* 0x00000008ff447819 */ /* 0x000fc60000011444 */
[----:B------:R-:W5:Y:S04]  /*2f590*/  LDL.LU R8, [R1+0x28] ;  /* 0x0000280001087983 */ /* 0x000f680000300800 */
[----:B------:R-:W5:Y:S04]  /*2f5a0*/  LDL.LU R9, [R1+0x2c] ;  /* 0x00002c0001097983 */ /* 0x000f680000300800 */
[----:B------:R-:W3:Y:S04]  /*2f5b0*/  LDL.LU.64 R4, [R1+0x580] ;  /* 0x0005800001047983 */ /* 0x000ee80000300a00 */
[----:B------:R0:W-:Y:S04]  /*2f5c0*/  @P0 STG.E.U8 desc[UR18][R92.64], R68 ;  /* 0x000000445c000986 */ /* 0x0001e8000c101112 */
[----:B0-----:R-:W5:Y:S01]  /*2f5d0*/  LDL.LU.64 R92, [R1+0x578] ;  /* 0x00057800015c7983 */ /* 0x001f620000300a00 */
[----:B------:R-:W-:-:S05]  /*2f5e0*/  VIADD R2, R0, 0x186 ;  /* 0x0000018600027836 */ /* 0x000fca0000000000 */
[----:B------:R-:W-:Y:S01]  /*2f5f0*/  ISETP.LT.AND P6, PT, R2, UR5, !P1 ;  /* 0x0000000502007c0c */ /* 0x000fe2000cfc1270 */
[----:B------:R-:W0:Y:S01]  /*2f600*/  LDCU UR5, c[0x0][0x39c] ;  /* 0x00007380ff0577ac */ /* 0x000e220008000800 */
[----:B------:R-:W-:-:S05]  /*2f610*/  VIADD R2, R0, 0x187 ;  /* 0x0000018700027836 */ /* 0x000fca0000000000 */
[----:B-1----:R-:W-:Y:S01]  /*2f620*/  ISETP.LT.AND P5, PT, R2, UR4, !P1 ;  /* 0x0000000402007c0c */ /* 0x002fe2000cfa1270 */
[----:B------:R-:W1:Y:S01]  /*2f630*/  LDCU UR4, c[0x0][0x39c] ;  /* 0x00007380ff0477ac */ /* 0x000e620008000800 */
[----:B------:R-:W-:-:S05]  /*2f640*/  VIADD R2, R0, 0x188 ;  /* 0x0000018800027836 */ /* 0x000fca0000000000 */
[----:B------:R-:W-:Y:S01]  /*2f650*/  ISETP.LT.AND P4, PT, R2, UR6, !P1 ;  /* 0x0000000602007c0c */ /* 0x000fe2000cf81270 */
[----:B------:R-:W-:Y:S01]  /*2f660*/  VIADD R2, R0, 0x189 ;  /* 0x0000018900027836 */ /* 0x000fe20000000000 */
[----:B------:R-:W2:Y:S04]  /*2f670*/  LDCU UR6, c[0x0][0x39c] ;  /* 0x00007380ff0677ac */ /* 0x000ea80008000800 */
[----:B0-----:R-:W-:Y:S01]  /*2f680*/  ISETP.LT.AND P3, PT, R2, UR5, !P1 ;  /* 0x0000000502007c0c */ /* 0x001fe2000cf61270 */
[----:B------:R-:W-:Y:S01]  /*2f690*/  VIADD R2, R0, 0x18a ;  /* 0x0000018a00027836 */ /* 0x000fe20000000000 */
[----:B------:R-:W0:Y:S04]  /*2f6a0*/  LDCU UR5, c[0x0][0x39c] ;  /* 0x00007380ff0577ac */ /* 0x000e280008000800 */
[----:B-1----:R-:W-:Y:S01]  /*2f6b0*/  ISETP.LT.AND P0, PT, R2, UR4, !P1 ;  /* 0x0000000402007c0c */ /* 0x002fe2000cf01270 */
[----:B------:R-:W1:Y:S01]  /*2f6c0*/  LDCU UR4, c[0x0][0x39c] ;  /* 0x00007380ff0477ac */ /* 0x000e620008000800 */
[----:B--2---:R-:W-:-:S02]  /*2f6d0*/  F2FP.SATFINITE.E5M2.F32.PACK_AB_MERGE_C R3, R69, R3, RZ ;  /* 0x000000034503723e */ /* 0x004fc400048060ff */
[----:B------:R-:W2:Y:S02]  /*2f6e0*/  LDL.LU R69, [R1+0x34] ;  /* 0x0000340001457983 */ /* 0x000ea40000300800 */
[----:B------:R-:W-:Y:S02]  /*2f6f0*/  PRMT R68, R3, 0x9910, RZ ;  /* 0x0000991003447816 */ /* 0x000fe400000000ff */
[----:B------:R4:W-:Y:S02]  /*2f700*/  @P6 STG.E.U8 desc[UR18][R14.64], R3 ;  /* 0x000000030e006986 */ /* 0x0009e4000c101112 */
[----:B------:R-:W-:-:S05]  /*2f710*/  SHF.R.S32.HI R68, RZ, 0x8, R68 ;  /* 0x00000008ff447819 */ /* 0x000fca0000011444 */
[----:B---3--:R3:W-:Y:S01]  /*2f720*/  @P5 STG.E.U8 desc[UR18][R6.64], R68 ;  /* 0x0000004406005986 */ /* 0x0087e2000c101112 */
[----:B----4-:R-:W-:-:S04]  /*2f730*/  F2FP.SATFINITE.E5M2.F32.PACK_AB_MERGE_C R3, R13, R12, RZ ;  /* 0x0000000c0d03723e */ /* 0x010fc800048060ff */
[----:B---3--:R-:W-:Y:S01]  /*2f740*/  PRMT R68, R3, 0x9910, RZ ;  /* 0x0000991003447816 */ /* 0x008fe200000000ff */
[----:B------:R5:W-:Y:S03]  /*2f750*/  @P4 STG.E.U8 desc[UR18][R10.64], R3 ;  /* 0x000000030a004986 */ /* 0x000be6000c101112 */
[----:B------:R-:W-:Y:S01]  /*2f760*/  SHF.R.S32.HI R68, RZ, 0x8, R68 ;  /* 0x00000008ff447819 */ /* 0x000fe20000011444 */
[----:B------:R-:W3:Y:S04]  /*2f770*/  LDL.LU.64 R6, [R1+0x5b0] ;  /* 0x0005b00001067983 */ /* 0x000ee80000300a00 */
[----:B------:R-:W4:Y:S01]  /*2f780*/  LDL.LU.64 R12, [R1+0x5a8] ;  /* 0x0005a800010c7983 */ /* 0x000f220000300a00 */
[----:B-----5:R-:W-:-:S03]  /*2f790*/  F2FP.SATFINITE.E5M2.F32.PACK_AB_MERGE_C R3, R9, R8, RZ ;  /* 0x000000080903723e */ /* 0x020fc600048060ff */
[----:B------:R-:W5:Y:S04]  /*2f7a0*/  LDL.LU R14, [R1+0x38] ;  /* 0x00003800010e7983 */ /* 0x000f680000300800 */
[----:B------:R-:W5:Y:S04]  /*2f7b0*/  LDL.LU R15, [R1+0x3c] ;  /* 0x00003c00010f7983 */ /* 0x000f680000300800 */
[----:B------:R0:W-:Y:S04]  /*2f7c0*/  @P3 STG.E.U8 desc[UR18][R4.64], R68 ;  /* 0x0000004404003986 */ /* 0x0001e8000c101112 */
[----:B------:R1:W-:Y:S04]  /*2f7d0*/  @P0 STG.E.U8 desc[UR18][R92.64], R3 ;  /* 0x000000035c000986 */ /* 0x0003e8000c101112 */
[----:B0-----:R-:W2:Y:S01]  /*2f7e0*/  LDL.LU.64 R4, [R1+0x5d8] ;  /* 0x0005d80001047983 */ /* 0x001ea20000300a00 */
[----:B------:R-:W-:-:S03]  /*2f7f0*/  PRMT R68, R3, 0x9910, RZ ;  /* 0x0000991003447816 */ /* 0x000fc600000000ff */
[----:B-1----:R-:W2:Y:S04]  /*2f800*/  LDL.LU R3, [R1+0x30] ;  /* 0x0000300001037983 */ /* 0x002ea80000300800 */
[----:B------:R-:W4:Y:S04]  /*2f810*/  LDL.LU.64 R10, [R1+0x5e0] ;  /* 0x0005e000010a7983 */ /* 0x000f280000300a00 */
[----:B------:R-:W5:Y:S04]  /*2f820*/  LDL.LU R8, [R1+0x40] ;  /* 0x0000400001087983 */ /* 0x000f680000300800 */
[----:B------:R-:W5:Y:S04]  /*2f830*/  LDL.LU R9, [R1+0x44] ;  /* 0x0000440001097983 */ /* 0x000f680000300800 */
[----:B------:R-:W5:Y:S01]  /*2f840*/  LDL.LU.64 R92, [R1+0x608] ;  /* 0x00060800015c7983 */ /* 0x000f620000300a00 */
[----:B------:R-:W-:-:S05]  /*2f850*/  VIADD R2, R0, 0x18b ;  /* 0x0000018b00027836 */ /* 0x000fca0000000000 */
[----:B------:R-:W-:Y:S01]  /*2f860*/  ISETP.LT.AND P6, PT, R2, UR6, !P1 ;  /* 0x0000000602007c0c */ /* 0x000fe2000cfc1270 */
[----:B------:R-:W0:Y:S01]  /*2f870*/  LDCU UR6, c[0x0][0x39c] ;  /* 0x00007380ff0677ac */ /* 0x000e220008000800 */
[----:B------:R-:W-:-:S05]  /*2f880*/  VIADD R2, R0, 0x18c ;  /* 0x0000018c00027836 */ /* 0x000fca0000000000 */
[----:B------:R-:W-:Y:S01]  /*2f890*/  ISETP.LT.AND P5, PT, R2, UR5, !P1 ;  /* 0x0000000502007c0c */ /* 0x000fe2000cfa1270 */
[----:B------:R-:W-:Y:S01]  /*2f8a0*/  VIADD R2, R0, 0x18d ;  /* 0x0000018d00027836 */ /* 0x000fe20000000000 */
[----:B------:R-:W-:Y:S01]  /*2f8b0*/  SHF.R.S32.HI R68, RZ, 0x8, R68 ;  /* 0x00000008ff447819 */ /* 0x000fe20000011444 */
[----:B------:R-:W1:Y:S03]  /*2f8c0*/  LDCU UR5, c[0x0][0x39c] ;  /* 0x00007380ff0577ac */ /* 0x000e660008000800 */
        /* <DEDUP_REMOVED lines=8> */
[----:B---3--:R3:W-:Y:S04]  /*2f950*/  @P6 STG.E.U8 desc[UR18][R6.64], R68 ;  /* 0x0000004406006986 */ /* 0x0087e8000c101112 */
[----:B---3--:R-:W3:Y:S01]  /*2f960*/  LDL.LU.64 R6, [R1+0x620] ;  /* 0x0006200001067983 */ /* 0x008ee20000300a00 */
[----:B--2---:R-:W-:-:S04]  /*2f970*/  F2FP.SATFINITE.E5M2.F32.PACK_AB_MERGE_C R3, R69, R3, RZ ;  /* 0x000000034503723e */ /* 0x004fc800048060ff */
[----:B------:R-:W-:Y:S01]  /*2f980*/  PRMT R68, R3, 0x9910, RZ ;  /* 0x0000991003447816 */ /* 0x000fe200000000ff */
[----:B----4-:R2:W-:Y:S03]  /*2f990*/  @P5 STG.E.U8 desc[UR18][R12.64], R3 ;  /* 0x000000030c005986 */ /* 0x0105e6000c101112 */
[----:B------:R-:W-:-:S05]  /*2f9a0*/  SHF.R.S32.HI R68, RZ, 0x8, R68 ;  /* 0x00000008ff447819 */ /* 0x000fca0000011444 */
[----:B------:R4:W-:Y:S04]  /*2f9b0*/  @P4 STG.E.U8 desc[UR18][R4.64], R68 ;  /* 0x0000004404004986 */ /* 0x0009e8000c101112 */
[----:B--2---:R-:W2:Y:S01]  /*2f9c0*/  LDL.LU R12, [R1+0x48] ;  /* 0x00004800010c7983 */ /* 0x004ea20000300800 */
[----:B-----5:R-:W-:-:S03]  /*2f9d0*/  F2FP.SATFINITE.E5M2.F32.PACK_AB_MERGE_C R3, R15, R14, RZ ;  /* 0x0000000e0f03723e */ /* 0x020fc600048060ff */
[----:B------:R-:W2:Y:S04]  /*2f9e0*/  LDL.LU R13, [R1+0x4c] ;  /* 0x00004c00010d7983 */ /* 0x000ea80000300800 */
[----:B----4-:R-:W4:Y:S04]  /*2f9f0*/  LDL.LU.64 R4, [R1+0x638] ;  /* 0x0006380001047983 */ /* 0x010f280000300a00 */
[----:B------:R5:W-:Y:S04]  /*2fa00*/  @P3 STG.E.U8 desc[UR18][R10.64], R3 ;  /* 0x000000030a003986 */ /* 0x000be8000c101112 */
[----:B-----5:R-:W5:Y:S01]  /*2fa10*/  LDL.LU.64 R10, [R1+0x650] ;  /* 0x00065000010a7983 */ /* 0x020f620000300a00 */
[----:B------:R-:W-:-:S03]  /*2fa20*/  PRMT R68, R3, 0x9910, RZ ;  /* 0x0000991003447816 */ /* 0x000fc600000000ff */
[----:B------:R-:W5:Y:S01]  /*2fa30*/  LDL.LU R69, [R1+0x54] ;  /* 0x0000540001457983 */ /* 0x000f620000300800 */
[----:B------:R-:W-:-:S05]  /*2fa40*/  SHF.R.S32.HI R68, RZ, 0x8, R68 ;  /* 0x00000008ff447819 */ /* 0x000fca0000011444 */
[----:B------:R0:W-:Y:S04]  /*2fa50*/  @P0 STG.E.U8 desc[UR18][R92.64], R68 ;  /* 0x000000445c000986 */ /* 0x0001e8000c101112 */
[----:B0-----:R-:W5:Y:S01]  /*2fa60*/  LDL.LU.64 R92, [R1+0x678] ;  /* 0x00067800015c7983 */ /* 0x001f620000300a00 */
[----:B------:R-:W-:Y:S01]  /*2fa70*/  VIADD R2, R0, 0x190 ;  /* 0x0000019000027836 */ /* 0x000fe20000000000 */
[----:B------:R-:W-:Y:S02]  /*2fa80*/  F2FP.SATFINITE.E5M2.F32.PACK_AB_MERGE_C R3, R9, R8, RZ ;  /* 0x000000080903723e */ /* 0x000fe400048060ff */
[----:B------:R-:W5:Y:S02]  /*2fa90*/  LDL.LU.64 R14, [R1+0x310] ;  /* 0x00031000010e7983 */ /* 0x000f640000300a00 */
[----:B------:R-:W-:Y:S01]  /*2faa0*/  ISETP.LT.AND P6, PT, R2, UR4, !P1 ;  /* 0x0000000402007c0c */ /* 0x000fe2000cfc1270 */
[----:B------:R-:W-:Y:S01]  /*2fab0*/  VIADD R2, R0, 0x191 ;  /* 0x0000019100027836 */ /* 0x000fe20000000000 */
[----:B------:R-:W-:Y:S01]  /*2fac0*/  PRMT R68, R3, 0x9910, RZ ;  /* 0x0000991003447816 */ /* 0x000fe200000000ff */
[----:B------:R-:W0:Y:S01]  /*2fad0*/  LDCU UR4, c[0x0][0x39c] ;  /* 0x00007380ff0477ac */ /* 0x000e220008000800 */
[----:B------:R-:W5:Y:S02]  /*2fae0*/  LDL.LU R8, [R1+0x58] ;  /* 0x0000580001087983 */ /* 0x000f640000300800 */
[----:B------:R-:W-:Y:S01]  /*2faf0*/  ISETP.LT.AND P5, PT, R2, UR6, !P1 ;  /* 0x0000000602007c0c */ /* 0x000fe2000cfa1270 */
[----:B------:R-:W-:Y:S01]  /*2fb00*/  VIADD R2, R0, 0x192 ;  /* 0x0000019200027836 */ /* 0x000fe20000000000 */
[----:B------:R-:W-:Y:S01]  /*2fb10*/  SHF.R.S32.HI R68, RZ, 0x8, R68 ;  /* 0x00000008ff447819 */ /* 0x000fe20000011444 */
[----:B------:R-:W5:Y:S01]  /*2fb20*/  LDL.LU R9, [R1+0x5c] ;  /* 0x00005c0001097983 */ /* 0x000f620000300800 */
[----:B------:R-:W2:Y:S02]  /*2fb30*/  LDCU UR6, c[0x0][0x39c] ;  /* 0x00007380ff0677ac */ /* 0x000ea40008000800 */
[----:B-1----:R-:W-:Y:S01]  /*2fb40*/  ISETP.LT.AND P4, PT, R2, UR5, !P1 ;  /* 0x0000000502007c0c */ /* 0x002fe2000cf81270 */
[----:B------:R-:W-:Y:S01]  /*2fb50*/  VIADD R2, R0, 0x193 ;  /* 0x0000019300027836 */ /* 0x000fe20000000000 */
[----:B------:R-:W1:Y:S04]  /*2fb60*/  LDCU UR5, c[0x0][0x39c] ;  /* 0x00007380ff0577ac */ /* 0x000e680008000800 */
[----:B0-----:R-:W-:Y:S01]  /*2fb70*/  ISETP.LT.AND P3, PT, R2, UR4, !P1 ;  /* 0x0000000402007c0c */ /* 0x001fe2000cf61270 */
[----:B------:R-:W0:Y:S01]  /*2fb80*/  LDCU UR4, c[0x0][0x39c] ;  /* 0x00007380ff0477ac */ /* 0x000e220008000800 */
[----:B---3--:R3:W-:Y:S04]  /*2fb90*/  @P6 STG.E.U8 desc[UR18][R6.64], R3 ;  /* 0x0000000306006986 */ /* 0x0087e8000c101112 */
[----:B---3--:R-:W3:Y:S01]  /*2fba0*/  LDL.LU.64 R6, [R1+0x6b0] ;  /* 0x0006b00001067983 */ /* 0x008ee20000300a00 */
[----:B--2---:R-:W-:-:S03]  /*2fbb0*/  F2FP.SATFINITE.E5M2.F32.PACK_AB_MERGE_C R3, R13, R12, RZ ;  /* 0x0000000c0d03723e */ /* 0x004fc600048060ff */
[----:B----4-:R2:W-:Y:S04]  /*2fbc0*/  @P5 STG.E.U8 desc[UR18][R4.64], R68 ;  /* 0x0000004404005986 */ /* 0x0105e8000c101112 */
[----:B--2---:R-:W2:Y:S01]  /*2fbd0*/  LDL.LU.64 R4, [R1+0x300] ;  /* 0x0003000001047983 */ /* 0x004ea20000300a00 */
[----:B------:R-:W-:-:S03]  /*2fbe0*/  PRMT R68, R3, 0x9910, RZ ;  /* 0x0000991003447816 */ /* 0x000fc600000000ff */
[----:B-----5:R4:W-:Y:S04]  /*2fbf0*/  @P4 STG.E.U8 desc[UR18][R10.64], R3 ;  /* 0x000000030a004986 */ /* 0x0209e8000c101112 */
[----:B----4-:R-:W4:Y:S01]  /*2fc00*/  LDL.LU R3, [R1+0x50] ;  /* 0x0000500001037983 */ /* 0x010f220000300800 */
[----:B------:R-:W-:-:S03]  /*2fc10*/  SHF.R.S32.HI R68, RZ, 0x8, R68 ;  /* 0x00000008ff447819 */ /* 0x000fc60000011444 */
[----:B------:R-:W5:Y:S04]  /*2fc20*/  LDL.LU R12, [R1+0x60] ;  /* 0x00006000010c7983 */ /* 0x000f680000300800 */
[----:B------:R-:W5:Y:S04]  /*2fc30*/  LDL.LU R13, [R1+0x64] ;  /* 0x00006400010d7983 */ /* 0x000f680000300800 */
[----:B------:R-:W2:Y:S04]  /*2fc40*/  LDL.LU.64 R10, [R1+0x308] ;  /* 0x00030800010a7983 */ /* 0x000ea80000300a00 */
[----:B------:R0:W-:Y:S04]  /*2fc50*/  @P3 STG.E.U8 desc[UR18][R92.64], R68 ;  /* 0x000000445c003986 */ /* 0x0001e8000c101112 */
[----:B0-----:R-:W2:Y:S01]  /*2fc60*/  LDL.LU.64 R92, [R1+0xe08] ;  /* 0x000e0800015c7983 */ /* 0x001ea20000300a00 */
        /* <DEDUP_REMOVED lines=13> */
[----:B-1----:R-:W-:-:S02]  /*2fd40*/  ISETP.LT.AND P3, PT, R2, UR5, !P1 ;  /* 0x0000000502007c0c */ /* 0x002fc4000cf61270 */
[----:B----4-:R-:W-:Y:S01]  /*2fd50*/  F2FP.SATFINITE.E5M2.F32.PACK_AB_MERGE_C R3, R69, R3, RZ ;  /* 0x000000034503723e */ /* 0x010fe200048060ff */
[----:B------:R-:W-:Y:S01]  /*2fd60*/  VIADD R2, R0, 0x199 ;  /* 0x0000019900027836 */ /* 0x000fe20000000000 */
[----:B------:R-:W4:Y:S01]  /*2fd70*/  LDL.LU R69, [R1+0x6c] ;  /* 0x00006c0001457983 */ /* 0x000f220000300800 */
[----:B------:R-:W1:Y:S01]  /*2fd80*/  LDCU UR5, c[0x0][0x39c] ;  /* 0x00007380ff0577ac */ /* 0x000e620008000800 */
[----:B------:R-:W-:Y:S02]  /*2fd90*/  PRMT R68, R3, 0x9910, RZ ;  /* 0x0000991003447816 */ /* 0x000fe400000000ff */
[----:B------:R0:W-:Y:S02]  /*2fda0*/  @P0 STG.E.U8 desc[UR18][R14.64], R3 ;  /* 0x000000030e000986 */ /* 0x0001e4000c101112 */
[----:B------:R-:W-:-:S05]  /*2fdb0*/  SHF.R.S32.HI R68, RZ, 0x8, R68 ;  /* 0x00000008ff447819 */ /* 0x000fca0000011444 */
[----:B---3--:R3:W-:Y:S01]  /*2fdc0*/  @P6 STG.E.U8 desc[UR18][R6.64], R68 ;  /* 0x0000004406006986 */ /* 0x0087e2000c101112 */
[----:B0-----:R-:W-:-:S03]  /*2fdd0*/  F2FP.SATFINITE.E5M2.F32.PACK_AB_MERGE_C R3, R9, R8, RZ ;  /* 0x000000080903723e */ /* 0x001fc600048060ff */
[----:B------:R-:W4:Y:S01]  /*2fde0*/  LDL.LU.64 R8, [R1+0x708] ;  /* 0x0007080001087983 */ /* 0x000f220000300a00 */
[----:B---3--:R-:W-:-:S03]  /*2fdf0*/  PRMT R68, R3, 0x9910, RZ ;  /* 0x0000991003447816 */ /* 0x008fc600000000ff */
[----:B--2---:R5:W-:Y:S01]  /*2fe00*/  @P5 STG.E.U8 desc[UR18][R4.64], R3 ;  /* 0x0000000304005986 */ /* 0x004be2000c101112 */
[----:B------:R-:W-:-:S03]  /*2fe10*/  SHF.R.S32.HI R68, RZ, 0x8, R68 ;  /* 0x00000008ff447819 */ /* 0x000fc60000011444 */
[----:B------:R-:W2:Y:S04]  /*2fe20*/  LDL.LU.64 R6, [R1+0x720] ;  /* 0x0007200001067983 */ /* 0x000ea80000300a00 */
[----:B------:R-:W3:Y:S01]  /*2fe30*/  LDL.LU R14, [R1+0x70] ;  /* 0x00007000010e7983 */ /* 0x000ee20000300800 */
[----:B-----5:R-:W-:-:S03]  /*2fe40*/  F2FP.SATFINITE.E5M2.F32.PACK_AB_MERGE_C R3, R13, R12, RZ ;  /* 0x0000000c0d03723e */ /* 0x020fc600048060ff */
[----:B------:R-:W3:Y:S04]  /*2fe50*/  LDL.LU R15, [R1+0x74] ;  /* 0x00007400010f7983 */ /* 0x000ee80000300800 */
[----:B------:R-:W5:Y:S04]  /*2fe60*/  LDL.LU.64 R4, [R1+0x748] ;  /* 0x0007480001047983 */ /* 0x000f680000300a00 */
[----:B------:R0:W-:Y:S04]  /*2fe70*/  @P4 STG.E.U8 desc[UR18][R10.64], R68 ;  /* 0x000000440a004986 */ /* 0x0001e8000c101112 */
[----:B------:R1:W-:Y:S04]  /*2fe80*/  @P3 STG.E.U8 desc[UR18][R92.64], R3 ;  /* 0x000000035c003986 */ /* 0x0003e8000c101112 */
[----:B0-----:R-:W2:Y:S04]  /*2fe90*/  LDL.LU.64 R10, [R1+0x750] ;  /* 0x00075000010a7983 */ /* 0x001ea80000300a00 */
[----:B------:R-:W2:Y:S04]  /*2fea0*/  LDL.LU R12, [R1+0x78] ;  /* 0x00007800010c7983 */ /* 0x000ea80000300800 */
[----:B------:R-:W2:Y:S04]  /*2feb0*/  LDL.LU R13, [R1+0x7c] ;  /* 0x00007c00010d7983 */ /* 0x000ea80000300800 */
[----:B-1----:R-:W2:Y:S01]  /*2fec0*/  LDL.LU R93, [R1+0x68] ;  /* 0x00006800015d7983 */ /* 0x002ea20000300800 */
[----:B------:R-:W-:Y:S01]  /*2fed0*/  ISETP.LT.AND P0, PT, R2, UR4, !P1 ;  /* 0x0000000402007c0c */ /* 0x000fe2000cf01270 */
[----:B------:R-:W-:Y:S01]  /*2fee0*/  VIADD R2, R0, 0x19a ;  /* 0x0000019a00027836 */ /* 0x000fe20000000000 */
[----:B------:R-:W-:Y:S01]  /*2fef0*/  PRMT R68, R3, 0x9910, RZ ;  /* 0x0000991003447816 */ /* 0x000fe200000000ff */
[----:B------:R-:W0:Y:S03]  /*2ff00*/  LDCU UR4, c[0x0][0x39c] ;  /* 0x00007380ff0477ac */ /* 0x000e260008000800 */
[----:B------:R-:W-:-:S02]  /*2ff10*/  ISETP.LT.AND P6, PT, R2, UR6, !P1 ;  /* 0x0000000602007c0c */ /* 0x000fc4000cfc1270 */
[----:B------:R-:W-:Y:S01]  /*2ff20*/  SHF.R.S32.HI R68, RZ, 0x8, R68 ;  /* 0x00000008ff447819 */ /* 0x000fe20000011444 */
[----:B------:R-:W-:Y:S01]  /*2ff30*/  VIADD R2, R0, 0x19b ;  /* 0x0000019b00027836 */ /* 0x000fe20000000000 */
[----:B------:R-:W1:Y:S04]  /*2ff40*/  LDCU UR6, c[0x0][0x39c] ;  /* 0x00007380ff0677ac */ /* 0x000e680008000800 */
[----:B------:R-:W-:Y:S01]  /*2ff50*/  ISETP.LT.AND P5, PT, R2, UR5, !P1 ;  /* 0x0000000502007c0c */ /* 0x000fe2000cfa1270 */
[----:B------:R-:W0:Y:S01]  /*2ff60*/  LDCU UR5, c[0x0][0x39c] ;  /* 0x00007380ff0577ac */ /* 0x000e220008000800 */
[----:B----4-:R4:W-:Y:S04]  /*2ff70*/  @P0 STG.E.U8 desc[UR18][R8.64], R68 ;  /* 0x0000004408000986 */ /* 0x0109e8000c101112 */
[----:B----4-:R-:W4:Y:S01]  /*2ff80*/  LDL.LU.64 R8, [R1+0x778] ;  /* 0x0007780001087983 */ /* 0x010f220000300a00 */
[----:B--2---:R-:W-:-:S05]  /*2ff90*/  F2FP.SATFINITE.E5M2.F32.PACK_AB_MERGE_C R3, R69, R93, RZ ;  /* 0x0000005d4503723e */ /* 0x004fca00048060ff */
[----:B------:R2:W-:Y:S04]  /*2ffa0*/  @P6 STG.E.U8 desc[UR18][R6.64], R3 ;  /* 0x0000000306006986 */ /* 0x0005e8000c101112 */
[----:B--2---:R-:W2:Y:S01]  /*2ffb0*/  LDL.LU.64 R6, [R1+0x790] ;  /* 0x0007900001067983 */ /* 0x004ea20000300a00 */
[----:B------:R-:W-:-:S03]  /*2ffc0*/  PRMT R68, R3, 0x9910, RZ ;  /* 0x0000991003447816 */ /* 0x000fc600000000ff */
[----:B------:R-:W2:Y:S01]  /*2ffd0*/  LDL.LU R69, [R1+0x84] ;  /* 0x0000840001457983 */ /* 0x000ea20000300800 */
[----:B------:R-:W-:-:S05]  /*2ffe0*/  SHF.R.S32.HI R68, RZ, 0x8, R68 ;  /* 0x00000008ff447819 */ /* 0x000fca0000011444 */
[----:B-----5:R5:W-:Y:S04]  /*2fff0*/  @P5 STG.E.U8 desc[UR18][R4.64], R68 ;  /* 0x0000004404005986 */ /* 0x020be8000c101112 */
[----:B-----5:R-:W5:Y:S01]  /*30000*/  LDL.LU.64 R4, [R1+0x7a8] ;  /* 0x0007a80001047983 */ /* 0x020f620000300a00 */
[----:B------:R-:W-:Y:S01]  /*30010*/  VIADD R2, R0, 0x19c ;  /* 0x0000019c00027836 */ /* 0x000fe20000000000 */
[----:B---3--:R-:W-:Y:S02]  /*30020*/  F2FP.SATFINITE.E5M2.F32.PACK_AB_MERGE_C R3, R15, R14, RZ ;  /* 0x0000000e0f03723e */ /* 0x008fe400048060ff */
[----:B------:R-:W3:Y:S02]  /*30030*/  LDL.LU.64 R92, [R1+0x7c8] ;  /* 0x0007c800015c7983 */ /* 0x000ee40000300a00 */
[----:B0-----:R-:W-:Y:S01]  /*30040*/  ISETP.LT.AND P4, PT, R2, UR4, !P1 ;  /* 0x0000000402007c0c */ /* 0x001fe2000cf81270 */
[----:B------:R-:W-:Y:S01]  /*30050*/  VIADD R2, R0, 0x19d ;  /* 0x0000019d00027836 */ /* 0x000fe20000000000 */
[----:B------:R-:W-:Y:S01]  /*30060*/  PRMT R68, R3, 0x9910, RZ ;  /* 0x0000991003447816 */ /* 0x000fe200000000ff */
[----:B------:R-:W0:Y:S01]  /*30070*/  LDCU UR4, c[0x0][0x39c] ;  /* 0x00007380ff0477ac */ /* 0x000e220008000800 */
[----:B------:R-:W3:Y:S02]  /*30080*/  LDL.LU R14, [R1+0x88] ;  /* 0x00008800010e7983 */ /* 0x000ee40000300800 */
[----:B-1----:R-:W-:Y:S01]  /*30090*/  ISETP.LT.AND P3, PT, R2, UR6, !P1 ;  /* 0x0000000602007c0c */ /* 0x002fe2000cf61270 */
[----:B------:R-:W-:Y:S01]  /*300a0*/  VIADD R2, R0, 0x19e ;  /* 0x0000019e00027836 */ /* 0x000fe20000000000 */
[----:B------:R-:W-:Y:S01]  /*300b0*/  SHF.R.S32.HI R68, RZ, 0x8, R68 ;  /* 0x00000008ff447819 */ /* 0x000fe20000011444 */
[----:B------:R-:W3:Y:S01]  /*300c0*/  LDL.LU R15, [R1+0x8c] ;  /* 0x00008c00010f7983 */ /* 0x000ee20000300800 */
[----:B------:R-:W1:Y:S02]  /*300d0*/  LDCU UR6, c[0x0][0x39c] ;  /* 0x00007380ff0677ac */ /* 0x000e640008000800 */
[----:B------:R-:W-:Y:S01]  /*300e0*/  ISETP.LT.AND P0, PT, R2, UR5, !P1 ;  /* 0x0000000502007c0c */ /* 0x000fe2000cf01270 */
[----:B------:R0:W-:Y:S01]  /*300f0*/  @P4 STG.E.U8 desc[UR18][R10.64], R3 ;  /* 0x000000030a004986 */ /* 0x0001e2000c101112 */
[----:B------:R-:W-:Y:S01]  /*30100*/  VIADD R2, R0, 0x19f ;  /* 0x0000019f00027836 */ /* 0x000fe20000000000 */
[----:B------:R-:W1:Y:S01]  /*30110*/  LDCU UR5, c[0x0][0x39c] ;  /* 0x00007380ff0577ac */ /* 0x000e620008000800 */
[----:B0-----:R-:W-:Y:S01]  /*30120*/  F2FP.SATFINITE.E5M2.F32.PACK_AB_MERGE_C R3, R13, R12, RZ ;  /* 0x0000000c0d03723e */ /* 0x001fe200048060ff */
[----:B------:R-:W3:Y:S04]  /*30130*/  LDL.LU.64 R10, [R1+0x7f0] ;  /* 0x0007f000010a7983 */ /* 0x000ee80000300a00 */
[----:B------:R-:W3:Y:S01]  /*30140*/  LDL.LU.64 R12, [R1+0x808] ;  /* 0x00080800010c7983 */ /* 0x000ee20000300a00 */
[----:B------:R-:W-:Y:S01]  /*30150*/  ISETP.LT.AND P6, PT, R2, UR4, !P1 ;  /* 0x0000000402007c0c */ /* 0x000fe2000cfc1270 */
[----:B------:R-:W0:Y:S02]  /*30160*/  LDCU UR4, c[0x0][0x39c] ;  /* 0x00007380ff0477ac */ /* 0x000e240008000800 */
[----:B----4-:R4:W-:Y:S02]  /*30170*/  @P3 STG.E.U8 desc[UR18][R8.64], R68 ;  /* 0x0000004408003986 */ /* 0x0109e4000c101112 */
[----:B----4-:R-:W-:-:S04]  /*30180*/  PRMT R68, R3, 0x9910, RZ ;  /* 0x0000991003447816 */ /* 0x010fc800000000ff */
[----:B------:R-:W-:Y:S01]  /*30190*/  SHF.R.S32.HI R68, RZ, 0x8, R68 ;  /* 0x00000008ff447819 */ /* 0x000fe20000011444 */
[----:B--2---:R2:W-:Y:S04]  /*301a0*/  @P0 STG.E.U8 desc[UR18][R6.64], R3 ;  /* 0x0000000306000986 */ /* 0x0045e8000c101112 */
[----:B--2---:R-:W2:Y:S04]  /*301b0*/  LDL.LU R3, [R1+0x80] ;  /* 0x0000800001037983 */ /* 0x004ea80000300800 */
[----:B------:R-:W4:Y:S04]  /*301c0*/  LDL.LU R8, [R1+0x90] ;  /* 0x0000900001087983 */ /* 0x000f280000300800 */
[----:B------:R-:W4:Y:S04]  /*301d0*/  LDL.LU R9, [R1+0x94] ;  /* 0x0000940001097983 */ /* 0x000f280000300800 */
[----:B------:R-:W4:Y:S04]  /*301e0*/  LDL.LU.64 R6, [R1+0x830] ;  /* 0x0008300001067983 */ /* 0x000f280000300a00 */
[----:B-----5:R5:W-:Y:S04]  /*301f0*/  @P6 STG.E.U8 desc[UR18][R4.64], R68 ;  /* 0x0000004404006986 */ /* 0x020be8000c101112 */
[----:B-----5:R-:W5:Y:S01]  /*30200*/  LDL.LU.64 R4, [R1+0x850] ;  /* 0x0008500001047983 */ /* 0x020f620000300a00 */
[----:B------:R-:W-:-:S05]  /*30210*/  VIADD R2, R0, 0x1a0 ;  /* 0x000001a000027836 */ /* 0x000fca0000000000 */
[----:B-1----:R-:W-:Y:S01]  /*30220*/  ISETP.LT.AND P5, PT, R2, UR6, !P1 ;  /* 0x0000000602007c0c */ /* 0x002fe2000cfa1270 */
[----:B------:R-:W1:Y:S01]  /*30230*/  LDCU UR6, c[0x0][0x39c] ;  /* 0x00007380ff0677ac */ /* 0x000e620008000800 */
[----:B------:R-:W-:-:S05]  /*30240*/  VIADD R2, R0, 0x1a1 ;  /* 0x000001a100027836 */ /* 0x000fca0000000000 */
[----:B------:R-:W-:Y:S01]  /*30250*/  ISETP.LT.AND P4, PT, R2, UR5, !P1 ;  /* 0x0000000502007c0c */ /* 0x000fe2000cf81270 */
[----:B------:R-:W3:Y:S01]  /*30260*/  LDCU UR5, c[0x0][0x39c] ;  /* 0x00007380ff0577ac */ /* 0x000ee20008000800 */
[----:B------:R-:W-:-:S05]  /*30270*/  VIADD R2, R0, 0x1a2 ;  /* 0x000001a200027836 */ /* 0x000fca0000000000 */
[----:B0-----:R-:W-:Y:S01]  /*30280*/  ISETP.LT.AND P3, PT, R2, UR4, !P1 ;  /* 0x0000000402007c0c */ /* 0x001fe2000cf61270 */
[----:B------:R-:W0:Y:S01]  /*30290*/  LDCU UR4, c[0x0][0x39c] ;  /* 0x00007380ff0477ac */ /* 0x000e220008000800 */
[----:B------:R-:W-:-:S05]  /*302a0*/  VIADD R2, R0, 0x1a3 ;  /* 0x000001a300027836 */ /* 0x000fca0000000000 */
[----:B-1----:R-:W-:Y:S01]  /*302b0*/  ISETP.LT.AND P0, PT, R2, UR6, !P1 ;  /* 0x0000000602007c0c */ /* 0x002fe2000cf01270 */
[----:B------:R-:W1:Y:S01]  /*302c0*/  LDCU UR6, c[0x0][0x39c] ;  /* 0x00007380ff0677ac */ /* 0x000e620008000800 */
[----:B------:R-:W-:-:S05]  /*302d0*/  VIADD R2, R0, 0x1a4 ;  /* 0x000001a400027836 */ /* 0x000fca0000000000 */
[----:B---3--:R-:W-:Y:S01]  /*302e0*/  ISETP.LT.AND P6, PT, R2, UR5, !P1 ;  /* 0x0000000502007c0c */ /* 0x008fe2000cfc1270 */
[----:B------:R-:W3:Y:S01]  /*302f0*/  LDCU UR5, c[0x0][0x39c] ;  /* 0x00007380ff0577ac */ /* 0x000ee20008000800 */
[----:B------:R-:W-:Y:S01]  /*30300*/  VIADD R2, R0, 0x1a5 ;  /* 0x000001a500027836 */ /* 0x000fe20000000000 */
[----:B--2---:R-:W-:Y:S02]  /*30310*/  F2FP.SATFINITE.E5M2.F32.PACK_AB_MERGE_C R3, R69, R3, RZ ;  /* 0x000000034503723e */ /* 0x004fe400048060ff */
[----:B------:R-:W2:Y:S02]  /*30320*/  LDL.LU R69, [R1+0x9c] ;  /* 0x00009c0001457983 */ /* 0x000ea40000300800 */
[----:B------:R-:W-:Y:S02]  /*30330*/  PRMT R68, R3, 0x9910, RZ ;  /* 0x0000991003447816 */ /* 0x000fe400000000ff */
[----:B------:R3:W-:Y:S01]  /*30340*/  @P5 STG.E.U8 desc[UR18][R92.64], R3 ;  /* 0x000000035c005986 */ /* 0x0007e2000c101112 */
[----:B0-----:R-:W-:Y:S01]  /*30350*/  ISETP.LT.AND P5, PT, R2, UR4, !P1 ;  /* 0x0000000402007c0c */ /* 0x001fe2000cfa1270 */
[----:B------:R-:W-:Y:S01]  /*30360*/  VIADD R2, R0, 0x1a6 ;  /* 0x000001a600027836 */ /* 0x000fe20000000000 */
[----:B------:R-:W-:Y:S01]  /*30370*/  SHF.R.S32.HI R68, RZ, 0x8, R68 ;  /* 0x00000008ff447819 */ /* 0x000fe20000011444 */
[----:B------:R-:W0:Y:S04]  /*30380*/  LDCU UR4, c[0x0][0x39c] ;  /* 0x00007380ff0477ac */ /* 0x000e280008000800 */
[----:B------:R4:W-:Y:S01]  /*30390*/  @P4 STG.E.U8 desc[UR18][R10.64], R68 ;  /* 0x000000440a004986 */ /* 0x0009e2000c101112 */
[----:B-1----:R-:W-:-:S02]  /*303a0*/  ISETP.LT.AND P4, PT, R2, UR6, !P1 ;  /* 0x0000000602007c0c */ /* 0x002fc4000cf81270 */
[----:B---3--:R-:W-:Y:S01]  /*303b0*/  F2FP.SATFINITE.E5M2.F32.PACK_AB_MERGE_C R3, R15, R14, RZ ;  /* 0x0000000e0f03723e */ /* 0x008fe200048060ff */
[----:B------:R-:W-:Y:S01]  /*303c0*/  VIADD R2, R0, 0x1a7 ;  /* 0x000001a700027836 */ /* 0x000fe20000000000 */
[----:B------:R-:W1:Y:S03]  /*303d0*/  LDCU UR6, c[0x0][0x39c] ;  /* 0x00007380ff0677ac */ /* 0x000e660008000800 */
[----:B------:R-:W-:Y:S01]  /*303e0*/  @P3 STG.E.U8 desc[UR18][R12.64], R3 ;  /* 0x000000030c003986 */ /* 0x000fe2000c101112 */
[----:B----4-:R-:W-:-:S03]  /*303f0*/  PRMT R68, R3, 0x9910, RZ ;  /* 0x0000991003447816 */ /* 0x010fc600000000ff */
[----:B------:R-:W3:Y:S01]  /*30400*/  LDL.LU.64 R10, [R1+0x868] ;  /* 0x00086800010a7983 */ /* 0x000ee20000300a00 */
[----:B------:R-:W-:Y:S01]  /*30410*/  ISETP.LT.AND P3, PT, R2, UR5, !P1 ;  /* 0x0000000502007c0c */ /* 0x000fe2000cf61270 */
[----:B------:R-:W4:Y:S01]  /*30420*/  LDCU UR5, c[0x0][0x39c] ;  /* 0x00007380ff0577ac */ /* 0x000f220008000800 */
[----:B------:R-:W-:Y:S01]  /*30430*/  SHF.R.S32.HI R68, RZ, 0x8, R68 ;  /* 0x00000008ff447819 */ /* 0x000fe20000011444 */
[----:B------:R-:W2:Y:S01]  /*30440*/  LDL.LU.64 R92, [R1+0x880] ;  /* 0x00088000015c7983 */ /* 0x000ea20000300a00 */
[----:B------:R-:W-:-:S03]  /*30450*/  F2FP.SATFINITE.E5M2.F32.PACK_AB_MERGE_C R2, R9, R8, RZ ;  /* 0x000000080902723e */ /* 0x000fc600048060ff */
[----:B------:R-:W2:Y:S04]  /*30460*/  LDL.LU R14, [R1+0xa0] ;  /* 0x0000a000010e7983 */ /* 0x000ea80000300800 */
[----:B------:R-:W2:Y:S04]  /*30470*/  LDL.LU R15, [R1+0xa4] ;  /* 0x0000a400010f7983 */ /* 0x000ea80000300800 */
[----:B------:R0:W-:Y:S04]  /*30480*/  @P0 STG.E.U8 desc[UR18][R6.64], R68 ;  /* 0x0000004406000986 */ /* 0x0001e8000c101112 */
[----:B------:R-:W2:Y:S04]  /*30490*/  LDL.LU.64 R8, [R1+0x8b0] ;  /* 0x0008b00001087983 */ /* 0x000ea80000300a00 */
[----:B-----5:R5:W-:Y:S01]  /*304a0*/  @P6 STG.E.U8 desc[UR18][R4.64], R2 ;  /* 0x0000000204006986 */ /* 0x020be2000c101112 */
[----:B0-----:R-:W-:-:S03]  /*304b0*/  PRMT R68, R2, 0x9910, RZ ;  /* 0x0000991002447816 */ /* 0x001fc600000000ff */
[----:B-----5:R-:W2:Y:S04]  /*304c0*/  LDL.LU R2, [R1+0x98] ;  /* 0x0000980001027983 */ /* 0x020ea80000300800 */
[----:B------:R-:W5:Y:S04]  /*304d0*/  LDL.LU.64 R6, [R1+0x8c8] ;  /* 0x0008c80001067983 */ /* 0x000f680000300a00 */
[----:B------:R-:W4:Y:S04]  /*304e0*/  LDL.LU R12, [R1+0xa8] ;  /* 0x0000a800010c7983 */ /* 0x000f280000300800 */
[----:B------:R-:W4:Y:S04]  /*304f0*/  LDL.LU R13, [R1+0xac] ;  /* 0x0000ac00010d7983 */ /* 0x000f280000300800 */
[----:B------:R-:W4:Y:S01]  /*30500*/  LDL.LU.64 R4, [R1+0x8f0] ;  /* 0x0008f00001047983 */ /* 0x000f220000300a00 */
[----:B------:R-:W-:Y:S01]  /*30510*/  VIADD R3, R0, 0x1a8 ;  /* 0x000001a800037836 */ /* 0x000fe20000000000 */
[----:B------:R-:W-:-:S04]  /*30520*/  SHF.R.S32.HI R68, RZ, 0x8, R68 ;  /* 0x00000008ff447819 */ /* 0x000fc80000011444 */
[----:B------:R-:W-:Y:S01]  /*30530*/  ISETP.LT.AND P0, PT, R3, UR4, !P1 ;  /* 0x0000000403007c0c */ /* 0x000fe2000cf01270 */
        /* <DEDUP_REMOVED lines=8> */
[----:B------:R2:W-:Y:S03]  /*305c0*/  @P4 STG.E.U8 desc[UR18][R92.64], R2 ;  /* 0x000000025c004986 */ /* 0x0005e6000c101112 */
[----:B------:R-:W-:-:S05]  /*305d0*/  SHF.R.S32.HI R68, RZ, 0x8, R68 ;  /* 0x00000008ff447819 */ /* 0x000fca0000011444 */
[----:B------:R0:W-:Y:S04]  /*305e0*/  @P3 STG.E.U8 desc[UR18][R8.64], R68 ;  /* 0x0000004408003986 */ /* 0x0001e8000c101112 */
[----:B--2---:R-:W2:Y:S01]  /*305f0*/  LDL.LU R93, [R1+0xb0] ;  /* 0x0000b000015d7983 */ /* 0x004ea20000300800 */
[----:B------:R-:W-:-:S03]  /*30600*/  F2FP.SATFINITE.E5M2.F32.PACK_AB_MERGE_C R2, R15, R14, RZ ;  /* 0x0000000e0f02723e */ /* 0x000fc600048060ff */
[----:B------:R-:W2:Y:S04]  /*30610*/  LDL.LU R69, [R1+0xb4] ;  /* 0x0000b40001457983 */ /* 0x000ea80000300800 */
[----:B0-----:R-:W2:Y:S04]  /*30620*/  LDL.LU.64 R8, [R1+0x928] ;  /* 0x0009280001087983 */ /* 0x001ea80000300a00 */
[----:B-----5:R0:W-:Y:S04]  /*30630*/  @P0 STG.E.U8 desc[UR18][R6.64], R2 ;  /* 0x0000000206000986 */ /* 0x0201e8000c101112 */
[----:B0-----:R-:W5:Y:S01]  /*30640*/  LDL.LU.64 R6, [R1+0x940] ;  /* 0x0009400001067983 */ /* 0x001f620000300a00 */
[----:B------:R-:W-:-:S03]  /*30650*/  PRMT R68, R2, 0x9910, RZ ;  /* 0x0000991002447816 */ /* 0x000fc600000000ff */
[----:B------:R-:W5:Y:S01]  /*30660*/  LDL.LU R92, [R1+0xbc] ;  /* 0x0000bc00015c7983 */ /* 0x000f620000300800 */
[----:B------:R-:W-:-:S05]  /*30670*/  SHF.R.S32.HI R68, RZ, 0x8, R68 ;  /* 0x00000008ff447819 */ /* 0x000fca0000011444 */
[----:B----4-:R0:W-:Y:S04]  /*30680*/  @P6 STG.E.U8 desc[UR18][R4.64], R68 ;  /* 0x0000004404006986 */ /* 0x0101e8000c101112 */
[----:B0-----:R-:W4:Y:S01]  /*30690*/  LDL.LU.64 R4, [R1+0x958] ;  /* 0x0009580001047983 */ /* 0x001f220000300a00 */
[C---:B------:R-:W-:Y:S01]  /*306a0*/  VIADD R3, R0.reuse, 0x1aa ;  /* 0x000001aa00037836 */ /* 0x040fe20000000000 */
[----:B------:R-:W-:Y:S02]  /*306b0*/  F2FP.SATFINITE.E5M2.F32.PACK_AB_MERGE_C R2, R13, R12, RZ ;  /* 0x0000000c0d02723e */ /* 0x000fe400048060ff */
[----:B------:R-:W4:Y:S02]  /*306c0*/  LDL.LU.64 R14, [R1+0x978] ;  /* 0x00097800010e7983 */ /* 0x000f240000300a00 */
[----:B------:R-:W-:Y:S01]  /*306d0*/  ISETP.LT.AND P5, PT, R3, UR5, !P1 ;  /* 0x0000000503007c0c */ /* 0x000fe2000cfa1270 */
[----:B------:R-:W-:Y:S01]  /*306e0*/  VIADD R3, R0, 0x1ab ;  /* 0x000001ab00037836 */ /* 0x000fe20000000000 */
[----:B------:R-:W-:Y:S01]  /*306f0*/  PRMT R68, R2, 0x9910, RZ ;  /* 0x0000991002447816 */ /* 0x000fe200000000ff */
[----:B------:R-:W4:Y:S01]  /*30700*/  LDL.LU R12, [R1+0xc0] ;  /* 0x0000c000010c7983 */ /* 0x000f220000300800 */
[----:B------:R-:W0:Y:S02]  /*30710*/  LDCU UR5, c[0x0][0x39c] ;  /* 0x00007380ff0577ac */ /* 0x000e240008000800 */
[----:B------:R-:W-:Y:S01]  /*30720*/  ISETP.LT.AND P4, PT, R3, UR4, !P1 ;  /* 0x0000000403007c0c */ /* 0x000fe2000cf81270 */
[C---:B------:R-:W-:Y:S01]  /*30730*/  VIADD R3, R0.reuse, 0x1ac ;  /* 0x000001ac00037836 */ /* 0x040fe20000000000 */
        /* <DEDUP_REMOVED lines=11> */
[----:B------:R2:W-:Y:S04]  /*307f0*/  @P4 STG.E.U8 desc[UR18][R8.64], R68 ;  /* 0x0000004408004986 */ /* 0x0005e8000c101112 */
[----:B--2---:R-:W2:Y:S01]  /*30800*/  LDL.LU.64 R8, [R1+0x9b8] ;  /* 0x0009b80001087983 */ /* 0x004ea20000300a00 */
[----:B------:R-:W-:-:S03]  /*30810*/  PRMT R68, R2, 0x9910, RZ ;  /* 0x0000991002447816 */ /* 0x000fc600000000ff */
[----:B-----5:R5:W-:Y:S04]  /*30820*/  @P3 STG.E.U8 desc[UR18][R6.64], R2 ;  /* 0x0000000206003986 */ /* 0x020be8000c101112 */
[----:B-----5:R-:W5:Y:S01]  /*30830*/  LDL.LU R2, [R1+0xb8] ;  /* 0x0000b80001027983 */ /* 0x020f620000300800 */
[----:B------:R-:W-:-:S03]  /*30840*/  SHF.R.S32.HI R68, RZ, 0x8, R68 ;  /* 0x00000008ff447819 */ /* 0x000fc60000011444 */
[----:B------:R-:W2:Y:S04]  /*30850*/  LDL.LU R93, [R1+0xc8] ;  /* 0x0000c800015d7983 */ /* 0x000ea80000300800 */
[----:B------:R-:W2:Y:S04]  /*30860*/  LDL.LU R69, [R1+0xcc] ;  /* 0x0000cc0001457983 */ /* 0x000ea80000300800 */
[----:B------:R-:W2:Y:S04]  /*30870*/  LDL.LU.64 R6, [R1+0x9e0] ;  /* 0x0009e00001067983 */ /* 0x000ea80000300a00 */
[----:B----4-:R4:W-:Y:S04]  /*30880*/  @P0 STG.E.U8 desc[UR18][R4.64], R68 ;  /* 0x0000004404000986 */ /* 0x0109e8000c101112 */
[----:B----4-:R-:W4:Y:S01]  /*30890*/  LDL.LU.64 R4, [R1+0xa00] ;  /* 0x000a000001047983 */ /* 0x010f220000300a00 */
[----:B------:R-:W-:-:S05]  /*308a0*/  VIADD R3, R0, 0x1ae ;  /* 0x000001ae00037836 */ /* 0x000fca0000000000 */
[----:B------:R-:W-:Y:S01]  /*308b0*/  ISETP.LT.AND P6, PT, R3, UR4, !P1 ;  /* 0x0000000403007c0c */ /* 0x000fe2000cfc1270 */
[----:B------:R-:W0:Y:S01]  /*308c0*/  LDCU UR4, c[0x0][0x39c] ;  /* 0x00007380ff0477ac */ /* 0x000e220008000800 */
[----:B------:R-:W-:-:S05]  /*308d0*/  VIADD R3, R0, 0x1af ;  /* 0x000001af00037836 */ /* 0x000fca0000000000 */
[----:B-1----:R-:W-:Y:S01]  /*308e0*/  ISETP.LT.AND P5, PT, R3, UR6, !P1 ;  /* 0x0000000603007c0c */ /* 0x002fe2000cfa1270 */
[----:B------:R-:W1:Y:S01]  /*308f0*/  LDCU UR6, c[0x0][0x39c] ;  /* 0x00007380ff0677ac */ /* 0x000e620008000800 */
[----:B------:R-:W-:-:S05]  /*30900*/  VIADD R3, R0, 0x1b0 ;  /* 0x000001b000037836 */ /* 0x000fca0000000000 */
[----:B0-----:R-:W-:Y:S01]  /*30910*/  ISETP.LT.AND P4, PT, R3, UR5, !P1 ;  /* 0x0000000503007c0c */ /* 0x001fe2000cf81270 */
[----:B------:R-:W0:Y:S01]  /*30920*/  LDCU UR5, c[0x0][0x39c] ;  /* 0x00007380ff0577ac */ /* 0x000e220008000800 */
[----:B------:R-:W-:-:S05]  /*30930*/  VIADD R3, R0, 0x1b1 ;  /* 0x000001b100037836 */ /* 0x000fca0000000000 */
[----:B------:R-:W-:Y:S01]  /*30940*/  ISETP.LT.AND P3, PT, R3, UR4, !P1 ;  /* 0x0000000403007c0c */ /* 0x000fe2000cf61270 */
[----:B------:R-:W0:Y:S01]  /*30950*/  LDCU UR4, c[0x0][0x39c] ;  /* 0x00007380ff0477ac */ /* 0x000e220008000800 */
[----:B------:R-:W-:-:S05]  /*30960*/  VIADD R3, R0, 0x1b2 ;  /* 0x000001b200037836 */ /* 0x000fca0000000000 */
[----:B-1----:R-:W-:Y:S01]  /*30970*/  ISETP.LT.AND P0, PT, R3, UR6, !P1 ;  /* 0x0000000603007c0c */ /* 0x002fe2000cf01270 */
[----:B------:R-:W1:Y:S01]  /*30980*/  LDCU UR6, c[0x0][0x39c] ;  /* 0x00007380ff0677ac */ /* 0x000e620008000800 */
[----:B------:R-:W-:Y:S01]  /*30990*/  VIADD R3, R0, 0x1b3 ;  /* 0x000001b300037836 */ /* 0x000fe20000000000 */
[----:B-----5:R-:W-:-:S04]  /*309a0*/  F2FP.SATFINITE.E5M2.F32.PACK_AB_MERGE_C R2, R92, R2, RZ ;  /* 0x000000025c02723e */ /* 0x020fc800048060ff */
[----:B------:R-:W-:Y:S01]  /*309b0*/  PRMT R68, R2, 0x9910, RZ ;  /* 0x0000991002447816 */ /* 0x000fe200000000ff */
[----:B------:R5:W-:Y:S01]  /*309c0*/  @P6 STG.E.U8 desc[UR18][R14.64], R2 ;  /* 0x000000020e006986 */ /* 0x000be2000c101112 */
[----:B0-----:R-:W-:Y:S01]  /*309d0*/  ISETP.LT.AND P6, PT, R3, UR5, !P1 ;  /* 0x0000000503007c0c */ /* 0x001fe2000cfc1270 */
[----:B------:R-:W0:Y:S01]  /*309e0*/  LDCU UR5, c[0x0][0x39c] ;  /* 0x00007380ff0577ac */ /* 0x000e220008000800 */
[----:B------:R-:W-:Y:S01]  /*309f0*/  SHF.R.S32.HI R68, RZ, 0x8, R68 ;  /* 0x00000008ff447819 */ /* 0x000fe20000011444 */
[----:B------:R-:W-:-:S04]  /*30a00*/  VIADD R3, R0, 0x1b4 ;  /* 0x000001b400037836 */ /* 0x000fc80000000000 */
[----:B---3--:R3:W-:Y:S01]  /*30a10*/  @P5 STG.E.U8 desc[UR18][R10.64], R68 ;  /* 0x000000440a005986 */ /* 0x0087e2000c101112 */
[----:B------:R-:W-:Y:S01]  /*30a20*/  ISETP.LT.AND P5, PT, R3, UR4, !P1 ;  /* 0x0000000403007c0c */ /* 0x000fe2000cfa1270 */
[----:B------:R-:W0:Y:S01]  /*30a30*/  LDCU UR4, c[0x0][0x39c] ;  /* 0x00007380ff0477ac */ /* 0x000e220008000800 */
[----:B-----5:R-:W-:Y:S01]  /*30a40*/  F2FP.SATFINITE.E5M2.F32.PACK_AB_MERGE_C R2, R13, R12, RZ ;  /* 0x0000000c0d02723e */ /* 0x020fe200048060ff */
[----:B------:R-:W-:Y:S01]  /*30a50*/  VIADD R3, R0, 0x1b5 ;  /* 0x000001b500037836 */ /* 0x000fe20000000000 */
[----:B------:R-:W5:Y:S04]  /*30a60*/  LDL.LU.64 R14, [R1+0xe00] ;  /* 0x000e0000010e7983 */ /* 0x000f680000300a00 */
[----:B--2---:R2:W-:Y:S01]  /*30a70*/  @P4 STG.E.U8 desc[UR18][R8.64], R2 ;  /* 0x0000000208004986 */ /* 0x0045e2000c101112 */
[----:B---3--:R-:W-:-:S02]  /*30a80*/  PRMT R68, R2, 0x9910, RZ ;  /* 0x0000991002447816 */ /* 0x008fc400000000ff */
[----:B-1----:R-:W-:Y:S01]  /*30a90*/  ISETP.LT.AND P4, PT, R3, UR6, !P1 ;  /* 0x0000000603007c0c */ /* 0x002fe2000cf81270 */
[----:B------:R-:W-:Y:S01]  /*30aa0*/  VIADD R3, R0, 0x1b6 ;  /* 0x000001b600037836 */ /* 0x000fe20000000000 */
[----:B------:R-:W-:Y:S01]  /*30ab0*/  SHF.R.S32.HI R68, RZ, 0x8, R68 ;  /* 0x00000008ff447819 */ /* 0x000fe20000011444 */
[----:B------:R-:W3:Y:S01]  /*30ac0*/  LDL.LU.64 R12, [R1+0xa18] ;  /* 0x000a1800010c7983 */ /* 0x000ee20000300a00 */
[----:B------:R-:W1:Y:S03]  /*30ad0*/  LDCU UR6, c[0x0][0x39c] ;  /* 0x00007380ff0677ac */ /* 0x000e660008000800 */
[----:B------:R-:W5:Y:S01]  /*30ae0*/  LDL.LU.64 R10, [R1+0xa30] ;  /* 0x000a3000010a7983 */ /* 0x000f620000300a00 */
[----:B--2---:R-:W-:-:S03]  /*30af0*/  F2FP.SATFINITE.E5M2.F32.PACK_AB_MERGE_C R2, R69, R93, RZ ;  /* 0x0000005d4502723e */ /* 0x004fc600048060ff */
[----:B------:R2:W-:Y:S01]  /*30b00*/  @P3 STG.E.U8 desc[UR18][R6.64], R68 ;  /* 0x0000004406003986 */ /* 0x0005e2000c101112 */
[----:B0-----:R-:W-:Y:S01]  /*30b10*/  ISETP.LT.AND P3, PT, R3, UR5, !P1 ;  /* 0x0000000503007c0c */ /* 0x001fe2000cf61270 */
[----:B------:R-:W-:Y:S01]  /*30b20*/  VIADD R3, R0, 0x1b7 ;  /* 0x000001b700037836 */ /* 0x000fe20000000000 */
[----:B------:R-:W0:Y:S01]  /*30b30*/  LDCU UR5, c[0x0][0x39c] ;  /* 0x00007380ff0577ac */ /* 0x000e220008000800 */
[----:B------:R-:W5:Y:S04]  /*30b40*/  LDL.LU R92, [R1+0xdc] ;  /* 0x0000dc00015c7983 */ /* 0x000f680000300800 */
[----:B------:R-:W5:Y:S04]  /*30b50*/  LDL.LU.64 R8, [R1+0xa50] ;  /* 0x000a500001087983 */ /* 0x000f680000300a00 */
[----:B--2---:R-:W2:Y:S01]  /*30b60*/  LDL.LU.64 R6, [R1+0xa68] ;  /* 0x000a680001067983 */ /* 0x004ea20000300a00 */
[----:B------:R-:W-:-:S03]  /*30b70*/  PRMT R68, R2, 0x9910, RZ ;  /* 0x0000991002447816 */ /* 0x000fc600000000ff */
[----:B----4-:R4:W-:Y:S01]  /*30b80*/  @P0 STG.E.U8 desc[UR18][R4.64], R2 ;  /* 0x0000000204000986 */ /* 0x0109e2000c101112 */
[----:B------:R-:W-:Y:S01]  /*30b90*/  ISETP.LT.AND P0, PT, R3, UR4, !P1 ;  /* 0x0000000403007c0c */ /* 0x000fe2000cf01270 */
[----:B------:R-:W0:Y:S02]  /*30ba0*/  LDCU UR4, c[0x0][0x39c] ;  /* 0x00007380ff0477ac */ /* 0x000e240008000800 */
[----:B----4-:R-:W4:Y:S04]  /*30bb0*/  LDL.LU R2, [R1+0xd4] ;  /* 0x0000d40001027983 */ /* 0x010f280000300800 */
[----:B------:R-:W2:Y:S04]  /*30bc0*/  LDL.LU R93, [R1+0xe0] ;  /* 0x0000e000015d7983 */ /* 0x000ea80000300800 */
[----:B------:R-:W2:Y:S04]  /*30bd0*/  LDL.LU R69, [R1+0xe4] ;  /* 0x0000e40001457983 */ /* 0x000ea80000300800 */
[----:B------:R-:W2:Y:S04]  /*30be0*/  LDL.LU.64 R4, [R1+0xa80] ;  /* 0x000a800001047983 */ /* 0x000ea80000300a00 */
[----:B------:R-:W4:Y:S01]  /*30bf0*/  LDL.LU R3, [R1+0xd0] ;  /* 0x0000d00001037983 */ /* 0x000f220000300800 */
[----:B------:R-:W-:-:S05]  /*30c00*/  SHF.R.S32.HI R68, RZ, 0x8, R68 ;  /* 0x00000008ff447819 */ /* 0x000fca0000011444 */
[----:B---3--:R3:W-:Y:S04]  /*30c10*/  @P6 STG.E.U8 desc[UR18][R12.64], R68 ;  /* 0x000000440c006986 */ /* 0x0087e8000c101112 */
[----:B---3--:R-:W3:Y:S01]  /*30c20*/  LDL.LU.64 R12, [R1+0xa98] ;  /* 0x000a9800010c7983 */ /* 0x008ee20000300a00 */
[----:B----4-:R-:W-:-:S04]  /*30c30*/  F2FP.SATFINITE.E5M2.F32.PACK_AB_MERGE_C R2, R2, R3, RZ ;  /* 0x000000030202723e */ /* 0x010fc800048060ff */
[----:B------:R-:W-:Y:S01]  /*30c40*/  PRMT R68, R2, 0x9910, RZ ;  /* 0x0000991002447816 */ /* 0x000fe200000000ff */
[----:B-----5:R4:W-:Y:S04]  /*30c50*/  @P5 STG.E.U8 desc[UR18][R10.64], R2 ;  /* 0x000000020a005986 */ /* 0x0209e8000c101112 */
[----:B----4-:R-:W4:Y:S01]  /*30c60*/  LDL.LU R2, [R1+0xd8] ;  /* 0x0000d80001027983 */ /* 0x010f220000300800 */
[C---:B------:R-:W-:Y:S01]  /*30c70*/  VIADD R3, R0.reuse, 0x1b8 ;  /* 0x000001b800037836 */ /* 0x040fe20000000000 */
[----:B------:R-:W-:Y:S02]  /*30c80*/  SHF.R.S32.HI R68, RZ, 0x8, R68 ;  /* 0x00000008ff447819 */ /* 0x000fe40000011444 */
[----:B------:R-:W5:Y:S02]  /*30c90*/  LDL.LU.64 R10, [R1+0xab8] ;  /* 0x000ab800010a7983 */ /* 0x000f640000300a00 */
[----:B-1----:R-:W-:Y:S01]  /*30ca0*/  ISETP.LT.AND P6, PT, R3, UR6, !P1 ;  /* 0x0000000603007c0c */ /* 0x002fe2000cfc1270 */
[----:B------:R-:W1:Y:S01]  /*30cb0*/  LDCU UR6, c[0x0][0x39c] ;  /* 0x00007380ff0677ac */ /* 0x000e620008000800 */
[----:B------:R-:W-:-:S05]  /*30cc0*/  VIADD R3, R0, 0x1b9 ;  /* 0x000001b900037836 */ /* 0x000fca0000000000 */
[----:B0-----:R-:W-:Y:S01]  /*30cd0*/  ISETP.LT.AND P5, PT, R3, UR5, !P1 ;  /* 0x0000000503007c0c */ /* 0x001fe2000cfa1270 */
[----:B------:R-:W0:Y:S01]  /*30ce0*/  LDCU UR5, c[0x0][0x39c] ;  /* 0x00007380ff0577ac */ /* 0x000e220008000800 */
[C---:B------:R-:W-:Y:S01]  /*30cf0*/  VIADD R3, R0.reuse, 0x1ba ;  /* 0x000001ba00037836 */ /* 0x040fe20000000000 */
[----:B------:R1:W-:Y:S04]  /*30d00*/  @P4 STG.E.U8 desc[UR18][R8.64], R68 ;  /* 0x0000004408004986 */ /* 0x0003e8000c101112 */
[----:B------:R-:W-:Y:S01]  /*30d10*/  ISETP.LT.AND P4, PT, R3, UR4, !P1 ;  /* 0x0000000403007c0c */ /* 0x000fe2000cf81270 */
[----:B------:R-:W0:Y:S01]  /*30d20*/  LDCU UR4, c[0x0][0x39c] ;  /* 0x00007380ff0477ac */ /* 0x000e220008000800 */
[----:B------:R-:W-:Y:S01]  /*30d30*/  VIADD R3, R0, 0x1bb ;  /* 0x000001bb00037836 */ /* 0x000fe20000000000 */
[----:B-1----:R-:W5:Y:S01]  /*30d40*/  LDL.LU.64 R8, [R1+0xad0] ;  /* 0x000ad00001087983 */ /* 0x002f620000300a00 */
[----:B----4-:R-:W-:-:S04]  /*30d50*/  F2FP.SATFINITE.E5M2.F32.PACK_AB_MERGE_C R2, R92, R2, RZ ;  /* 0x000000025c02723e */ /* 0x010fc800048060ff */
[----:B------:R-:W-:Y:S01]  /*30d60*/  PRMT R68, R2, 0x9910, RZ ;  /* 0x0000991002447816 */ /* 0x000fe200000000ff */
[----:B--2---:R1:W-:Y:S01]  /*30d70*/  @P3 STG.E.U8 desc[UR18][R6.64], R2 ;  /* 0x0000000206003986 */ /* 0x0043e2000c101112 */
[----:B------:R-:W-:Y:S01]  /*30d80*/  ISETP.LT.AND P3, PT, R3, UR6, !P1 ;  /* 0x0000000603007c0c */ /* 0x000fe2000cf61270 */
[C---:B------:R-:W-:Y:S01]  /*30d90*/  VIADD R3, R0.reuse, 0x1bc ;  /* 0x000001bc00037836 */ /* 0x040fe20000000000 */
[----:B------:R-:W-:Y:S01]  /*30da0*/  SHF.R.S32.HI R68, RZ, 0x8, R68 ;  /* 0x00000008ff447819 */ /* 0x000fe20000011444 */
[----:B------:R-:W2:Y:S04]  /*30db0*/  LDCU UR6, c[0x0][0x39c] ;  /* 0x00007380ff0677ac */ /* 0x000ea80008000800 */
[----:B------:R4:W-:Y:S01]  /*30dc0*/  @P0 STG.E.U8 desc[UR18][R4.64], R68 ;  /* 0x0000004404000986 */ /* 0x0009e2000c101112 */
[----:B0-----:R-:W-:Y:S01]  /*30dd0*/  ISETP.LT.AND P0, PT, R3, UR5, !P1 ;  /* 0x0000000503007c0c */ /* 0x001fe2000cf01270 */
[----:B------:R-:W-:Y:S01]  /*30de0*/  VIADD R3, R0, 0x1bd ;  /* 0x000001bd00037836 */ /* 0x000fe20000000000 */
[----:B------:R-:W0:Y:S01]  /*30df0*/  LDCU UR5, c[0x0][0x39c] ;  /* 0x00007380ff0577ac */ /* 0x000e220008000800 */
[----:B-1----:R-:W-:Y:S01]  /*30e00*/  F2FP.SATFINITE.E5M2.F32.PACK_AB_MERGE_C R2, R69, R93, RZ ;  /* 0x0000005d4502723e */ /* 0x002fe200048060ff */
[----:B------:R-:W2:Y:S04]  /*30e10*/  LDL.LU.64 R6, [R1+0xae8] ;  /* 0x000ae80001067983 */ /* 0x000ea80000300a00 */
[----:B---3--:R1:W-:Y:S04]  /*30e20*/  @P6 STG.E.U8 desc[UR18][R12.64], R2 ;  /* 0x000000020c006986 */ /* 0x0083e8000c101112 */
[----:B----4-:R-:W3:Y:S01]  /*30e30*/  LDL.LU.64 R4, [R1+0xb08] ;  /* 0x000b080001047983 */ /* 0x010ee20000300a00 */
[----:B------:R-:W-:-:S03]  /*30e40*/  PRMT R68, R2, 0x9910, RZ ;  /* 0x0000991002447816 */ /* 0x000fc600000000ff */
[----:B------:R-:W4:Y:S01]  /*30e50*/  LDL.LU R69, [R1+0xfc] ;  /* 0x0000fc0001457983 */ /* 0x000f220000300800 */
[----:B------:R-:W-:Y:S01]  /*30e60*/  ISETP.LT.AND P6, PT, R3, UR4, !P1 ;  /* 0x0000000403007c0c */ /* 0x000fe2000cfc1270 */
[----:B------:R-:W0:Y:S02]  /*30e70*/  LDCU UR4, c[0x0][0x39c] ;  /* 0x00007380ff0477ac */ /* 0x000e240008000800 */
[----:B------:R-:W2:Y:S04]  /*30e80*/  LDL.LU.64 R92, [R1+0xb20] ;  /* 0x000b2000015c7983 */ /* 0x000ea80000300a00 */
[----:B-1----:R-:W2:Y:S04]  /*30e90*/  LDL.LU.64 R12, [R1+0xdf8] ;  /* 0x000df800010c7983 */ /* 0x002ea80000300a00 */
[----:B------:R-:W2:Y:S04]  /*30ea0*/  LDL.LU R2, [R1+0xec] ;  /* 0x0000ec0001027983 */ /* 0x000ea80000300800 */
[----:B------:R-:W2:Y:S01]  /*30eb0*/  LDL.LU R3, [R1+0xe8] ;  /* 0x0000e80001037983 */ /* 0x000ea20000300800 */
[----:B------:R-:W-:-:S05]  /*30ec0*/  SHF.R.S32.HI R68, RZ, 0x8, R68 ;  /* 0x00000008ff447819 */ /* 0x000fca0000011444 */
[----:B-----5:R1:W-:Y:S04]  /*30ed0*/  @P5 STG.E.U8 desc[UR18][R10.64], R68 ;  /* 0x000000440a005986 */ /* 0x0203e8000c101112 */
[----:B-1----:R-:W5:Y:S01]  /*30ee0*/  LDL.LU.64 R10, [R1+0xdf0] ;  /* 0x000df000010a7983 */ /* 0x002f620000300a00 */
[----:B--2---:R-:W-:Y:S01]  /*30ef0*/  F2FP.SATFINITE.E5M2.F32.PACK_AB_MERGE_C R2, R2, R3, RZ ;  /* 0x000000030202723e */ /* 0x004fe200048060ff */
[----:B------:R-:W-:-:S05]  /*30f00*/  VIADD R3, R0, 0x1be ;  /* 0x000001be00037836 */ /* 0x000fca0000000000 */
[----:B------:R-:W-:Y:S01]  /*30f10*/  ISETP.LT.AND P5, PT, R3, UR6, !P1 ;  /* 0x0000000603007c0c */ /* 0x000fe2000cfa1270 */
[----:B------:R-:W-:Y:S01]  /*30f20*/  VIADD R3, R0, 0x1bf ;  /* 0x000001bf00037836 */ /* 0x000fe20000000000 */
[----:B------:R1:W-:Y:S01]  /*30f30*/  @P4 STG.E.U8 desc[UR18][R8.64], R2 ;  /* 0x0000000208004986 */ /* 0x0003e2000c101112 */
[----:B------:R-:W-:Y:S01]  /*30f40*/  PRMT R68, R2, 0x9910, RZ ;  /* 0x0000991002447816 */ /* 0x000fe200000000ff */
[----:B------:R-:W2:Y:S02]  /*30f50*/  LDCU UR6, c[0x0][0x39c] ;  /* 0x00007380ff0677ac */ /* 0x000ea40008000800 */
[----:B0-----:R-:W-:Y:S01]  /*30f60*/  ISETP.LT.AND P4, PT, R3, UR5, !P1 ;  /* 0x0000000503007c0c */ /* 0x001fe2000cf81270 */
[----:B-1----:R-:W2:Y:S01]  /*30f70*/  LDL.LU.64 R8, [R1+0xde8] ;  /* 0x000de80001087983 */ /* 0x002ea20000300a00 */
[----:B------:R-:W-:Y:S01]  /*30f80*/  SHF.R.S32.HI R68, RZ, 0x8, R68 ;  /* 0x00000008ff447819 */ /* 0x000fe20000011444 */
[----:B------:R-:W0:Y:S02]  /*30f90*/  LDCU UR5, c[0x0][0x39c] ;  /* 0x00007380ff0577ac */ /* 0x000e240008000800 */
[----:B------:R-:W2:Y:S04]  /*30fa0*/  LDL.LU R2, [R1+0xf4] ;  /* 0x0000f40001027983 */ /* 0x000ea80000300800 */
[----:B------:R-:W2:Y:S04]  /*30fb0*/  LDL.LU R3, [R1+0xf0] ;  /* 0x0000f00001037983 */ /* 0x000ea80000300800 */
[----:B------:R1:W-:Y:S04]  /*30fc0*/  @P3 STG.E.U8 desc[UR18][R6.64], R68 ;  /* 0x0000004406003986 */ /* 0x0003e8000c101112 */
[----:B-1----:R-:W4:Y:S01]  /*30fd0*/  LDL.LU.64 R6, [R1+0xde0] ;  /* 0x000de00001067983 */ /* 0x002f220000300a00 */
[----:B--2---:R-:W-:-:S04]  /*30fe0*/  F2FP.SATFINITE.E5M2.F32.PACK_AB_MERGE_C R2, R2, R3, RZ ;  /* 0x000000030202723e */ /* 0x004fc800048060ff */
[----:B------:R-:W-:Y:S01]  /*30ff0*/  PRMT R68, R2, 0x9910, RZ ;  /* 0x0000991002447816 */ /* 0x000fe200000000ff */
[----:B---3--:R1:W-:Y:S04]  /*31000*/  @P0 STG.E.U8 desc[UR18][R4.64], R2 ;  /* 0x0000000204000986 */ /* 0x0083e8000c101112 */
[----:B-1----:R-:W2:Y:S04]  /*31010*/  LDL.LU.64 R4, [R1+0xdd8] ;  /* 0x000dd80001047983 */ /* 0x002ea80000300a00 */
[----:B------:R-:W4:Y:S01]  /*31020*/  LDL.LU R2, [R1+0xf8] ;  /* 0x0000f80001027983 */ /* 0x000f220000300800 */
[----:B------:R-:W-:-:S05]  /*31030*/  SHF.R.S32.HI R68, RZ, 0x8, R68 ;  /* 0x00000008ff447819 */ /* 0x000fca0000011444 */
[----:B------:R1:W-:Y:S04]  /*31040*/  @P6 STG.E.U8 desc[UR18][R92.64], R68 ;  /* 0x000000445c006986 */ /* 0x0003e8000c101112 */
[----:B-1----:R-:W3:Y:S01]  /*31050*/  LDL.LU.64 R92, [R1+0xb88] ;  /* 0x000b8800015c7983 */ /* 0x002ee20000300a00 */
[----:B----4-:R-:W-:-:S04]  /*31060*/  F2FP.SATFINITE.E5M2.F32.PACK_AB_MERGE_C R2, R69, R2, RZ ;  /* 0x000000024502723e */ /* 0x010fc800048060ff */
[----:B------:R-:W-:Y:S01]  /*31070*/  PRMT R68, R2, 0x9910, RZ ;  /* 0x0000991002447816 */ /* 0x000fe200000000ff */
[----:B--2---:R1:W-:Y:S03]  /*31080*/  @P5 STG.E.U8 desc[UR18][R4.64], R2 ;  /* 0x0000000204005986 */ /* 0x0043e6000c101112 */
[----:B------:R-:W-:Y:S01]  /*31090*/  SHF.R.S32.HI R68, RZ, 0x8, R68 ;  /* 0x00000008ff447819 */ /* 0x000fe20000011444 */
[----:B-1----:R-:W2:Y:S04]  /*310a0*/  LDL.LU.64 R4, [R1+0xdd0] ;  /* 0x000dd00001047983 */ /* 0x002ea80000300a00 */
[----:B------:R1:W-:Y:S04]  /*310b0*/  @P4 STG.E.U8 desc[UR18][R6.64], R68 ;  /* 0x0000004406004986 */ /* 0x0003e8000c101112 */
[----:B-1----:R-:W4:Y:S04]  /*310c0*/  LDL.LU.64 R6, [R1+0xdc8] ;  /* 0x000dc80001067983 */ /* 0x002f280000300a00 */
[----:B------:R-:W3:Y:S01]  /*310d0*/  LDL.LU.64 R68, [R1+0xb80] ;  /* 0x000b800001447983 */ /* 0x000ee20000300a00 */
[----:B------:R-:W-:-:S05]  /*310e0*/  VIADD R3, R0, 0x1c0 ;  /* 0x000001c000037836 */ /* 0x000fca0000000000 */
[----:B------:R-:W-:Y:S01]  /*310f0*/  ISETP.LT.AND P3, PT, R3, UR4, !P1 ;  /* 0x0000000403007c0c */ /* 0x000fe2000cf61270 */
[----:B------:R-:W1:Y:S01]  /*31100*/  LDCU UR4, c[0x0][0x39c] ;  /* 0x00007380ff0477ac */ /* 0x000e620008000800 */
[----:B------:R-:W-:-:S05]  /*31110*/  VIADD R3, R0, 0x1c1 ;  /* 0x000001c100037836 */ /* 0x000fca0000000000 */
[----:B------:R-:W-:Y:S01]  /*31120*/  ISETP.LT.AND P0, PT, R3, UR6, !P1 ;  /* 0x0000000603007c0c */ /* 0x000fe2000cf01270 */
[C---:B------:R-:W-:Y:S01]  /*31130*/  VIADD R3, R0.reuse, 0x1c2 ;  /* 0x000001c200037836 */ /* 0x040fe20000000000 */
[----:B------:R-:W2:Y:S04]  /*31140*/  LDCU UR6, c[0x0][0x39c] ;  /* 0x00007380ff0677ac */ /* 0x000ea80008000800 */
[----:B0-----:R-:W-:Y:S01]  /*31150*/  ISETP.LT.AND P6, PT, R3, UR5, !P1 ;  /* 0x0000000503007c0c */ /* 0x001fe2000cfc1270 */
[----:B------:R-:W-:Y:S01]  /*31160*/  VIADD R3, R0, 0x1c3 ;  /* 0x000001c300037836 */ /* 0x000fe20000000000 */
[----:B------:R-:W0:Y:S04]  /*31170*/  LDCU UR5, c[0x0][0x39c] ;  /* 0x00007380ff0577ac */ /* 0x000e280008000800 */
[----:B-1----:R-:W-:Y:S01]  /*31180*/  ISETP.LT.AND P5, PT, R3, UR4, !P1 ;  /* 0x0000000403007c0c */ /* 0x002fe2000cfa1270 */
[----:B------:R-:W1:Y:S01]  /*31190*/  LDCU UR4, c[0x0][0x39c] ;  /* 0x00007380ff0477ac */ /* 0x000e620008000800 */
[----:B--2---:R-:W-:-:S04]  /*311a0*/  F2FP.SATFINITE.E5M2.F32.PACK_AB_MERGE_C R4, R5, R4, RZ ;  /* 0x000000040504723e */ /* 0x004fc800048060ff */
[----:B------:R-:W-:-:S04]  /*311b0*/  PRMT R3, R4, 0x9910, RZ ;  /* 0x0000991004037816 */ /* 0x000fc800000000ff */
[----:B------:R-:W-:Y:S01]  /*311c0*/  SHF.R.S32.HI R3, RZ, 0x8, R3 ;  /* 0x00000008ff037819 */ /* 0x000fe20000011403 */
[----:B------:R2:W-:Y:S01]  /*311d0*/  @P3 STG.E.U8 desc[UR18][R8.64], R4 ;  /* 0x0000000408003986 */ /* 0x0005e2000c101112 */
[----:B----4-:R-:W-:-:S03]  /*311e0*/  F2FP.SATFINITE.E5M2.F32.PACK_AB_MERGE_C R6, R7, R6, RZ ;  /* 0x000000060706723e */ /* 0x010fc600048060ff */
[----:B---3--:R3:W-:Y:S04]  /*311f0*/  @P0 STG.E.U8 desc[UR18][R68.64], R3 ;  /* 0x0000000344000986 */ /* 0x0087e8000c101112 */
[----:B--2---:R-:W2:Y:S04]  /*31200*/  LDL.LU.64 R8, [R1+0xdc0] ;  /* 0x000dc00001087983 */ /* 0x004ea80000300a00 */
[----:B------:R-:W4:Y:S01]  /*31210*/  LDL.LU.64 R4, [R1+0xba8] ;  /* 0x000ba80001047983 */ /* 0x000f220000300a00 */
[----:B---3--:R-:W-:-:S03]  /*31220*/  PRMT R3, R6, 0x9910, RZ ;  /* 0x0000991006037816 */ /* 0x008fc600000000ff */
[----:B------:R-:W-:Y:S01]  /*31230*/  @P6 STG.E.U8 desc[UR18][R92.64], R6 ;  /* 0x000000065c006986 */ /* 0x000fe2000c101112 */
[----:B------:R-:W-:-:S03]  /*31240*/  SHF.R.S32.HI R3, RZ, 0x8, R3 ;  /* 0x00000008ff037819 */ /* 0x000fc60000011403 */
[----:B------:R-:W3:Y:S04]  /*31250*/  LDL.LU.64 R68, [R1+0xbb0] ;  /* 0x000bb00001447983 */ /* 0x000ee80000300a00 */
[----:B-----5:R5:W-:Y:S04]  /*31260*/  @P5 STG.E.U8 desc[UR18][R10.64], R3 ;  /* 0x000000030a005986 */ /* 0x020be8000c101112 */
[----:B-----5:R-:W5:Y:S01]  /*31270*/  LDL.LU.64 R10, [R1+0xdb8] ;  /* 0x000db800010a7983 */ /* 0x020f620000300a00 */
[----:B------:R-:W-:-:S05]  /*31280*/  VIADD R2, R0, 0x1c4 ;  /* 0x000001c400027836 */ /* 0x000fca0000000000 */
[----:B------:R-:W-:Y:S01]  /*31290*/  ISETP.LT.AND P4, PT, R2, UR6, !P1 ;  /* 0x0000000602007c0c */ /* 0x000fe2000cf81270 */
[----:B------:R-:W1:Y:S01]  /*312a0*/  LDCU UR6, c[0x0][0x39c] ;  /* 0x00007380ff0677ac */ /* 0x000e620008000800 */
[----:B------:R-:W-:-:S05]  /*312b0*/  VIADD R2, R0, 0x1c5 ;  /* 0x000001c500027836 */ /* 0x000fca0000000000 */
[----:B0-----:R-:W-:Y:S01]  /*312c0*/  ISETP.LT.AND P3, PT, R2, UR5, !P1 ;  /* 0x0000000502007c0c */ /* 0x001fe2000cf61270 */
[----:B------:R-:W-:Y:S01]  /*312d0*/  VIADD R2, R0, 0x1c6 ;  /* 0x000001c600027836 */ /* 0x000fe20000000000 */
[----:B------:R-:W0:Y:S04]  /*312e0*/  LDCU UR5, c[0x0][0x39c] ;  /* 0x00007380ff0577ac */ /* 0x000e280008000800 */
[----:B-1----:R-:W-:Y:S01]  /*312f0*/  ISETP.LT.AND P0, PT, R2, UR4, !P1 ;  /* 0x0000000402007c0c */ /* 0x002fe2000cf01270 */
[----:B------:R-:W-:Y:S01]  /*31300*/  VIADD R2, R0, 0x1c7 ;  /* 0x000001c700027836 */ /* 0x000fe20000000000 */
[----:B------:R-:W1:Y:S04]  /*31310*/  LDCU UR4, c[0x0][0x39c] ;  /* 0x00007380ff0477ac */ /* 0x000e680008000800 */
[----:B------:R-:W-:Y:S01]  /*31320*/  ISETP.LT.AND P6, PT, R2, UR6, !P1 ;  /* 0x0000000602007c0c */ /* 0x000fe2000cfc1270 */
[----:B------:R-:W0:Y:S01]  /*31330*/  LDCU UR6, c[0x0][0x39c] ;  /* 0x00007380ff0677ac */ /* 0x000e220008000800 */
[----:B--2---:R-:W-:-:S04]  /*31340*/  F2FP.SATFINITE.E5M2.F32.PACK_AB_MERGE_C R8, R9, R8, RZ ;  /* 0x000000080908723e */ /* 0x004fc800048060ff */
[----:B------:R-:W-:-:S04]  /*31350*/  PRMT R3, R8, 0x9910, RZ ;  /* 0x0000991008037816 */ /* 0x000fc800000000ff */
[----:B------:R-:W-:Y:S01]  /*31360*/  SHF.R.S32.HI R3, RZ, 0x8, R3 ;  /* 0x00000008ff037819 */ /* 0x000fe20000011403 */
[----:B------:R2:W-:Y:S04]  /*31370*/  @P4 STG.E.U8 desc[UR18][R12.64], R8 ;  /* 0x000000080c004986 */ /* 0x0005e8000c101112 */
[----:B----4-:R4:W-:Y:S04]  /*31380*/  @P3 STG.E.U8 desc[UR18][R4.64], R3 ;  /* 0x0000000304003986 */ /* 0x0109e8000c101112 */
[----:B--2---:R-:W2:Y:S04]  /*31390*/  LDL.LU.64 R12, [R1+0xdb0] ;  /* 0x000db000010c7983 */ /* 0x004ea80000300a00 */
[----:B------:R-:W2:Y:S01]  /*313a0*/  LDL.LU.64 R92, [R1+0xbd0] ;  /* 0x000bd000015c7983 */ /* 0x000ea20000300a00 */
[----:B-----5:R-:W-:-:S03]  /*313b0*/  F2FP.SATFINITE.E5M2.F32.PACK_AB_MERGE_C R10, R11, R10, RZ ;  /* 0x0000000a0b0a723e */ /* 0x020fc600048060ff */
[----:B----4-:R-:W4:Y:S01]  /*313c0*/  LDL.LU.64 R4, [R1+0xbe0] ;  /* 0x000be00001047983 */ /* 0x010f220000300a00 */
[----:B------:R-:W-:-:S04]  /*313d0*/  PRMT R3, R10, 0x9910, RZ ;  /* 0x000099100a037816 */ /* 0x000fc800000000ff */
[----:B------:R-:W-:Y:S01]  /*313e0*/  SHF.R.S32.HI R3, RZ, 0x8, R3 ;  /* 0x00000008ff037819 */ /* 0x000fe20000011403 */
[----:B---3--:R-:W-:Y:S04]  /*313f0*/  @P0 STG.E.U8 desc[UR18][R68.64], R10 ;  /* 0x0000000a44000986 */ /* 0x008fe8000c101112 */
[----:B------:R3:W-:Y:S04]  /*31400*/  @P6 STG.E.U8 desc[UR18][R14.64], R3 ;  /* 0x000000030e006986 */ /* 0x0007e8000c101112 */
[----:B---3--:R-:W3:Y:S01]  /*31410*/  LDL.LU.64 R14, [R1+0xda8] ;  /* 0x000da800010e7983 */ /* 0x008ee20000300a00 */
[----:B------:R-:W-:-:S05]  /*31420*/  VIADD R2, R0, 0x1c8 ;  /* 0x000001c800027836 */ /* 0x000fca0000000000 */
[----:B0-----:R-:W-:Y:S01]  /*31430*/  ISETP.LT.AND P5, PT, R2, UR5, !P1 ;  /* 0x0000000502007c0c */ /* 0x001fe2000cfa1270 */
[----:B------:R-:W0:Y:S01]  /*31440*/  LDCU UR5, c[0x0][0x39c] ;  /* 0x00007380ff0577ac */ /* 0x000e220008000800 */
[----:B------:R-:W-:-:S05]  /*31450*/  VIADD R2, R0, 0x1c9 ;  /* 0x000001c900027836 */ /* 0x000fca0000000000 */
[----:B-1----:R-:W-:Y:S01]  /*31460*/  ISETP.LT.AND P4, PT, R2, UR4, !P1 ;  /* 0x0000000402007c0c */ /* 0x002fe2000cf81270 */
[----:B------:R-:W-:Y:S01]  /*31470*/  VIADD R2, R0, 0x1ca ;  /* 0x000001ca00027836 */ /* 0x000fe20000000000 */
[----:B------:R-:W1:Y:S04]  /*31480*/  LDCU UR4, c[0x0][0x39c] ;  /* 0x00007380ff0477ac */ /* 0x000e680008000800 */
[----:B------:R-:W-:Y:S01]  /*31490*/  ISETP.LT.AND P3, PT, R2, UR6, !P1 ;  /* 0x0000000602007c0c */ /* 0x000fe2000cf61270 */
[----:B------:R-:W-:Y:S01]  /*314a0*/  VIADD R2, R0, 0x1cb ;  /* 0x000001cb00027836 */ /* 0x000fe20000000000 */
[----:B------:R-:W5:Y:S04]  /*314b0*/  LDCU UR6, c[0x0][0x39c] ;  /* 0x00007380ff0677ac */ /* 0x000f680008000800 */
[----:B0-----:R-:W-:Y:S01]  /*314c0*/  ISETP.LT.AND P0, PT, R2, UR5, !P1 ;  /* 0x0000000502007c0c */ /* 0x001fe2000cf01270 */
[----:B------:R-:W0:Y:S01]  /*314d0*/  LDCU UR5, c[0x0][0x39c] ;  /* 0x00007380ff0577ac */ /* 0x000e220008000800 */
[----:B--2---:R-:W-:-:S04]  /*314e0*/  F2FP.SATFINITE.E5M2.F32.PACK_AB_MERGE_C R12, R13, R12, RZ ;  /* 0x0000000c0d0c723e */ /* 0x004fc800048060ff */
[----:B------:R-:W-:-:S04]  /*314f0*/  PRMT R3, R12, 0x9910, RZ ;  /* 0x000099100c037816 */ /* 0x000fc800000000ff */
[----:B------:R-:W-:Y:S01]  /*31500*/  SHF.R.S32.HI R3, RZ, 0x8, R3 ;  /* 0x00000008ff037819 */ /* 0x000fe20000011403 */
[----:B------:R2:W-:Y:S04]  /*31510*/  @P5 STG.E.U8 desc[UR18][R16.64], R12 ;  /* 0x0000000c10005986 */ /* 0x0005e8000c101112 */
[----:B------:R0:W-:Y:S04]  /*31520*/  @P4 STG.E.U8 desc[UR18][R92.64], R3 ;  /* 0x000000035c004986 */ /* 0x0001e8000c101112 */
[----:B--2---:R-:W2:Y:S04]  /*31530*/  LDL.LU.64 R16, [R1+0xda0] ;  /* 0x000da00001107983 */ /* 0x004ea80000300a00 */
[----:B------:R-:W2:Y:S04]  /*31540*/  LDL.LU.64 R68, [R1+0xbf8] ;  /* 0x000bf80001447983 */ /* 0x000ea80000300a00 */
[----:B0-----:R-:W2:Y:S01]  /*31550*/  LDL.LU.64 R92, [R1+0xc08] ;  /* 0x000c0800015c7983 */ /* 0x001ea20000300a00 */
[----:B---3--:R-:W-:-:S04]  /*31560*/  F2FP.SATFINITE.E5M2.F32.PACK_AB_MERGE_C R14, R15, R14, RZ ;  /* 0x0000000e0f0e723e */ /* 0x008fc800048060ff */
[----:B------:R-:W-:-:S04]  /*31570*/  PRMT R3, R14, 0x9910, RZ ;  /* 0x000099100e037816 */ /* 0x000fc800000000ff */
[----:B------:R-:W-:Y:S01]  /*31580*/  SHF.R.S32.HI R3, RZ, 0x8, R3 ;  /* 0x00000008ff037819 */ /* 0x000fe20000011403 */
[----:B----4-:R-:W-:Y:S04]  /*31590*/  @P3 STG.E.U8 desc[UR18][R4.64], R14 ;  /* 0x0000000e04003986 */ /* 0x010fe8000c101112 */
[----:B------:R0:W-:Y:S04]  /*315a0*/  @P0 STG.E.U8 desc[UR18][R18.64], R3 ;  /* 0x0000000312000986 */ /* 0x0001e8000c101112 */
[----:B0-----:R-:W3:Y:S01]  /*315b0*/  LDL.LU.64 R18, [R1+0xd98] ;  /* 0x000d980001127983 */ /* 0x001ee20000300a00 */
[----:B------:R-:W-:-:S05]  /*315c0*/  VIADD R2, R0, 0x1cc ;  /* 0x000001cc00027836 */ /* 0x000fca0000000000 */
[----:B-1----:R-:W-:Y:S01]  /*315d0*/  ISETP.LT.AND P6, PT, R2, UR4, !P1 ;  /* 0x0000000402007c0c */ /* 0x002fe2000cfc1270 */
[----:B------:R-:W0:Y:S01]  /*315e0*/  LDCU UR4, c[0x0][0x39c] ;  /* 0x00007380ff0477ac */ /* 0x000e220008000800 */
[----:B------:R-:W-:-:S05]  /*315f0*/  VIADD R2, R0, 0x1cd ;  /* 0x000001cd00027836 */ /* 0x000fca0000000000 */
[----:B-----5:R-:W-:Y:S01]  /*31600*/  ISETP.LT.AND P5, PT, R2, UR6, !P1 ;  /* 0x0000000602007c0c */ /* 0x020fe2000cfa1270 */
[----:B------:R-:W-:Y:S01]  /*31610*/  VIADD R2, R0, 0x1ce ;  /* 0x000001ce00027836 */ /* 0x000fe20000000000 */
[----:B------:R-:W1:Y:S04]  /*31620*/  LDCU UR6, c[0x0][0x39c] ;  /* 0x00007380ff0677ac */ /* 0x000e680008000800 */
[----:B------:R-:W-:Y:S01]  /*31630*/  ISETP.LT.AND P4, PT, R2, UR5, !P1 ;  /* 0x0000000502007c0c */ /* 0x000fe2000cf81270 */
[----:B------:R-:W-:Y:S01]  /*31640*/  VIADD R2, R0, 0x1cf ;  /* 0x000001cf00027836 */ /* 0x000fe20000000000 */
[----:B------:R-:W4:Y:S04]  /*31650*/  LDCU UR5, c[0x0][0x39c] ;  /* 0x00007380ff0577ac */ /* 0x000f280008000800 */
        /* <DEDUP_REMOVED lines=9> */
[----:B-----5:R-:W5:Y:S01]  /*316f0*/  LDL.LU.64 R68, [R1+0xc30] ;  /* 0x000c300001447983 */ /* 0x020f620000300a00 */
[----:B---3--:R-:W-:-:S04]  /*31700*/  F2FP.SATFINITE.E5M2.F32.PACK_AB_MERGE_C R18, R19, R18, RZ ;  /* 0x000000121312723e */ /* 0x008fc800048060ff */
[----:B------:R-:W-:-:S04]  /*31710*/  PRMT R3, R18, 0x9910, RZ ;  /* 0x0000991012037816 */ /* 0x000fc800000000ff */
[----:B------:R-:W-:Y:S01]  /*31720*/  SHF.R.S32.HI R3, RZ, 0x8, R3 ;  /* 0x00000008ff037819 */ /* 0x000fe20000011403 */
[----:B------:R-:W-:Y:S04]  /*31730*/  @P4 STG.E.U8 desc[UR18][R92.64], R18 ;  /* 0x000000125c004986 */ /* 0x000fe8000c101112 */
[----:B------:R3:W-:Y:S04]  /*31740*/  @P3 STG.E.U8 desc[UR18][R22.64], R3 ;  /* 0x0000000316003986 */ /* 0x0007e8000c101112 */
[----:B---3--:R-:W3:Y:S01]  /*31750*/  LDL.LU.64 R22, [R1+0xd88] ;  /* 0x000d880001167983 */ /* 0x008ee20000300a00 */
[----:B------:R-:W-:-:S05]  /*31760*/  VIADD R2, R0, 0x1d0 ;  /* 0x000001d000027836 */ /* 0x000fca0000000000 */
[----:B-1----:R-:W-:Y:S01]  /*31770*/  ISETP.LT.AND P0, PT, R2, UR6, !P1 ;  /* 0x0000000602007c0c */ /* 0x002fe2000cf01270 */
[----:B------:R-:W1:Y:S01]  /*31780*/  LDCU UR6, c[0x0][0x39c] ;  /* 0x00007380ff0677ac */ /* 0x000e620008000800 */
[----:B------:R-:W-:-:S05]  /*31790*/  VIADD R2, R0, 0x1d1 ;  /* 0x000001d100027836 */ /* 0x000fca0000000000 */
[----:B----4-:R-:W-:Y:S01]  /*317a0*/  ISETP.LT.AND P6, PT, R2, UR5, !P1 ;  /* 0x0000000502007c0c */ /* 0x010fe2000cfc1270 */
[----:B------:R-:W-:Y:S01]  /*317b0*/  VIADD R2, R0, 0x1d2 ;  /* 0x000001d200027836 */ /* 0x000fe20000000000 */
[----:B------:R-:W4:Y:S04]  /*317c0*/  LDCU UR5, c[0x0][0x39c] ;  /* 0x00007380ff0577ac */ /* 0x000f280008000800 */
        /* <DEDUP_REMOVED lines=16> */
[----:B-----5:R-:W-:Y:S04]  /*318d0*/  @P5 STG.E.U8 desc[UR18][R68.64], R22 ;  /* 0x0000001644005986 */ /* 0x020fe8000c101112 */
[----:B------:R0:W-:Y:S04]  /*318e0*/  @P4 STG.E.U8 desc[UR18][R26.64], R3 ;  /* 0x000000031a004986 */ /* 0x0001e8000c101112 */
[----:B0-----:R-:W3:Y:S01]  /*318f0*/  LDL.LU.64 R26, [R1+0xd78] ;  /* 0x000d7800011a7983 */ /* 0x001ee20000300a00 */
[----:B------:R-:W-:-:S05]  /*31900*/  VIADD R2, R0, 0x1d4 ;  /* 0x000001d400027836 */ /* 0x000fca0000000000 */
[----:B----4-:R-:W-:Y:S01]  /*31910*/  ISETP.LT.AND P3, PT, R2, UR5, !P1 ;  /* 0x0000000502007c0c */ /* 0x010fe2000cf61270 */
[----:B------:R-:W0:Y:S01]  /*31920*/  LDCU UR5, c[0x0][0x39c] ;  /* 0x00007380ff0577ac */ /* 0x000e220008000800 */
[----:B------:R-:W-:-:S05]  /*31930*/  VIADD R2, R0, 0x1d5 ;  /* 0x000001d500027836 */ /* 0x000fca0000000000 */
        /* <DEDUP_REMOVED lines=23> */
[----:B----4-:R-:W-:Y:S01]  /*31ab0*/  ISETP.LT.AND P4, PT, R2, UR4, !P1 ;  /* 0x0000000402007c0c */ /* 0x010fe2000cf81270 */
[----:B------:R-:W4:Y:S01]  /*31ac0*/  LDCU UR4, c[0x0][0x39c] ;  /* 0x00007380ff0477ac */ /* 0x000f220008000800 */
[----:B------:R-:W-:-:S05]  /*31ad0*/  VIADD R2, R0, 0x1d9 ;  /* 0x000001d900027836 */ /* 0x000fca0000000000 */
[----:B-1----:R-:W-:Y:S01]  /*31ae0*/  ISETP.LT.AND P3, PT, R2, UR6, !P1 ;  /* 0x0000000602007c0c */ /* 0x002fe2000cf61270 */
[----:B------:R-:W-:Y:S01]  /*31af0*/  VIADD R2, R0, 0x1da ;  /* 0x000001da00027836 */ /* 0x000fe20000000000 */
[----:B------:R-:W1:Y:S04]  /*31b00*/  LDCU UR6, c[0x0][0x39c] ;  /* 0x00007380ff0677ac */ /* 0x000e680008000800 */
[----:B0-----:R-:W-:Y:S01]  /*31b10*/  ISETP.LT.AND P0, PT, R2, UR5, !P1 ;  /* 0x0000000502007c0c */ /* 0x001fe2000cf01270 */
[----:B------:R-:W-:Y:S01]  /*31b20*/  VIADD R2, R0, 0x1db ;  /* 0x000001db00027836 */ /* 0x000fe20000000000 */
[----:B------:R-:W0:Y:S04]  /*31b30*/  LDCU UR5, c[0x0][0x39c] ;  /* 0x00007380ff0577ac */ /* 0x000e280008000800 */
[----:B----4-:R-:W-:Y:S01]  /*31b40*/  ISETP.LT.AND P6, PT, R2, UR4, !P1 ;  /* 0x0000000402007c0c */ /* 0x010fe2000cfc1270 */
[----:B------:R-:W4:Y:S01]  /*31b50*/  LDCU UR4, c[0x0][0x39c] ;  /* 0x00007380ff0477ac */ /* 0x000f220008000800 */
        /* <DEDUP_REMOVED lines=15> */
[----:B-1----:R-:W-:Y:S01]  /*31c50*/  ISETP.LT.AND P5, PT, R2, UR6, !P1 ;  /* 0x0000000602007c0c */ /* 0x002fe2000cfa1270 */
[----:B------:R-:W0:Y:S01]  /*31c60*/  LDCU UR6, c[0x0][0x39c] ;  /* 0x00007380ff0677ac */ /* 0x000e220008000800 */
[----:B------:R-:W-:-:S05]  /*31c70*/  VIADD R2, R0, 0x1dd ;  /* 0x000001dd00027836 */ /* 0x000fca0000000000 */
[----:B------:R-:W-:Y:S01]  /*31c80*/  ISETP.LT.AND P4, PT, R2, UR5, !P1 ;  /* 0x0000000502007c0c */ /* 0x000fe2000cf81270 */
[----:B------:R-:W-:Y:S01]  /*31c90*/  VIADD R2, R0, 0x1de ;  /* 0x000001de00027836 */ /* 0x000fe20000000000 */
[----:B------:R-:W1:Y:S04]  /*31ca0*/  LDCU UR5, c[0x0][0x39c] ;  /* 0x00007380ff0577ac */ /* 0x000e680008000800 */
[----:B----4-:R-:W-:Y:S01]  /*31cb0*/  ISETP.LT.AND P3, PT, R2, UR4, !P1 ;  /* 0x0000000402007c0c */ /* 0x010fe2000cf61270 */
        /* <DEDUP_REMOVED lines=11> */
[----:B------:R-:W2:Y:S01]  /*31d70*/  LDL.LU.64 R6, [R1+0xcb0] ;  /* 0x000cb00001067983 */ /* 0x000ea20000300a00 */
[----:B---3--:R-:W-:-:S04]  /*31d80*/  F2FP.SATFINITE.E5M2.F32.PACK_AB_MERGE_C R34, R35, R34, RZ ;  /* 0x000000222322723e */ /* 0x008fc800048060ff */
[----:B-----5:R-:W-:-:S04]  /*31d90*/  PRMT R3, R34, 0x9910, RZ ;  /* 0x0000991022037816 */ /* 0x020fc800000000ff */
        /* <DEDUP_REMOVED lines=9> */
[----:B------:R-:W4:Y:S01]  /*31e30*/  LDCU UR4, c[0x0][0x39c] ;  /* 0x00007380ff0477ac */ /* 0x000f220008000800 */
[----:B------:R-:W-:-:S05]  /*31e40*/  VIADD R2, R0, 0x1e2 ;  /* 0x000001e200027836 */ /* 0x000fca0000000000 */
[----:B0-----:R-:W-:Y:S01]  /*31e50*/  ISETP.LT.AND P4, PT, R2, UR6, !P1 ;  /* 0x0000000602007c0c */ /* 0x001fe2000cf81270 */
[----:B------:R-:W0:Y:S01]  /*31e60*/  LDCU UR6, c[0x0][0x39c] ;  /* 0x00007380ff0677ac */ /* 0x000e220008000800 */
[----:B------:R-:W-:-:S05]  /*31e70*/  VIADD R2, R0, 0x1e3 ;  /* 0x000001e300027836 */ /* 0x000fca0000000000 */
[----:B-1----:R-:W-:Y:S01]  /*31e80*/  ISETP.LT.AND P3, PT, R2, UR5, !P1 ;  /* 0x0000000502007c0c */ /* 0x002fe2000cf61270 */
[----:B------:R-:W1:Y:S01]  /*31e90*/  LDCU UR5, c[0x0][0x39c] ;  /* 0x00007380ff0577ac */ /* 0x000e620008000800 */
[----:B------:R-:W-:-:S05]  /*31ea0*/  VIADD R2, R0, 0x1e4 ;  /* 0x000001e400027836 */ /* 0x000fca0000000000 */
[----:B----4-:R-:W-:Y:S01]  /*31eb0*/  ISETP.LT.AND P0, PT, R2, UR4, !P1 ;  /* 0x0000000402007c0c */ /* 0x010fe2000cf01270 */
[----:B------:R-:W-:Y:S01]  /*31ec0*/  VIADD R2, R0, 0x1e5 ;  /* 0x000001e500027836 */ /* 0x000fe20000000000 */
[----:B------:R-:W4:Y:S01]  /*31ed0*/  LDCU UR4, c[0x0][0x39c] ;  /* 0x00007380ff0477ac */ /* 0x000f220008000800 */
[----:B--2---:R-:W-:-:S04]  /*31ee0*/  F2FP.SATFINITE.E5M2.F32.PACK_AB_MERGE_C R36, R37, R36, RZ ;  /* 0x000000242524723e */ /* 0x004fc800048060ff */
[----:B------:R-:W-:Y:S01]  /*31ef0*/  PRMT R3, R36, 0x9910, RZ ;  /* 0x0000991024037816 */ /* 0x000fe200000000ff */
[----:B------:R2:W-:Y:S01]  /*31f00*/  @P6 STG.E.U8 desc[UR18][R40.64], R36 ;  /* 0x0000002428006986 */ /* 0x0005e2000c101112 */
[----:B0-----:R-:W-:Y:S01]  /*31f10*/  ISETP.LT.AND P6, PT, R2, UR6, !P1 ;  /* 0x0000000602007c0c */ /* 0x001fe2000cfc1270 */
[----:B------:R-:W-:Y:S01]  /*31f20*/  VIADD R2, R0, 0x1e6 ;  /* 0x000001e600027836 */ /* 0x000fe20000000000 */
[----:B------:R-:W-:Y:S01]  /*31f30*/  SHF.R.S32.HI R3, RZ, 0x8, R3 ;  /* 0x00000008ff037819 */ /* 0x000fe20000011403 */
[----:B------:R-:W0:Y:S04]  /*31f40*/  LDCU UR6, c[0x0][0x39c] ;  /* 0x00007380ff0677ac */ /* 0x000e280008000800 */
[----:B------:R5:W-:Y:S01]  /*31f50*/  @P5 STG.E.U8 desc[UR18][R92.64], R3 ;  /* 0x000000035c005986 */ /* 0x000be2000c101112 */
[----:B-1----:R-:W-:Y:S01]  /*31f60*/  ISETP.LT.AND P5, PT, R2, UR5, !P1 ;  /* 0x0000000502007c0c */ /* 0x002fe2000cfa1270 */
[----:B------:R-:W-:Y:S01]  /*31f70*/  VIADD R4, R0, 0x1e7 ;  /* 0x000001e700047836 */ /* 0x000fe20000000000 */
[----:B------:R-:W1:Y:S01]  /*31f80*/  LDCU UR5, c[0x0][0x39c] ;  /* 0x00007380ff0577ac */ /* 0x000e620008000800 */
[----:B--2---:R-:W2:Y:S04]  /*31f90*/  LDL.LU.64 R40, [R1+0xd40] ;  /* 0x000d400001287983 */ /* 0x004ea80000300a00 */
[----:B------:R-:W2:Y:S04]  /*31fa0*/  LDL.LU.64 R68, [R1+0xc48] ;  /* 0x000c480001447983 */ /* 0x000ea80000300a00 */
[----:B-----5:R-:W5:Y:S01]  /*31fb0*/  LDL.LU.64 R92, [R1+0xc20] ;  /* 0x000c2000015c7983 */ /* 0x020f620000300a00 */
[----:B---3--:R-:W-:-:S04]  /*31fc0*/  F2FP.SATFINITE.E5M2.F32.PACK_AB_MERGE_C R38, R39, R38, RZ ;  /* 0x000000262726723e */ /* 0x008fc800048060ff */
[----:B------:R-:W-:-:S05]  /*31fd0*/  PRMT R5, R38, 0x9910, RZ ;  /* 0x0000991026057816 */ /* 0x000fca00000000ff */
[----:B------:R-:W-:Y:S01]  /*31fe0*/  IMAD.MOV.U32 R2, RZ, RZ, R5 ;  /* 0x000000ffff027224 */ /* 0x000fe200078e0005 */
[----:B------:R-:W-:Y:S04]  /*31ff0*/  @P4 STG.E.U8 desc[UR18][R6.64], R38 ;  /* 0x0000002606004986 */ /* 0x000fe8000c101112 */
[----:B------:R-:W-:-:S05]  /*32000*/  SHF.R.S32.HI R2, RZ, 0x8, R2 ;  /* 0x00000008ff027819 */ /* 0x000fca0000011402 */
[----:B------:R3:W-:Y:S04]  /*32010*/  @P3 STG.E.U8 desc[UR18][R42.64], R2 ;  /* 0x000000022a003986 */ /* 0x0007e8000c101112 */
[----:B---3--:R-:W3:Y:S01]  /*32020*/  LDL.LU.64 R42, [R1+0xd38] ;  /* 0x000d3800012a7983 */ /* 0x008ee20000300a00 */
[----:B----4-:R-:W-:Y:S01]  /*32030*/  ISETP.LT.AND P4, PT, R4, UR4, !P1 ;  /* 0x0000000404007c0c */ /* 0x010fe2000cf81270 */
[----:B------:R-:W4:Y:S01]  /*32040*/  LDCU UR4, c[0x0][0x39c] ;  /* 0x00007380ff0477ac */ /* 0x000f220008000800 */
[----:B------:R-:W-:-:S05]  /*32050*/  VIADD R3, R0, 0x1e8 ;  /* 0x000001e800037836 */ /* 0x000fca0000000000 */
[----:B0-----:R-:W-:Y:S01]  /*32060*/  ISETP.LT.AND P3, PT, R3, UR6, !P1 ;  /* 0x0000000603007c0c */ /* 0x001fe2000cf61270 */
[----:B------:R-:W-:Y:S01]  /*32070*/  VIADD R2, R0, 0x1ea ;  /* 0x000001ea00027836 */ /* 0x000fe20000000000 */
[----:B------:R-:W0:Y:S01]  /*32080*/  LDCU UR6, c[0x0][0x39c] ;  /* 0x00007380ff0677ac */ /* 0x000e220008000800 */
[----:B--2---:R-:W-:-:S04]  /*32090*/  F2FP.SATFINITE.E5M2.F32.PACK_AB_MERGE_C R40, R41, R40, RZ ;  /* 0x000000282928723e */ /* 0x004fc800048060ff */
[----:B------:R-:W-:-:S05]  /*320a0*/  PRMT R5, R40, 0x9910, RZ ;  /* 0x0000991028057816 */ /* 0x000fca00000000ff */
[----:B------:R-:W-:Y:S01]  /*320b0*/  IMAD.MOV.U32 R3, RZ, RZ, R5 ;  /* 0x000000ffff037224 */ /* 0x000fe200078e0005 */
[----:B------:R2:W-:Y:S04]  /*320c0*/  @P0 STG.E.U8 desc[UR18][R44.64], R40 ;  /* 0x000000282c000986 */ /* 0x0005e8000c101112 */
[----:B------:R-:W-:-:S05]  /*320d0*/  SHF.R.S32.HI R3, RZ, 0x8, R3 ;  /* 0x00000008ff037819 */ /* 0x000fca0000011403 */
[----:B------:R0:W-:Y:S01]  /*320e0*/  @P6 STG.E.U8 desc[UR18][R68.64], R3 ;  /* 0x0000000344006986 */ /* 0x0001e2000c101112 */
[----:B----4-:R-:W-:Y:S02]  /*320f0*/  ISETP.LT.AND P6, PT, R2, UR4, !P1 ;  /* 0x0000000402007c0c */ /* 0x010fe4000cfc1270 */
[----:B---3--:R-:W-:Y:S01]  /*32100*/  F2FP.SATFINITE.E5M2.F32.PACK_AB_MERGE_C R42, R43, R42, RZ ;  /* 0x0000002a2b2a723e */ /* 0x008fe200048060ff */
[----:B--2---:R-:W2:Y:S01]  /*32110*/  LDL.LU.64 R44, [R1+0xd30] ;  /* 0x000d3000012c7983 */ /* 0x004ea20000300a00 */
[----:B------:R-:W-:Y:S01]  /*32120*/  VIADD R4, R0, 0x1e9 ;  /* 0x000001e900047836 */ /* 0x000fe20000000000 */
[----:B------:R-:W3:Y:S01]  /*32130*/  LDCU UR4, c[0x0][0x39c] ;  /* 0x00007380ff0477ac */ /* 0x000ee20008000800 */
[----:B------:R-:W-:Y:S01]  /*32140*/  PRMT R5, R42, 0x9910, RZ ;  /* 0x000099102a057816 */ /* 0x000fe200000000ff */
[----:B------:R-:W4:Y:S04]  /*32150*/  LDL.LU.64 R6, [R1+0xbb8] ;  /* 0x000bb80001067983 */ /* 0x000f280000300a00 */
[----:B------:R-:W-:Y:S01]  /*32160*/  IMAD.MOV.U32 R2, RZ, RZ, R5 ;  /* 0x000000ffff027224 */ /* 0x000fe200078e0005 */
[----:B-----5:R-:W-:Y:S04]  /*32170*/  @P5 STG.E.U8 desc[UR18][R92.64], R42 ;  /* 0x0000002a5c005986 */ /* 0x020fe8000c101112 */
[----:B------:R-:W-:Y:S01]  /*32180*/  SHF.R.S32.HI R2, RZ, 0x8, R2 ;  /* 0x00000008ff027819 */ /* 0x000fe20000011402 */
[----:B0-----:R-:W5:Y:S04]  /*32190*/  LDL.LU.64 R68, [R1+0xb68] ;  /* 0x000b680001447983 */ /* 0x001f680000300a00 */
[----:B------:R0:W-:Y:S04]  /*321a0*/  @P4 STG.E.U8 desc[UR18][R46.64], R2 ;  /* 0x000000022e004986 */ /* 0x0001e8000c101112 */
[----:B0-----:R-:W3:Y:S01]  /*321b0*/  LDL.LU.64 R46, [R1+0xd28] ;  /* 0x000d2800012e7983 */ /* 0x001ee20000300a00 */
[----:B-1----:R-:W-:Y:S01]  /*321c0*/  ISETP.LT.AND P0, PT, R4, UR5, !P1 ;  /* 0x0000000504007c0c */ /* 0x002fe2000cf01270 */
[----:B------:R-:W0:Y:S01]  /*321d0*/  LDCU UR5, c[0x0][0x39c] ;  /* 0x00007380ff0577ac */ /* 0x000e220008000800 */
[----:B------:R-:W-:Y:S01]  /*321e0*/  VIADD R3, R0, 0x1ec ;  /* 0x000001ec00037836 */ /* 0x000fe20000000000 */
[----:B------:R-:W4:Y:S04]  /*321f0*/  LDL.LU.64 R92, [R1+0xab0] ;  /* 0x000ab000015c7983 */ /* 0x000f280000300a00 */
[----:B0-----:R-:W-:-:S02]  /*32200*/  ISETP.LT.AND P4, PT, R3, UR5, !P1 ;  /* 0x0000000503007c0c */ /* 0x001fc4000cf81270 */
[----:B--2---:R-:W-:Y:S02]  /*32210*/  F2FP.SATFINITE.E5M2.F32.PACK_AB_MERGE_C R44, R45, R44, RZ ;  /* 0x0000002c2d2c723e */ /* 0x004fe400048060ff */
[----:B---3--:R-:W-:-:S03]  /*32220*/  F2FP.SATFINITE.E5M2.F32.PACK_AB_MERGE_C R46, R47, R46, RZ ;  /* 0x0000002e2f2e723e */ /* 0x008fc600048060ff */
[----:B------:R0:W-:Y:S01]  /*32230*/  @P3 STG.E.U8 desc[UR18][R48.64], R44 ;  /* 0x0000002c30003986 */ /* 0x0001e2000c101112 */
[----:B------:R-:W-:Y:S01]  /*32240*/  PRMT R5, R44, 0x9910, RZ ;  /* 0x000099102c057816 */ /* 0x000fe200000000ff */
[----:B------:R-:W-:Y:S01]  /*32250*/  VIADD R4, R0, 0x1eb ;  /* 0x000001eb00047836 */ /* 0x000fe20000000000 */
[----:B------:R-:W1:Y:S03]  /*32260*/  LDCU UR5, c[0x0][0x39c] ;  /* 0x00007380ff0577ac */ /* 0x000e660008000800 */
[----:B------:R-:W-:Y:S01]  /*32270*/  IMAD.MOV.U32 R3, RZ, RZ, R5 ;  /* 0x000000ffff037224 */ /* 0x000fe200078e0005 */
[----:B0-----:R-:W2:Y:S04]  /*32280*/  LDL.LU.64 R48, [R1+0xd20] ;  /* 0x000d200001307983 */ /* 0x001ea80000300a00 */
[----:B------:R-:W-:-:S05]  /*32290*/  SHF.R.S32.HI R3, RZ, 0x8, R3 ;  /* 0x00000008ff037819 */ /* 0x000fca0000011403 */
[----:B----4-:R-:W-:Y:S04]  /*322a0*/  @P0 STG.E.U8 desc[UR18][R6.64], R3 ;  /* 0x0000000306000986 */ /* 0x010fe8000c101112 */
[----:B------:R0:W-:Y:S04]  /*322b0*/  @P6 STG.E.U8 desc[UR18][R50.64], R46 ;  /* 0x0000002e32006986 */ /* 0x0001e8000c101112 */
[----:B0-----:R-:W3:Y:S01]  /*322c0*/  LDL.LU.64 R50, [R1+0xd18] ;  /* 0x000d180001327983 */ /* 0x001ee20000300a00 */
[----:B------:R-:W-:Y:S01]  /*322d0*/  ISETP.LT.AND P5, PT, R4, UR6, !P1 ;  /* 0x0000000604007c0c */ /* 0x000fe2000cfa1270 */
[----:B------:R-:W0:Y:S01]  /*322e0*/  LDCU UR6, c[0x0][0x39c] ;  /* 0x00007380ff0677ac */ /* 0x000e220008000800 */
[----:B------:R-:W-:Y:S01]  /*322f0*/  VIADD R4, R0, 0x1ed ;  /* 0x000001ed00047836 */ /* 0x000fe20000000000 */
[----:B------:R-:W-:Y:S01]  /*32300*/  PRMT R5, R46, 0x9910, RZ ;  /* 0x000099102e057816 */ /* 0x000fe200000000ff */
[----:B------:R-:W-:-:S03]  /*32310*/  VIADD R2, R0, 0x1ee ;  /* 0x000001ee00027836 */ /* 0x000fc60000000000 */
[----:B------:R-:W-:Y:S01]  /*32320*/  ISETP.LT.AND P3, PT, R4, UR4, !P1 ;  /* 0x0000000404007c0c */ /* 0x000fe2000cf61270 */
[----:B------:R-:W4:Y:S01]  /*32330*/  LDCU UR4, c[0x0][0x39c] ;  /* 0x00007380ff0477ac */ /* 0x000f220008000800 */
[C---:B------:R-:W-:Y:S02]  /*32340*/  VIADD R4, R0.reuse, 0x1ef ;  /* 0x000001ef00047836 */ /* 0x040fe40000000000 */
[----:B------:R-:W-:Y:S01]  /*32350*/  VIADD R3, R0, 0x1f0 ;  /* 0x000001f000037836 */ /* 0x000fe20000000000 */
[----:B0-----:R-:W-:Y:S01]  /*32360*/  ISETP.LT.AND P0, PT, R2, UR6, !P1 ;  /* 0x0000000602007c0c */ /* 0x001fe2000cf01270 */
[----:B------:R-:W-:Y:S01]  /*32370*/  IMAD.MOV.U32 R2, RZ, RZ, R5 ;  /* 0x000000ffff027224 */ /* 0x000fe200078e0005 */
[----:B-1----:R-:W-:Y:S01]  /*32380*/  ISETP.LT.AND P6, PT, R4, UR5, !P1 ;  /* 0x0000000504007c0c */ /* 0x002fe2000cfc1270 */
[----:B------:R-:W0:Y:S03]  /*32390*/  LDCU UR5, c[0x0][0x39c] ;  /* 0x00007380ff0577ac */ /* 0x000e260008000800 */
[----:B------:R-:W-:Y:S01]  /*323a0*/  SHF.R.S32.HI R2, RZ, 0x8, R2 ;  /* 0x00000008ff027819 */ /* 0x000fe20000011402 */
[----:B------:R-:W1:Y:S04]  /*323b0*/  LDCU UR6, c[0x0][0x39c] ;  /* 0x00007380ff0677ac */ /* 0x000e680008000800 */
[----:B-----5:R5:W-:Y:S01]  /*323c0*/  @P5 STG.E.U8 desc[UR18][R68.64], R2 ;  /* 0x0000000244005986 */ /* 0x020be2000c101112 */
[----:B----4-:R-:W-:Y:S01]  /*323d0*/  ISETP.LT.AND P5, PT, R3, UR4, !P1 ;  /* 0x0000000403007c0c */ /* 0x010fe2000cfa1270 */
[----:B------:R-:W4:Y:S01]  /*323e0*/  LDCU UR4, c[0x0][0x39c] ;  /* 0x00007380ff0477ac */ /* 0x000f220008000800 */
[----:B-----5:R-:W-:Y:S01]  /*323f0*/  VIADD R2, R0, 0x1f2 ;  /* 0x000001f200027836 */ /* 0x020fe20000000000 */
[----:B--2---:R-:W-:-:S04]  /*32400*/  F2FP.SATFINITE.E5M2.F32.PACK_AB_MERGE_C R48, R49, R48, RZ ;  /* 0x000000303130723e */ /* 0x004fc800048060ff */
[----:B------:R-:W-:Y:S01]  /*32410*/  PRMT R5, R48, 0x9910, RZ ;  /* 0x0000991030057816 */ /* 0x000fe200000000ff */
[----:B------:R2:W-:Y:S04]  /*32420*/  @P4 STG.E.U8 desc[UR18][R52.64], R48 ;  /* 0x0000003034004986 */ /* 0x0005e8000c101112 */
[----:B------:R-:W-:Y:S01]  /*32430*/  IMAD.MOV.U32 R3, RZ, RZ, R5 ;  /* 0x000000ffff037224 */ /* 0x000fe200078e0005 */
[----:B--2---:R-:W2:Y:S04]  /*32440*/  LDL.LU.64 R52, [R1+0xd10] ;  /* 0x000d100001347983 */ /* 0x004ea80000300a00 */
[----:B------:R-:W-:-:S02]  /*32450*/  SHF.R.S32.HI R3, RZ, 0x8, R3 ;  /* 0x00000008ff037819 */ /* 0x000fc40000011403 */
[----:B---3--:R-:W-:-:S03]  /*32460*/  F2FP.SATFINITE.E5M2.F32.PACK_AB_MERGE_C R50, R51, R50, RZ ;  /* 0x000000323332723e */ /* 0x008fc600048060ff */
[----:B------:R-:W-:Y:S01]  /*32470*/  @P3 STG.E.U8 desc[UR18][R92.64], R3 ;  /* 0x000000035c003986 */ /* 0x000fe2000c101112 */
[----:B------:R-:W-:-:S03]  /*32480*/  PRMT R5, R50, 0x9910, RZ ;  /* 0x0000991032057816 */ /* 0x000fc600000000ff */
[----:B------:R3:W-:Y:S01]  /*32490*/  @P0 STG.E.U8 desc[UR18][R54.64], R50 ;  /* 0x0000003236000986 */ /* 0x0007e2000c101112 */
[----:B0-----:R-:W-:Y:S01]  /*324a0*/  ISETP.LT.AND P3, PT, R2, UR5, !P1 ;  /* 0x0000000502007c0c */ /* 0x001fe2000cf61270 */
[----:B------:R-:W-:Y:S01]  /*324b0*/  VIADD R4, R0, 0x1f1 ;  /* 0x000001f100047836 */ /* 0x000fe20000000000 */
[----:B------:R-:W0:Y:S01]  /*324c0*/  LDCU UR5, c[0x0][0x39c] ;  /* 0x00007380ff0577ac */ /* 0x000e220008000800 */
[----:B------:R-:W-:Y:S01]  /*324d0*/  IMAD.MOV.U32 R2, RZ, RZ, R5 ;  /* 0x000000ffff027224 */ /* 0x000fe200078e0005 */
[----:B---3--:R-:W3:Y:S04]  /*324e0*/  LDL.LU.64 R54, [R1+0xd08] ;  /* 0x000d080001367983 */ /* 0x008ee80000300a00 */
[----:B------:R-:W-:-:S05]  /*324f0*/  SHF.R.S32.HI R2, RZ, 0x8, R2 ;  /* 0x00000008ff027819 */ /* 0x000fca0000011402 */
[----:B------:R5:W-:Y:S04]  /*32500*/  @P6 STG.E.U8 desc[UR18][R56.64], R2 ;  /* 0x0000000238006986 */ /* 0x000be8000c101112 */
[----:B-----5:R-:W5:Y:S01]  /*32510*/  LDL.LU.64 R56, [R1+0xd00] ;  /* 0x000d000001387983 */ /* 0x020f620000300a00 */
[----:B-1----:R-:W-:Y:S01]  /*32520*/  ISETP.LT.AND P4, PT, R4, UR6, !P1 ;  /* 0x0000000604007c0c */ /* 0x002fe2000cf81270 */
[----:B------:R-:W1:Y:S01]  /*32530*/  LDCU UR6, c[0x0][0x39c] ;  /* 0x00007380ff0677ac */ /* 0x000e620008000800 */
[C---:B------:R-:W-:Y:S02]  /*32540*/  VIADD R4, R0.reuse, 0x1f3 ;  /* 0x000001f300047836 */ /* 0x040fe40000000000 */
[----:B------:R-:W-:-:S03]  /*32550*/  VIADD R3, R0, 0x1f4 ;  /* 0x000001f400037836 */ /* 0x000fc60000000000 */
[----:B----4-:R-:W-:Y:S01]  /*32560*/  ISETP.LT.AND P0, PT, R4, UR4, !P1 ;  /* 0x0000000404007c0c */ /* 0x010fe2000cf01270 */
[----:B------:R-:W4:Y:S01]  /*32570*/  LDCU UR4, c[0x0][0x39c] ;  /* 0x00007380ff0477ac */ /* 0x000f220008000800 */
[----:B------:R-:W-:Y:S01]  /*32580*/  VIADD R2, R0, 0x1f6 ;  /* 0x000001f600027836 */ /* 0x000fe20000000000 */
[----:B-1----:R-:W-:Y:S01]  /*32590*/  ISETP.LT.AND P6, PT, R3, UR6, !P1 ;  /* 0x0000000603007c0c */ /* 0x002fe2000cfc1270 */
[----:B------:R-:W1:Y:S01]  /*325a0*/  LDCU UR6, c[0x0][0x39c] ;  /* 0x00007380ff0677ac */ /* 0x000e620008000800 */
[----:B--2---:R-:W-:-:S04]  /*325b0*/  F2FP.SATFINITE.E5M2.F32.PACK_AB_MERGE_C R52, R53, R52, RZ ;  /* 0x000000343534723e */ /* 0x004fc800048060ff */
[----:B------:R-:W-:Y:S01]  /*325c0*/  PRMT R5, R52, 0x9910, RZ ;  /* 0x0000991034057816 */ /* 0x000fe200000000ff */
[----:B------:R2:W-:Y:S04]  /*325d0*/  @P5 STG.E.U8 desc[UR18][R58.64], R52 ;  /* 0x000000343a005986 */ /* 0x0005e8000c101112 */
[----:B------:R-:W-:Y:S01]  /*325e0*/  IMAD.MOV.U32 R3, RZ, RZ, R5 ;  /* 0x000000ffff037224 */ /* 0x000fe200078e0005 */
[----:B--2---:R-:W2:Y:S04]  /*325f0*/  LDL.LU.64 R58, [R1+0xcf8] ;  /* 0x000cf800013a7983 */ /* 0x004ea80000300a00 */
[----:B------:R-:W-:-:S02]  /*32600*/  SHF.R.S32.HI R3, RZ, 0x8, R3 ;  /* 0x00000008ff037819 */ /* 0x000fc40000011403 */
[----:B---3--:R-:W-:-:S03]  /*32610*/  F2FP.SATFINITE.E5M2.F32.PACK_AB_MERGE_C R54, R55, R54, RZ ;  /* 0x000000363736723e */ /* 0x008fc600048060ff */
[----:B------:R3:W-:Y:S01]  /*32620*/  @P4 STG.E.U8 desc[UR18][R60.64], R3 ;  /* 0x000000033c004986 */ /* 0x0007e2000c101112 */
[----:B------:R-:W-:Y:S02]  /*32630*/  PRMT R5, R54, 0x9910, RZ ;  /* 0x0000991036057816 */ /* 0x000fe400000000ff */
[----:B----4-:R-:W-:Y:S01]  /*32640*/  ISETP.LT.AND P4, PT, R2, UR4, !P1 ;  /* 0x0000000402007c0c */ /* 0x010fe2000cf81270 */
[----:B------:R4:W-:Y:S01]  /*32650*/  @P3 STG.E.U8 desc[UR18][R62.64], R54 ;  /* 0x000000363e003986 */ /* 0x0009e2000c101112 */
[----:B-----5:R-:W-:-:S03]  /*32660*/  F2FP.SATFINITE.E5M2.F32.PACK_AB_MERGE_C R56, R57, R56, RZ ;  /* 0x000000383938723e */ /* 0x020fc600048060ff */
[----:B---3--:R-:W3:Y:S01]  /*32670*/  LDL.LU.64 R60, [R1+0xcf0] ;  /* 0x000cf000013c7983 */ /* 0x008ee20000300a00 */
[----:B------:R-:W-:Y:S01]  /*32680*/  IMAD.MOV.U32 R2, RZ, RZ, R5 ;  /* 0x000000ffff027224 */ /* 0x000fe200078e0005 */
[----:B------:R-:W5:Y:S02]  /*32690*/  LDCU UR4, c[0x0][0x39c] ;  /* 0x00007380ff0477ac */ /* 0x000f640008000800 */
[----:B----4-:R-:W4:Y:S02]  /*326a0*/  LDL.LU.64 R62, [R1+0xce8] ;  /* 0x000ce800013e7983 */ /* 0x010f240000300a00 */
[----:B------:R-:W-:-:S05]  /*326b0*/  SHF.R.S32.HI R2, RZ, 0x8, R2 ;  /* 0x00000008ff027819 */ /* 0x000fca0000011402 */
[----:B------:R0:W-:Y:S04]  /*326c0*/  @P0 STG.E.U8 desc[UR18][R64.64], R2 ;  /* 0x0000000240000986 */ /* 0x0001e8000c101112 */
[----:B------:R1:W-:Y:S04]  /*326d0*/  @P6 STG.E.U8 desc[UR18][R66.64], R56 ;  /* 0x0000003842006986 */ /* 0x0003e8000c101112 */
[----:B0-----:R-:W4:Y:S04]  /*326e0*/  LDL.LU.64 R64, [R1+0xce0] ;  /* 0x000ce00001407983 */ /* 0x001f280000300a00 */
[----:B-1----:R-:W4:Y:S01]  /*326f0*/  LDL.LU.64 R66, [R1+0xcd8] ;  /* 0x000cd80001427983 */ /* 0x002f220000300a00 */
[----:B------:R-:W-:-:S05]  /*32700*/  VIADD R4, R0, 0x1f5 ;  /* 0x000001f500047836 */ /* 0x000fca0000000000 */
[----:B------:R-:W-:Y:S01]  /*32710*/  ISETP.LT.AND P5, PT, R4, UR5, !P1 ;  /* 0x0000000504007c0c */ /* 0x000fe2000cfa1270 */
[----:B------:R-:W0:Y:S01]  /*32720*/  LDCU UR5, c[0x0][0x39c] ;  /* 0x00007380ff0577ac */ /* 0x000e220008000800 */
[----:B------:R-:W-:-:S05]  /*32730*/  VIADD R4, R0, 0x1f7 ;  /* 0x000001f700047836 */ /* 0x000fca0000000000 */
[----:B------:R-:W-:Y:S01]  /*32740*/  ISETP.LT.AND P3, PT, R4, UR6, !P1 ;  /* 0x0000000604007c0c */ /* 0x000fe2000cf61270 */
[----:B------:R-:W-:Y:S01]  /*32750*/  VIADD R4, R0, 0x1f8 ;  /* 0x000001f800047836 */ /* 0x000fe20000000000 */
[----:B------:R-:W1:Y:S01]  /*32760*/  LDCU UR6, c[0x0][0x39c] ;  /* 0x00007380ff0677ac */ /* 0x000e620008000800 */
[----:B------:R-:W-:Y:S01]  /*32770*/  PRMT R3, R56, 0x9910, RZ ;  /* 0x0000991038037816 */ /* 0x000fe200000000ff */
[----:B------:R-:W-:Y:S02]  /*32780*/  VIADD R2, R0, 0x1fa ;  /* 0x000001fa00027836 */ /* 0x000fe40000000000 */
[----:B0-----:R-:W-:Y:S01]  /*32790*/  ISETP.LT.AND P0, PT, R4, UR5, !P1 ;  /* 0x0000000504007c0c */ /* 0x001fe2000cf01270 */
[----:B------:R-:W0:Y:S01]  /*327a0*/  LDCU UR5, c[0x0][0x39c] ;  /* 0x00007380ff0577ac */ /* 0x000e220008000800 */
[----:B------:R-:W-:Y:S01]  /*327b0*/  VIADD R4, R0, 0x1f9 ;  /* 0x000001f900047836 */ /* 0x000fe20000000000 */
[----:B------:R-:W-:-:S04]  /*327c0*/  SHF.R.S32.HI R3, RZ, 0x8, R3 ;  /* 0x00000008ff037819 */ /* 0x000fc80000011403 */
[----:B-----5:R-:W-:Y:S01]  /*327d0*/  ISETP.LT.AND P6, PT, R4, UR4, !P1 ;  /* 0x0000000404007c0c */ /* 0x020fe2000cfc1270 */
[----:B------:R5:W-:Y:S01]  /*327e0*/  @P5 STG.E.U8 desc[UR18][R90.64], R3 ;  /* 0x000000035a005986 */ /* 0x000be2000c101112 */
[----:B------:R-:W0:Y:S01]  /*327f0*/  LDCU UR4, c[0x0][0x39c] ;  /* 0x00007380ff0477ac */ /* 0x000e220008000800 */
[----:B-1----:R-:W-:Y:S01]  /*32800*/  ISETP.LT.AND P5, PT, R2, UR6, !P1 ;  /* 0x0000000602007c0c */ /* 0x002fe2000cfa1270 */
[----:B------:R-:W-:Y:S01]  /*32810*/  VIADD R2, R0, 0x1fb ;  /* 0x000001fb00027836 */ /* 0x000fe20000000000 */
[----:B------:R-:W1:Y:S01]  /*32820*/  LDCU UR6, c[0x0][0x39c] ;  /* 0x00007380ff0677ac */ /* 0x000e620008000800 */
[----:B--2---:R-:W-:-:S04]  /*32830*/  F2FP.SATFINITE.E5M2.F32.PACK_AB_MERGE_C R59, R59, R58, RZ ;  /* 0x0000003a3b3b723e */ /* 0x004fc800048060ff */
[----:B------:R-:W-:Y:S01]  /*32840*/  PRMT R5, R59, 0x9910, RZ ;  /* 0x000099103b057816 */ /* 0x000fe200000000ff */
[----:B------:R-:W-:Y:S01]  /*32850*/  @P4 STG.E.U8 desc[UR18][R88.64], R59 ;  /* 0x0000003b58004986 */ /* 0x000fe2000c101112 */
[----:B0-----:R-:W-:Y:S01]  /*32860*/  ISETP.LT.AND P4, PT, R2, UR5, !P1 ;  /* 0x0000000502007c0c */ /* 0x001fe2000cf81270 */
[----:B------:R-:W-:Y:S01]  /*32870*/  VIADD R2, R0, 0x1fc ;  /* 0x000001fc00027836 */ /* 0x000fe20000000000 */
[----:B------:R-:W-:-:S05]  /*32880*/  SHF.R.S32.HI R5, RZ, 0x8, R5 ;  /* 0x00000008ff057819 */ /* 0x000fca0000011405 */
[----:B------:R0:W-:Y:S01]  /*32890*/  @P3 STG.E.U8 desc[UR18][R86.64], R5 ;  /* 0x0000000556003986 */ /* 0x0001e2000c101112 */
[----:B------:R-:W-:Y:S01]  /*328a0*/  ISETP.LT.AND P3, PT, R2, UR7, !P1 ;  /* 0x0000000702007c0c */ /* 0x000fe2000cf61270 */
[C---:B------:R-:W-:Y:S02]  /*328b0*/  VIADD R2, R0.reuse, 0x1fd ;  /* 0x000001fd00027836 */ /* 0x040fe40000000000 */
[----:B------:R-:W-:Y:S01]  /*328c0*/  VIADD R0, R0, 0x1fe ;  /* 0x000001fe00007836 */ /* 0x000fe20000000000 */
[----:B---3--:R-:W-:Y:S02]  /*328d0*/  F2FP.SATFINITE.E5M2.F32.PACK_AB_MERGE_C R61, R61, R60, RZ ;  /* 0x0000003c3d3d723e */ /* 0x008fe400048060ff */
[----:B----4-:R-:W-:-:S03]  /*328e0*/  F2FP.SATFINITE.E5M2.F32.PACK_AB_MERGE_C R63, R63, R62, RZ ;  /* 0x0000003e3f3f723e */ /* 0x010fc600048060ff */
[----:B------:R-:W-:Y:S01]  /*328f0*/  @P0 STG.E.U8 desc[UR18][R84.64], R61 ;  /* 0x0000003d54000986 */ /* 0x000fe2000c101112 */
[----:B------:R-:W-:Y:S02]  /*32900*/  ISETP.LT.AND P0, PT, R2, UR4, !P1 ;  /* 0x0000000402007c0c */ /* 0x000fe4000cf01270 */
[----:B-1----:R-:W-:Y:S02]  /*32910*/  ISETP.LT.AND P1, PT, R0, UR6, !P1 ;  /* 0x0000000600007c0c */ /* 0x002fe4000cf21270 */
[----:B------:R-:W-:Y:S02]  /*32920*/  PRMT R0, R63, 0x9910, RZ ;  /* 0x000099103f007816 */ /* 0x000fe400000000ff */
[----:B-----5:R-:W-:-:S03]  /*32930*/  PRMT R3, R61, 0x9910, RZ ;  /* 0x000099103d037816 */ /* 0x020fc600000000ff */
[----:B0-----:R-:W-:Y:S01]  /*32940*/  IMAD.MOV.U32 R5, RZ, RZ, R0 ;  /* 0x000000ffff057224 */ /* 0x001fe200078e0000 */
[----:B------:R-:W-:Y:S02]  /*32950*/  SHF.R.S32.HI R3, RZ, 0x8, R3 ;  /* 0x00000008ff037819 */ /* 0x000fe40000011403 */
[----:B------:R-:W-:Y:S02]  /*32960*/  F2FP.SATFINITE.E5M2.F32.PACK_AB_MERGE_C R65, R65, R64, RZ ;  /* 0x000000404141723e */ /* 0x000fe400048060ff */
[----:B------:R-:W-:Y:S02]  /*32970*/  F2FP.SATFINITE.E5M2.F32.PACK_AB_MERGE_C R67, R67, R66, RZ ;  /* 0x000000424343723e */ /* 0x000fe400048060ff */
[----:B------:R-:W-:Y:S02]  /*32980*/  PRMT R7, R65, 0x9910, RZ ;  /* 0x0000991041077816 */ /* 0x000fe400000000ff */
[----:B------:R-:W-:Y:S02]  /*32990*/  SHF.R.S32.HI R5, RZ, 0x8, R5 ;  /* 0x00000008ff057819 */ /* 0x000fe40000011405 */
[----:B------:R-:W-:Y:S01]  /*329a0*/  PRMT R0, R67, 0x9910, RZ ;  /* 0x0000991043007816 */ /* 0x000fe200000000ff */
[----:B------:R0:W-:Y:S01]  /*329b0*/  @P6 STG.E.U8 desc[UR18][R82.64], R3 ;  /* 0x0000000352006986 */ /* 0x0001e2000c101112 */
[----:B------:R-:W-:-:S03]  /*329c0*/  SHF.R.S32.HI R7, RZ, 0x8, R7 ;  /* 0x00000008ff077819 */ /* 0x000fc60000011407 */
[----:B------:R1:W-:Y:S04]  /*329d0*/  @P5 STG.E.U8 desc[UR18][R80.64], R63 ;  /* 0x0000003f50005986 */ /* 0x0003e8000c101112 */
[----:B------:R1:W-:Y:S01]  /*329e0*/  @P4 STG.E.U8 desc[UR18][R78.64], R5 ;  /* 0x000000054e004986 */ /* 0x0003e2000c101112 */
[----:B0-----:R-:W-:-:S03]  /*329f0*/  SHF.R.S32.HI R3, RZ, 0x8, R0 ;  /* 0x00000008ff037819 */ /* 0x001fc60000011400 */
[----:B------:R1:W-:Y:S04]  /*32a00*/  @P3 STG.E.U8 desc[UR18][R76.64], R65 ;  /* 0x000000414c003986 */ /* 0x0003e8000c101112 */
[----:B------:R1:W-:Y:S04]  /*32a10*/  @P0 STG.E.U8 desc[UR18][R74.64], R7 ;  /* 0x000000074a000986 */ /* 0x0003e8000c101112 */
[----:B------:R1:W-:Y:S04]  /*32a20*/  @P1 STG.E.U8 desc[UR18][R72.64], R67 ;  /* 0x0000004348001986 */ /* 0x0003e8000c101112 */
[----:B------:R1:W-:Y:S01]  /*32a30*/  @P2 STG.E.U8 desc[UR18][R70.64], R3 ;  /* 0x0000000346002986 */ /* 0x0003e2000c101112 */
[----:B------:R-:W-:Y:S06]  /*32a40*/  BAR.SYNC.DEFER_BLOCKING 0x0 ;  /* 0x0000000000007b1d */ /* 0x000fec0000010000 */
[----:B------:R-:W-:Y:S05]  /*32a50*/  BRA.U UP0, `(.L_x_19) ;  /* 0x0000000100a07547 */ /* 0x000fea000b800000 */
[----:B------:R-:W0:Y:S01]  /*32a60*/  S2UR UR5, SR_CgaCtaId ;  /* 0x00000000000579c3 */ /* 0x000e220000008800 */
[----:B------:R-:W-:Y:S01]  /*32a70*/  NOP ;  /* 0x0000000000007918 */ /* 0x000fe20000000000 */
[----:B------:R-:W-:Y:S01]  /*32a80*/  UMOV UR4, 0x50 ;  /* 0x0000005000047882 */ /* 0x000fe20000000000 */
[----:B------:R-:W-:Y:S02]  /*32a90*/  IMAD.U32 R0, RZ, RZ, UR20 ;  /* 0x00000014ff007e24 */ /* 0x000fe4000f8e00ff */
[----:B-1----:R-:W-:Y:S02]  /*32aa0*/  IMAD.MOV.U32 R3, RZ, RZ, 0xffff ;  /* 0x0000ffffff037424 */ /* 0x002fe400078e00ff */
[----:B------:R-:W-:Y:S01]  /*32ab0*/  IMAD.MOV.U32 R7, RZ, RZ, 0x1 ;  /* 0x00000001ff077424 */ /* 0x000fe200078e00ff */
[----:B------:R-:W-:-:S04]  /*32ac0*/  LOP3.LUT R0, R0, 0xffff, RZ, 0xc0, !PT ;  /* 0x0000ffff00007812 */ /* 0x000fc800078ec0ff */
[----:B------:R-:W-:-:S05]  /*32ad0*/  SHF.R.U32.HI R0, RZ, 0x5, R0 ;  /* 0x00000005ff007819 */ /* 0x000fca0000011600 */
[----:B------:R-:W-:Y:S01]  /*32ae0*/  VIADD R2, R0, 0x10 ;  /* 0x0000001000027836 */ /* 0x000fe20000000000 */
[----:B------:R-:W-:Y:S01]  /*32af0*/  SHF.L.U32 R0, R3, R0, RZ ;  /* 0x0000000003007219 */ /* 0x000fe200000006ff */
[----:B0-----:R-:W-:-:S03]  /*32b00*/  ULEA UR6, UR5, UR4, 0x18 ;  /* 0x0000000405067291 */ /* 0x001fc6000f8ec0ff */
[----:B------:R-:W-:-:S04]  /*32b10*/  SHF.L.U32 R3, R7, R2, RZ ;  /* 0x0000000207037219 */ /* 0x000fc800000006ff */
[----:B------:R-:W-:Y:S02]  /*32b20*/  LOP3.LUT R0, R3, R0, RZ, 0xfc, !PT ;  /* 0x0000000003007212 */ /* 0x000fe400078efcff */
[----:B------:R-:W0:Y:S02]  /*32b30*/  LDS R5, [UR6] ;  /* 0x00000006ff057984 */ /* 0x000e240008000800 */
[C---:B------:R-:W-:Y:S02]  /*32b40*/  LOP3.LUT R2, R0.reuse, 0xffff, RZ, 0xc0, !PT ;  /* 0x0000ffff00027812 */ /* 0x040fe400078ec0ff */
[----:B0-----:R-:W-:-:S04]  /*32b50*/  LOP3.LUT R3, R0, 0xffff, R5, 0x80, !PT ;  /* 0x0000ffff00037812 */ /* 0x001fc800078e8005 */
[----:B------:R-:W-:-:S13]  /*32b60*/  ISETP.NE.AND P0, PT, R3, R2, PT ;  /* 0x000000020300720c */ /* 0x000fda0003f05270 */
[----:B------:R-:W-:Y:S05]  /*32b70*/  @P0 BRA `(.L_x_20) ;  /* 0x0000000000500947 */ /* 0x000fea0003800000 */
[----:B------:R-:W-:Y:S02]  /*32b80*/  SHF.R.U32.HI R5, RZ, 0x10, R5 ;  /* 0x00000010ff057819 */ /* 0x000fe40000011605 */
[----:B------:R-:W-:-:S04]  /*32b90*/  SHF.R.U32.HI R2, RZ, 0x10, R0 ;  /* 0x00000010ff027819 */ /* 0x000fc80000011600 */
[----:B------:R-:W-:-:S04]  /*32ba0*/  LOP3.LUT R5, R5, R2, RZ, 0xc0, !PT ;  /* 0x0000000205057212 */ /* 0x000fc800078ec0ff */
[----:B------:R-:W-:-:S13]  /*32bb0*/  ISETP.NE.AND P0, PT, R5, R2, PT ;  /* 0x000000020500720c */ /* 0x000fda0003f05270 */
[----:B------:R-:W-:Y:S05]  /*32bc0*/  @P0 BRA `(.L_x_21) ;  /* 0x0000000000300947 */ /* 0x000fea0003800000 */
[----:B------:R-:W-:Y:S01]  /*32bd0*/  R2UR UR4, R0 ;  /* 0x00000000000472ca */ /* 0x000fe200000e0000 */
[----:B------:R-:W-:Y:S01]  /*32be0*/  VOTEU.ANY UR5, UPT, PT ;  /* 0x0000000000057886 */ /* 0x000fe200038e0100 */
[----:B------:R-:W0:Y:S01]  /*32bf0*/  S2R R0, SR_LANEID ;  /* 0x0000000000007919 */ /* 0x000e220000000000 */
[----:B------:R-:W-:-:S10]  /*32c00*/  UFLO.U32 UR5, UR5 ;  /* 0x00000005000572bd */ /* 0x000fd400080e0000 */
[----:B------:R-:W-:-:S06]  /*32c10*/  ULOP3.LUT UR4, URZ, UR4, URZ, 0x33, !UPT ;  /* 0x00000004ff047292 */ /* 0x000fcc000f8e33ff */
[----:B------:R-:W-:-:S04]  /*32c20*/  IMAD.U32 R2, RZ, RZ, UR4 ;  /* 0x00000004ff027e24 */ /* 0x000fc8000f8e00ff */
[----:B------:R-:W1:Y:S02]  /*32c30*/  REDUX UR7, R2 ;  /* 0x00000000020773c4 */ /* 0x000e640000000000 */
[----:B------:R2:W-:Y:S01]  /*32c40*/  UTCATOMSWS.AND URZ, UR4 ;  /* 0x0000000400ff79e3 */ /* 0x0005e20008000000 */
[----:B0-----:R-:W-:Y:S01]  /*32c50*/  ISETP.EQ.U32.AND P0, PT, R0, UR5, PT ;  /* 0x0000000500007c0c */ /* 0x001fe2000bf02070 */
[----:B-1----:R-:W-:-:S12]  /*32c60*/  IMAD.U32 R0, RZ, RZ, UR7 ;  /* 0x00000007ff007e24 */ /* 0x002fd8000f8e00ff */
[----:B------:R2:W-:Y:S01]  /*32c70*/  @P0 ATOMS.AND RZ, [UR6], R0 ;  /* 0x00000000ffff098c */ /* 0x0005e2000a800006 */
[----:B------:R-:W-:Y:S05]  /*32c80*/  BRA `(.L_x_19) ;  /* 0x0000000000147947 */ /* 0x000fea0003800000 */
.L_x_21:
[----:B------:R-:W-:-:S07]  /*32c90*/  MOV R2, 0x32cb0 ;  /* 0x00032cb000027802 */ /* 0x000fce0000000f00 */
[----:B------:R-:W-:Y:S05]  /*32ca0*/  CALL.REL.NOINC `($__internal_0_$__cuda_sm10x_tcgen05_guardrail_trap_col_being_dealloced_not_returned_by_alloc) ;  /* 0x00000000005c7944 */ /* 0x000fea0003c00000 */
[----:B------:R-:W-:Y:S05]  /*32cb0*/  BRA `(.L_x_19) ;  /* 0x0000000000087947 */ /* 0x000fea0003800000 */
.L_x_20:
[----:B------:R-:W-:-:S07]  /*32cc0*/  MOV R2, 0x32ce0 ;  /* 0x00032ce000027802 */ /* 0x000fce0000000f00 */
[----:B------:R-:W-:Y:S05]  /*32cd0*/  CALL.REL.NOINC `($__internal_2_$__cuda_sm10x_tcgen05_guardrail_trap_unallocated_columns_being_dealloced) ;  /* 0x0000000000687944 */ /* 0x000fea0003c00000 */
.L_x_19:
[----:B------:R-:W-:Y:S01]  /*32ce0*/  NOP ;  /* 0x0000000000007918 */ /* 0x000fe20000000000 */
[----:B--2---:R-:W-:Y:S05]  /*32cf0*/  EXIT ;  /* 0x000000000000794d */ /* 0x004fea0003800000 */
.L_x_7:
[----:B------:R-:W-:-:S07]  /*32d00*/  IMAD.MOV.U32 R3, RZ, RZ, R2 ;  /* 0x000000ffff037224 */ /* 0x000fce00078e0002 */
.L_x_22:
[----:B0-----:R0:W1:Y:S02]  /*32d10*/  SYNCS.PHASECHK.TRANS64.TRYWAIT P1, [R7+URZ], R3 ;  /* 0x00000003070075a7 */ /* 0x00106400080211ff */
[----:B-1----:R-:W-:Y:S05]  /*32d20*/  @!P1 NANOSLEEP.SYNCS 0x989680 ;  /* 0x009896800000995d */ /* 0x002fea0003900000 */
[----:B------:R-:W1:Y:S02]  /*32d30*/  @!P1 SYNCS.PHASECHK.TRANS64 P1, [R7+URZ], R3 ;  /* 0x00000003070095a7 */ /* 0x000e6400080210ff */
[----:B-1----:R-:W-:Y:S05]  /*32d40*/  @!P1 BRA `(.L_x_22) ;  /* 0xfffffffc00f09947 */ /* 0x002fea000383ffff */
[----:B------:R-:W-:Y:S05]  /*32d50*/  BRA `(.L_x_6) ;  /* 0xfffffcd400747947 */ /* 0x000fea000383ffff */
.L_x_10:
[----:B------:R-:W-:-:S07]  /*32d60*/  IMAD.MOV.U32 R3, RZ, RZ, R2 ;  /* 0x000000ffff037224 */ /* 0x000fce00078e0002 */
.L_x_23:
[----:B0-----:R0:W1:Y:S02]  /*32d70*/  SYNCS.PHASECHK.TRANS64.TRYWAIT P0, [R9+URZ], R3 ;  /* 0x00000003090075a7 */ /* 0x00106400080011ff */
[----:B-1----:R-:W-:Y:S05]  /*32d80*/  @!P0 NANOSLEEP.SYNCS 0x989680 ;  /* 0x009896800000895d */ /* 0x002fea0003900000 */
[----:B------:R-:W1:Y:S02]  /*32d90*/  @!P0 SYNCS.PHASECHK.TRANS64 P0, [R9+URZ], R3 ;  /* 0x00000003090085a7 */ /* 0x000e6400080010ff */
[----:B-1----:R-:W-:Y:S05]  /*32da0*/  @!P0 BRA `(.L_x_23) ;  /* 0xfffffffc00f08947 */ /* 0x002fea000383ffff */
[----:B------:R-:W-:Y:S05]  /*32db0*/  BRA `(.L_x_9) ;  /* 0xfffffcd400d87947 */ /* 0x000fea000383ffff */
.L_x_14:
[----:B------:R-:W0:Y:S02]  /*32dc0*/  SYNCS.PHASECHK.TRANS64.TRYWAIT P6, [UR10], R6 ;  /* 0x00000006ff0075a7 */ /* 0x000e2400080c110a */
[----:B0-----:R-:W-:Y:S05]  /*32dd0*/  @!P6 BRA `(.L_x_14) ;  /* 0xfffffffc00f8e947 */ /* 0x001fea000383ffff */
[----:B------:R-:W-:Y:S05]  /*32de0*/  BRA `(.L_x_24) ;  /* 0xfffffdec00007947 */ /* 0x000fea000383ffff */
.L_x_18:
[----:B------:R-:W0:Y:S02]  /*32df0*/  SYNCS.PHASECHK.TRANS64.TRYWAIT P5, [UR10], R30 ;  /* 0x0000001eff0075a7 */ /* 0x000e2400080a110a */
[----:B0-----:R-:W-:Y:S05]  /*32e00*/  @!P5 BRA `(.L_x_18) ;  /* 0xfffffffc00f8d947 */ /* 0x001fea000383ffff */
[----:B------:R-:W-:Y:S05]  /*32e10*/  BRA `(.L_x_17) ;  /* 0xfffffe7c00207947 */ /* 0x000fea000383ffff */
        .weak           $__internal_0_$__cuda_sm10x_tcgen05_guardrail_trap_col_being_dealloced_not_returned_by_alloc
        .type           $__internal_0_$__cuda_sm10x_tcgen05_guardrail_trap_col_being_dealloced_not_returned_by_alloc,@function
        .size           $__internal_0_$__cuda_sm10x_tcgen05_guardrail_trap_col_being_dealloced_not_returned_by_alloc,($__internal_1_$__cuda_sm10x_tcgen05_guardrail_trap_phase_invalid_during_alloc - $__internal_0_$__cuda_sm10x_tcgen05_guardrail_trap_col_being_dealloced_not_returned_by_alloc)
$__internal_0_$__cuda_sm10x_tcgen05_guardrail_trap_col_being_dealloced_not_returned_by_alloc:
[----:B------:R-:W-:Y:S05]  /*32e20*/  BPT.TRAP 0x1 ;  /* 0x000000040000795c */ /* 0x000fea0000300000 */
[----:B------:R-:W-:-:S04]  /*32e30*/  IMAD.MOV.U32 R3, RZ, RZ, 0x0 ;  /* 0x00000000ff037424 */ /* 0x000fc800078e00ff */
[----:B------:R-:W-:Y:S05]  /*32e40*/  RET.REL.NODEC R2 `(matmul_kernel) ;  /* 0xfffffcd0026c7950 */ /* 0x000fea0003c3ffff */
        .weak           $__internal_1_$__cuda_sm10x_tcgen05_guardrail_trap_phase_invalid_during_alloc
        .type           $__internal_1_$__cuda_sm10x_tcgen05_guardrail_trap_phase_invalid_during_alloc,@function
        .size           $__internal_1_$__cuda_sm10x_tcgen05_guardrail_trap_phase_invalid_during_alloc,($__internal_2_$__cuda_sm10x_tcgen05_guardrail_trap_unallocated_columns_being_dealloced - $__internal_1_$__cuda_sm10x_tcgen05_guardrail_trap_phase_invalid_during_alloc)
$__internal_1_$__cuda_sm10x_tcgen05_guardrail_trap_phase_invalid_during_alloc:
[----:B------:R-:W-:Y:S05]  /*32e50*/  BPT.TRAP 0x1 ;  /* 0x000000040000795c */ /* 0x000fea0000300000 */
[----:B------:R-:W-:-:S04]  /*32e60*/  IMAD.MOV.U32 R3, RZ, RZ, 0x0 ;  /* 0x00000000ff037424 */ /* 0x000fc800078e00ff */
[----:B------:R-:W-:Y:S05]  /*32e70*/  RET.REL.NODEC R2 `(matmul_kernel) ;  /* 0xfffffcd002607950 */ /* 0x000fea0003c3ffff */
        .weak           $__internal_2_$__cuda_sm10x_tcgen05_guardrail_trap_unallocated_columns_being_dealloced
        .type           $__internal_2_$__cuda_sm10x_tcgen05_guardrail_trap_unallocated_columns_being_dealloced,@function
        .size           $__internal_2_$__cuda_sm10x_tcgen05_guardrail_trap_unallocated_columns_being_dealloced,(.L_x_28 - $__internal_2_$__cuda_sm10x_tcgen05_guardrail_trap_unallocated_columns_being_dealloced)
$__internal_2_$__cuda_sm10x_tcgen05_guardrail_trap_unallocated_columns_being_dealloced:
[----:B------:R-:W-:Y:S05]  /*32e80*/  BPT.TRAP 0x1 ;  /* 0x000000040000795c */ /* 0x000fea0000300000 */
[----:B------:R-:W-:-:S04]  /*32e90*/  IMAD.MOV.U32 R3, RZ, RZ, 0x0 ;  /* 0x00000000ff037424 */ /* 0x000fc800078e00ff */
[----:B------:R-:W-:Y:S05]  /*32ea0*/  RET.REL.NODEC R2 `(matmul_kernel) ;  /* 0xfffffcd002547950 */ /* 0x000fea0003c3ffff */
.L_x_25:
[----:B------:R-:W-:-:S00]  /*32eb0*/  BRA `(.L_x_25) ;  /* 0xfffffffc00fc7947 */ /* 0x000fc0000383ffff */
[----:B------:R-:W-:-:S00]  /*32ec0*/  NOP ;  /* 0x0000000000007918 */ /* 0x000fc00000000000 */
        /* <DEDUP_REMOVED lines=11> */
.L_x_28:


//--------------------- .nv.shared.matmul_kernel  --------------------------
	.section	.nv.shared.matmul_kernel,"aw",@nobits
	.sectionflags	@""
	.align	16
	.zero		1024


//--------------------- .nv.shared.reserved.0     --------------------------
	.section	.nv.shared.reserved.0,"aw",@nobits
	.align	8
	.weak		__nv_reservedSMEM_offset_0_alias
	.size		__nv_reservedSMEM_offset_0_alias, 0, 64
	.other		__nv_reservedSMEM_offset_0_alias,@"STO_CUDA_RESERVED_SHARED STV_DEFAULT"
__nv_reservedSMEM_offset_0_alias:
	.zero		0
.nv.shared.reserved.0:
	.zero		64
	.weak		__nv_reservedSMEM_allocation_phase
	.type		__nv_reservedSMEM_allocation_phase,@object
	.size		__nv_reservedSMEM_allocation_phase,(.L_0 - __nv_reservedSMEM_allocation_phase)
__nv_reservedSMEM_allocation_phase:
	.zero		1
.L_0:
	.zero		7
	.weak		__nv_reservedSMEM_devtool_atexit_pc
	.type		__nv_reservedSMEM_devtool_atexit_pc,@object
	.size		__nv_reservedSMEM_devtool_atexit_pc,(__nv_reservedSMEM_allocation_mask - __nv_reservedSMEM_devtool_atexit_pc)
__nv_reservedSMEM_devtool_atexit_pc:
	.zero		8
	.weak		__nv_reservedSMEM_allocation_mask
	.type		__nv_reservedSMEM_allocation_mask,@object
	.size		__nv_reservedSMEM_allocation_mask,(.L_2 - __nv_reservedSMEM_allocation_mask)
__nv_reservedSMEM_allocation_mask:
	.zero		4
.L_2:
	.zero		4
	.weak		__nv_reservedSMEM_tmem_allocation_pipeline_mbarrier
	.type		__nv_reservedSMEM_tmem_allocation_pipeline_mbarrier,@object
	.size		__nv_reservedSMEM_tmem_allocation_pipeline_mbarrier,(__nv_reservedSMEM_tmem_allocation_pipeline_mbarrier_parity - __nv_reservedSMEM_tmem_allocation_pipeline_mbarrier)
__nv_reservedSMEM_tmem_allocation_pipeline_mbarrier:
	.zero		8
	.weak		__nv_reservedSMEM_tmem_allocation_pipeline_mbarrier_parity
	.type		__nv_reservedSMEM_tmem_allocation_pipeline_mbarrier_parity,@object
	.size		__nv_reservedSMEM_tmem_allocation_pipeline_mbarrier_parity,(.L_4 - __nv_reservedSMEM_tmem_allocation_pipeline_mbarrier_parity)
__nv_reservedSMEM_tmem_allocation_pipeline_mbarrier_parity:
	.zero		4
.L_4:


//--------------------- .nv.constant0.matmul_kernel --------------------------
	.section	.nv.constant0.matmul_kernel,"a",@progbits
	.sectionflags	@""
	.align	4
.nv.constant0.matmul_kernel:
	.zero		976


//--------------------- SYMBOLS --------------------------

	.type		.nv.reservedSmem.offset0,@object
	.size		.nv.reservedSmem.offset0,0x4
	.type		.nv.reservedSmem.cap,@object
	.size		.nv.reservedSmem.cap,0x4
